//
// Generated by NVIDIA NVVM Compiler
//
// Compiler Build ID: CL-36424714
// Cuda compilation tools, release 13.0, V13.0.88
// Based on NVVM 20.0.0
//

.version 9.0
.target sm_100
.address_size 64

	// .globl	_Z11transpose32P6float2PKS_ii
// _ZZ11transpose32P6float2PKS_iiE4tile has been demoted
// _ZZ18dft2d_tiled_kernelPKfP6float2iiE4tile has been demoted
.global .align 4 .b8 __cudart_i2opi_f[24] = {65, 144, 67, 60, 153, 149, 98, 219, 192, 221, 52, 245, 209, 87, 39, 252, 41, 21, 68, 78, 110, 131, 249, 162};

.visible .entry _Z11transpose32P6float2PKS_ii(
	.param .u64 .ptr .align 1 _Z11transpose32P6float2PKS_ii_param_0,
	.param .u64 .ptr .align 1 _Z11transpose32P6float2PKS_ii_param_1,
	.param .u32 _Z11transpose32P6float2PKS_ii_param_2,
	.param .u32 _Z11transpose32P6float2PKS_ii_param_3
)
{
	.reg .pred 	%p<7>;
	.reg .b32 	%r<25>;
	.reg .b32 	%f<5>;
	.reg .b64 	%rd<9>;
	// demoted variable
	.shared .align 8 .b8 _ZZ11transpose32P6float2PKS_iiE4tile[8448];
	ld.param.u64 	%rd1, [_Z11transpose32P6float2PKS_ii_param_0];
	ld.param.u64 	%rd2, [_Z11transpose32P6float2PKS_ii_param_1];
	ld.param.u32 	%r11, [_Z11transpose32P6float2PKS_ii_param_2];
	ld.param.u32 	%r10, [_Z11transpose32P6float2PKS_ii_param_3];
	mov.u32 	%r12, %ctaid.x;
	shl.b32 	%r1, %r12, 5;
	mov.u32 	%r2, %tid.x;
	add.s32 	%r3, %r1, %r2;
	mov.u32 	%r13, %ctaid.y;
	shl.b32 	%r4, %r13, 5;
	mov.u32 	%r5, %tid.y;
	add.s32 	%r14, %r4, %r5;
	setp.ge.s32 	%p1, %r3, %r10;
	setp.ge.s32 	%p2, %r14, %r11;
	or.pred  	%p3, %p1, %p2;
	@%p3 bra 	$L__BB0_2;
	cvta.to.global.u64 	%rd3, %rd2;
	mov.u32 	%r15, _ZZ11transpose32P6float2PKS_iiE4tile;
	mad.lo.s32 	%r16, %r5, 264, %r15;
	shl.b32 	%r17, %r2, 3;
	add.s32 	%r18, %r16, %r17;
	mad.lo.s32 	%r19, %r10, %r14, %r3;
	mul.wide.s32 	%rd4, %r19, 8;
	add.s64 	%rd5, %rd3, %rd4;
	ld.global.v2.f32 	{%f1, %f2}, [%rd5];
	st.shared.v2.f32 	[%r18], {%f1, %f2};
$L__BB0_2:
	bar.sync 	0;
	add.s32 	%r7, %r4, %r2;
	add.s32 	%r8, %r1, %r5;
	setp.ge.s32 	%p4, %r7, %r11;
	setp.ge.s32 	%p5, %r8, %r10;
	or.pred  	%p6, %p4, %p5;
	@%p6 bra 	$L__BB0_4;
	mad.lo.s32 	%r20, %r11, %r8, %r7;
	cvta.to.global.u64 	%rd6, %rd1;
	mul.wide.s32 	%rd7, %r20, 8;
	add.s64 	%rd8, %rd6, %rd7;
	mov.u32 	%r21, _ZZ11transpose32P6float2PKS_iiE4tile;
	mad.lo.s32 	%r22, %r2, 264, %r21;
	shl.b32 	%r23, %r5, 3;
	add.s32 	%r24, %r22, %r23;
	ld.shared.v2.f32 	{%f3, %f4}, [%r24];
	st.global.v2.f32 	[%rd8], {%f3, %f4};
$L__BB0_4:
	ret;

}
	// .globl	_Z6bitrevP6float2ii
.visible .entry _Z6bitrevP6float2ii(
	.param .u64 .ptr .align 1 _Z6bitrevP6float2ii_param_0,
	.param .u32 _Z6bitrevP6float2ii_param_1,
	.param .u32 _Z6bitrevP6float2ii_param_2
)
{
	.reg .pred 	%p<3>;
	.reg .b32 	%r<10>;
	.reg .b32 	%f<5>;
	.reg .b64 	%rd<7>;

	ld.param.u64 	%rd1, [_Z6bitrevP6float2ii_param_0];
	ld.param.u32 	%r4, [_Z6bitrevP6float2ii_param_1];
	ld.param.u32 	%r3, [_Z6bitrevP6float2ii_param_2];
	mov.u32 	%r5, %ctaid.x;
	mov.u32 	%r6, %ntid.x;
	mov.u32 	%r7, %tid.x;
	mad.lo.s32 	%r1, %r5, %r6, %r7;
	setp.ge.s32 	%p1, %r1, %r4;
	@%p1 bra 	$L__BB1_3;
	brev.b32 	%r8, %r1;
	sub.s32 	%r9, 32, %r3;
	shr.u32 	%r2, %r8, %r9;
	setp.le.u32 	%p2, %r2, %r1;
	@%p2 bra 	$L__BB1_3;
	cvta.to.global.u64 	%rd2, %rd1;
	mul.wide.s32 	%rd3, %r1, 8;
	add.s64 	%rd4, %rd2, %rd3;
	ld.global.v2.f32 	{%f1, %f2}, [%rd4];
	mul.wide.u32 	%rd5, %r2, 8;
	add.s64 	%rd6, %rd2, %rd5;
	ld.global.v2.f32 	{%f3, %f4}, [%rd6];
	st.global.v2.f32 	[%rd4], {%f3, %f4};
	st.global.v2.f32 	[%rd6], {%f1, %f2};
$L__BB1_3:
	ret;

}
	// .globl	_Z12radix2_stageP6float2ii
.visible .entry _Z12radix2_stageP6float2ii(
	.param .u64 .ptr .align 1 _Z12radix2_stageP6float2ii_param_0,
	.param .u32 _Z12radix2_stageP6float2ii_param_1,
	.param .u32 _Z12radix2_stageP6float2ii_param_2
)
{
	.local .align 4 .b8 	__local_depot2[28];
	.reg .b64 	%SP;
	.reg .b64 	%SPL;
	.reg .pred 	%p<11>;
	.reg .b32 	%r<56>;
	.reg .b32 	%f<43>;
	.reg .b64 	%rd<27>;
	.reg .b64 	%fd<7>;

	mov.u64 	%SPL, __local_depot2;
	ld.param.u64 	%rd11, [_Z12radix2_stageP6float2ii_param_0];
	ld.param.u32 	%r17, [_Z12radix2_stageP6float2ii_param_1];
	ld.param.u32 	%r16, [_Z12radix2_stageP6float2ii_param_2];
	add.u64 	%rd1, %SPL, 0;
	mov.u32 	%r18, %ctaid.x;
	mov.u32 	%r19, %ntid.x;
	mov.u32 	%r20, %tid.x;
	mad.lo.s32 	%r1, %r18, %r19, %r20;
	shr.u32 	%r21, %r17, 31;
	add.s32 	%r22, %r17, %r21;
	shr.s32 	%r23, %r22, 1;
	setp.ge.s32 	%p1, %r1, %r23;
	@%p1 bra 	$L__BB2_10;
	cvta.to.global.u64 	%rd13, %rd11;
	shl.b32 	%r24, %r16, 1;
	div.s32 	%r25, %r1, %r16;
	mul.lo.s32 	%r26, %r25, %r16;
	sub.s32 	%r27, %r1, %r26;
	mad.lo.s32 	%r28, %r25, %r24, %r27;
	mul.wide.s32 	%rd14, %r28, 8;
	add.s64 	%rd2, %rd13, %rd14;
	ld.global.v2.f32 	{%f2, %f1}, [%rd2];
	mul.wide.s32 	%rd15, %r16, 8;
	add.s64 	%rd3, %rd2, %rd15;
	ld.global.v2.f32 	{%f4, %f3}, [%rd3];
	cvt.rn.f64.s32 	%fd1, %r27;
	mul.f64 	%fd2, %fd1, 0dC01921FB54442D18;
	cvt.rn.f64.s32 	%fd3, %r24;
	div.rn.f64 	%fd4, %fd2, %fd3;
	cvt.rn.f32.f64 	%f5, %fd4;
	mul.f32 	%f11, %f5, 0f3F22F983;
	cvt.rni.s32.f32 	%r55, %f11;
	cvt.rn.f32.s32 	%f12, %r55;
	fma.rn.f32 	%f13, %f12, 0fBFC90FDA, %f5;
	fma.rn.f32 	%f14, %f12, 0fB3A22168, %f13;
	fma.rn.f32 	%f42, %f12, 0fA7C234C5, %f14;
	abs.f32 	%f7, %f5;
	setp.ltu.f32 	%p2, %f7, 0f47CE4780;
	@%p2 bra 	$L__BB2_9;
	setp.neu.f32 	%p3, %f7, 0f7F800000;
	@%p3 bra 	$L__BB2_4;
	mov.f32 	%f17, 0f00000000;
	mul.rn.f32 	%f42, %f5, %f17;
	mov.b32 	%r55, 0;
	bra.uni 	$L__BB2_9;
$L__BB2_4:
	mov.b32 	%r3, %f5;
	shl.b32 	%r30, %r3, 8;
	or.b32  	%r4, %r30, -2147483648;
	mov.b64 	%rd26, 0;
	mov.b32 	%r52, 0;
	mov.u64 	%rd24, __cudart_i2opi_f;
	mov.u64 	%rd25, %rd1;
$L__BB2_5:
	.pragma "nounroll";
	ld.global.nc.u32 	%r31, [%rd24];
	mad.wide.u32 	%rd18, %r31, %r4, %rd26;
	shr.u64 	%rd26, %rd18, 32;
	st.local.u32 	[%rd25], %rd18;
	add.s32 	%r52, %r52, 1;
	add.s64 	%rd25, %rd25, 4;
	add.s64 	%rd24, %rd24, 4;
	setp.ne.s32 	%p4, %r52, 6;
	@%p4 bra 	$L__BB2_5;
	shr.u32 	%r32, %r3, 23;
	st.local.u32 	[%rd1+24], %rd26;
	and.b32  	%r7, %r32, 31;
	and.b32  	%r33, %r32, 224;
	add.s32 	%r34, %r33, -128;
	shr.u32 	%r35, %r34, 5;
	mul.wide.u32 	%rd19, %r35, 4;
	sub.s64 	%rd10, %rd1, %rd19;
	ld.local.u32 	%r53, [%rd10+24];
	ld.local.u32 	%r54, [%rd10+20];
	setp.eq.s32 	%p5, %r7, 0;
	@%p5 bra 	$L__BB2_8;
	shf.l.wrap.b32 	%r53, %r54, %r53, %r7;
	ld.local.u32 	%r36, [%rd10+16];
	shf.l.wrap.b32 	%r54, %r36, %r54, %r7;
$L__BB2_8:
	shr.u32 	%r37, %r53, 30;
	shf.l.wrap.b32 	%r38, %r54, %r53, 2;
	shl.b32 	%r39, %r54, 2;
	shr.u32 	%r40, %r38, 31;
	add.s32 	%r41, %r40, %r37;
	neg.s32 	%r42, %r41;
	setp.lt.s32 	%p6, %r3, 0;
	selp.b32 	%r55, %r42, %r41, %p6;
	xor.b32  	%r43, %r38, %r3;
	shr.s32 	%r44, %r38, 31;
	xor.b32  	%r45, %r44, %r38;
	xor.b32  	%r46, %r44, %r39;
	cvt.u64.u32 	%rd20, %r45;
	shl.b64 	%rd21, %rd20, 32;
	cvt.u64.u32 	%rd22, %r46;
	or.b64  	%rd23, %rd21, %rd22;
	cvt.rn.f64.s64 	%fd5, %rd23;
	mul.f64 	%fd6, %fd5, 0d3BF921FB54442D19;
	cvt.rn.f32.f64 	%f15, %fd6;
	neg.f32 	%f16, %f15;
	setp.lt.s32 	%p7, %r43, 0;
	selp.f32 	%f42, %f16, %f15, %p7;
$L__BB2_9:
	mul.f32 	%f18, %f42, %f42;
	fma.rn.f32 	%f19, %f18, 0f37CBAC00, 0fBAB607ED;
	fma.rn.f32 	%f20, %f19, %f18, 0f3D2AAABB;
	fma.rn.f32 	%f21, %f20, %f18, 0fBEFFFFFF;
	fma.rn.f32 	%f22, %f21, %f18, 0f3F800000;
	fma.rn.f32 	%f23, %f18, %f42, 0f00000000;
	fma.rn.f32 	%f24, %f18, 0fB94D4153, 0f3C0885E4;
	fma.rn.f32 	%f25, %f24, %f18, 0fBE2AAAA8;
	fma.rn.f32 	%f26, %f25, %f23, %f42;
	and.b32  	%r48, %r55, 1;
	setp.eq.b32 	%p8, %r48, 1;
	selp.f32 	%f27, %f22, %f26, %p8;
	selp.f32 	%f28, %f26, %f22, %p8;
	and.b32  	%r49, %r55, 2;
	setp.eq.s32 	%p9, %r49, 0;
	neg.f32 	%f29, %f27;
	selp.f32 	%f30, %f27, %f29, %p9;
	add.s32 	%r50, %r55, 1;
	and.b32  	%r51, %r50, 2;
	setp.eq.s32 	%p10, %r51, 0;
	neg.f32 	%f31, %f28;
	selp.f32 	%f32, %f28, %f31, %p10;
	mul.f32 	%f33, %f4, %f32;
	mul.f32 	%f34, %f3, %f30;
	sub.f32 	%f35, %f33, %f34;
	mul.f32 	%f36, %f3, %f32;
	fma.rn.f32 	%f37, %f4, %f30, %f36;
	add.f32 	%f38, %f2, %f35;
	add.f32 	%f39, %f1, %f37;
	st.global.v2.f32 	[%rd2], {%f38, %f39};
	sub.f32 	%f40, %f2, %f35;
	sub.f32 	%f41, %f1, %f37;
	st.global.v2.f32 	[%rd3], {%f40, %f41};
$L__BB2_10:
	ret;

}
	// .globl	_Z12mixed_kernelP6float2iii
.visible .entry _Z12mixed_kernelP6float2iii(
	.param .u64 .ptr .align 1 _Z12mixed_kernelP6float2iii_param_0,
	.param .u32 _Z12mixed_kernelP6float2iii_param_1,
	.param .u32 _Z12mixed_kernelP6float2iii_param_2,
	.param .u32 _Z12mixed_kernelP6float2iii_param_3
)
{
	.reg .pred 	%p<4>;
	.reg .b32 	%r<19>;
	.reg .b32 	%f<90>;
	.reg .b64 	%rd<15>;

	ld.param.u64 	%rd2, [_Z12mixed_kernelP6float2iii_param_0];
	ld.param.u32 	%r5, [_Z12mixed_kernelP6float2iii_param_1];
	ld.param.u32 	%r7, [_Z12mixed_kernelP6float2iii_param_2];
	ld.param.u32 	%r6, [_Z12mixed_kernelP6float2iii_param_3];
	cvta.to.global.u64 	%rd1, %rd2;
	mov.u32 	%r8, %ctaid.x;
	mov.u32 	%r9, %ntid.x;
	mov.u32 	%r10, %tid.x;
	mad.lo.s32 	%r11, %r8, %r9, %r10;
	div.s32 	%r1, %r11, %r6;
	mul.lo.s32 	%r12, %r1, %r6;
	sub.s32 	%r2, %r11, %r12;
	setp.ne.s32 	%p1, %r7, 3;
	@%p1 bra 	$L__BB3_3;
	mul.lo.s32 	%r16, %r6, %r1;
	mad.lo.s32 	%r3, %r16, 3, %r2;
	shl.b32 	%r17, %r6, 1;
	add.s32 	%r18, %r3, %r17;
	setp.ge.s32 	%p3, %r18, %r5;
	@%p3 bra 	$L__BB3_5;
	mul.wide.s32 	%rd10, %r3, 8;
	add.s64 	%rd11, %rd1, %rd10;
	ld.global.v2.f32 	{%f56, %f57}, [%rd11];
	mul.wide.s32 	%rd12, %r6, 8;
	add.s64 	%rd13, %rd11, %rd12;
	ld.global.v2.f32 	{%f58, %f59}, [%rd13];
	add.s64 	%rd14, %rd13, %rd12;
	ld.global.v2.f32 	{%f60, %f61}, [%rd14];
	add.f32 	%f62, %f58, %f60;
	add.f32 	%f63, %f59, %f61;
	add.f32 	%f64, %f56, %f62;
	add.f32 	%f65, %f57, %f63;
	mul.f32 	%f66, %f58, 0fBF000000;
	mul.f32 	%f67, %f59, 0f3F5DB3D7;
	add.f32 	%f68, %f66, %f67;
	mul.f32 	%f69, %f58, 0f3F5DB3D7;
	mul.f32 	%f70, %f59, 0fBF000000;
	sub.f32 	%f71, %f70, %f69;
	mul.f32 	%f72, %f60, 0fBF000000;
	mul.f32 	%f73, %f61, 0f3F5DB3D7;
	sub.f32 	%f74, %f72, %f73;
	mul.f32 	%f75, %f60, 0f3F5DB3D7;
	mul.f32 	%f76, %f61, 0fBF000000;
	add.f32 	%f77, %f75, %f76;
	add.f32 	%f78, %f68, %f74;
	add.f32 	%f79, %f71, %f77;
	add.f32 	%f80, %f56, %f78;
	add.f32 	%f81, %f57, %f79;
	sub.f32 	%f82, %f66, %f67;
	add.f32 	%f83, %f69, %f70;
	add.f32 	%f84, %f72, %f73;
	sub.f32 	%f85, %f76, %f75;
	add.f32 	%f86, %f82, %f84;
	add.f32 	%f87, %f83, %f85;
	add.f32 	%f88, %f56, %f86;
	add.f32 	%f89, %f57, %f87;
	st.global.v2.f32 	[%rd11], {%f64, %f65};
	st.global.v2.f32 	[%rd13], {%f80, %f81};
	st.global.v2.f32 	[%rd14], {%f88, %f89};
	bra.uni 	$L__BB3_5;
$L__BB3_3:
	mul.lo.s32 	%r13, %r6, %r1;
	mad.lo.s32 	%r4, %r13, 5, %r2;
	shl.b32 	%r14, %r6, 2;
	add.s32 	%r15, %r4, %r14;
	setp.ge.s32 	%p2, %r15, %r5;
	@%p2 bra 	$L__BB3_5;
	mul.wide.s32 	%rd3, %r4, 8;
	add.s64 	%rd4, %rd1, %rd3;
	ld.global.v2.f32 	{%f1, %f2}, [%rd4];
	mul.wide.s32 	%rd5, %r6, 8;
	add.s64 	%rd6, %rd4, %rd5;
	ld.global.v2.f32 	{%f3, %f4}, [%rd6];
	add.s64 	%rd7, %rd6, %rd5;
	ld.global.v2.f32 	{%f5, %f6}, [%rd7];
	add.s64 	%rd8, %rd7, %rd5;
	ld.global.v2.f32 	{%f7, %f8}, [%rd8];
	add.s64 	%rd9, %rd8, %rd5;
	ld.global.v2.f32 	{%f9, %f10}, [%rd9];
	add.f32 	%f11, %f3, %f9;
	add.f32 	%f12, %f4, %f10;
	sub.f32 	%f13, %f3, %f9;
	sub.f32 	%f14, %f4, %f10;
	add.f32 	%f15, %f5, %f7;
	add.f32 	%f16, %f6, %f8;
	sub.f32 	%f17, %f5, %f7;
	sub.f32 	%f18, %f6, %f8;
	add.f32 	%f19, %f15, %f11;
	add.f32 	%f20, %f16, %f12;
	add.f32 	%f21, %f1, %f19;
	add.f32 	%f22, %f2, %f20;
	mul.f32 	%f23, %f19, 0f3E800000;
	mul.f32 	%f24, %f20, 0f3E800000;
	sub.f32 	%f25, %f1, %f23;
	sub.f32 	%f26, %f2, %f24;
	mul.f32 	%f27, %f13, 0f00000000;
	mul.f32 	%f28, %f14, 0f3E9E377A;
	sub.f32 	%f29, %f27, %f28;
	mul.f32 	%f30, %f14, 0f00000000;
	fma.rn.f32 	%f31, %f13, 0f3E9E377A, %f30;
	mul.f32 	%f32, %f18, 0f3E9E377A;
	fma.rn.f32 	%f33, %f17, 0f00000000, %f32;
	mul.f32 	%f34, %f18, 0f00000000;
	mul.f32 	%f35, %f17, 0f3E9E377A;
	sub.f32 	%f36, %f34, %f35;
	add.f32 	%f37, %f33, %f29;
	add.f32 	%f38, %f36, %f31;
	mul.f32 	%f39, %f13, 0fBF737871;
	sub.f32 	%f40, %f39, %f30;
	fma.rn.f32 	%f41, %f14, 0fBF737871, %f27;
	mul.f32 	%f42, %f17, 0f3F737871;
	sub.f32 	%f43, %f42, %f34;
	mul.f32 	%f44, %f18, 0f3F737871;
	fma.rn.f32 	%f45, %f17, 0f00000000, %f44;
	add.f32 	%f46, %f43, %f40;
	add.f32 	%f47, %f45, %f41;
	add.f32 	%f48, %f25, %f37;
	add.f32 	%f49, %f26, %f38;
	sub.f32 	%f50, %f25, %f37;
	sub.f32 	%f51, %f26, %f38;
	add.f32 	%f52, %f25, %f46;
	add.f32 	%f53, %f26, %f47;
	sub.f32 	%f54, %f25, %f46;
	sub.f32 	%f55, %f26, %f47;
	st.global.v2.f32 	[%rd4], {%f21, %f22};
	st.global.v2.f32 	[%rd6], {%f48, %f49};
	st.global.v2.f32 	[%rd7], {%f52, %f53};
	st.global.v2.f32 	[%rd8], {%f54, %f55};
	st.global.v2.f32 	[%rd9], {%f50, %f51};
$L__BB3_5:
	ret;

}
	// .globl	_Z10split_postP6float2i
.visible .entry _Z10split_postP6float2i(
	.param .u64 .ptr .align 1 _Z10split_postP6float2i_param_0,
	.param .u32 _Z10split_postP6float2i_param_1
)
{
	.local .align 4 .b8 	__local_depot4[28];
	.reg .b64 	%SP;
	.reg .b64 	%SPL;
	.reg .pred 	%p<11>;
	.reg .b32 	%r<56>;
	.reg .b32 	%f<54>;
	.reg .b64 	%rd<27>;
	.reg .b64 	%fd<7>;

	mov.u64 	%SPL, __local_depot4;
	ld.param.u64 	%rd10, [_Z10split_postP6float2i_param_0];
	ld.param.u32 	%r16, [_Z10split_postP6float2i_param_1];
	add.u64 	%rd1, %SPL, 0;
	mov.u32 	%r17, %ctaid.x;
	mov.u32 	%r18, %ntid.x;
	mov.u32 	%r19, %tid.x;
	mad.lo.s32 	%r1, %r17, %r18, %r19;
	shr.s32 	%r20, %r16, 31;
	shr.u32 	%r21, %r20, 30;
	add.s32 	%r22, %r16, %r21;
	shr.s32 	%r23, %r22, 2;
	setp.ge.s32 	%p1, %r1, %r23;
	@%p1 bra 	$L__BB4_10;
	cvta.to.global.u64 	%rd12, %rd10;
	shl.b32 	%r24, %r1, 1;
	mul.wide.s32 	%rd13, %r24, 8;
	add.s64 	%rd14, %rd12, %rd13;
	ld.global.v2.f32 	{%f11, %f12}, [%rd14];
	ld.global.v2.f32 	{%f13, %f14}, [%rd14+8];
	shr.u32 	%r25, %r16, 31;
	add.s32 	%r26, %r16, %r25;
	shr.s32 	%r27, %r26, 1;
	add.s32 	%r28, %r27, %r1;
	mul.wide.s32 	%rd15, %r28, 8;
	add.s64 	%rd2, %rd12, %rd15;
	ld.global.v2.f32 	{%f15, %f16}, [%rd2];
	ld.global.v2.f32 	{%f17, %f18}, [%rd2+8];
	add.f32 	%f19, %f13, %f17;
	add.f32 	%f20, %f14, %f18;
	sub.f32 	%f1, %f13, %f17;
	sub.f32 	%f2, %f14, %f18;
	add.f32 	%f21, %f11, %f15;
	add.f32 	%f22, %f12, %f16;
	st.global.v2.f32 	[%rd14], {%f21, %f22};
	st.global.v2.f32 	[%rd14+8], {%f19, %f20};
	sub.f32 	%f3, %f11, %f15;
	sub.f32 	%f4, %f12, %f16;
	cvt.rn.f64.s32 	%fd1, %r1;
	mul.f64 	%fd2, %fd1, 0dC01921FB54442D18;
	cvt.rn.f64.s32 	%fd3, %r16;
	div.rn.f64 	%fd4, %fd2, %fd3;
	cvt.rn.f32.f64 	%f5, %fd4;
	mul.f32 	%f23, %f5, 0f3F22F983;
	cvt.rni.s32.f32 	%r55, %f23;
	cvt.rn.f32.s32 	%f24, %r55;
	fma.rn.f32 	%f25, %f24, 0fBFC90FDA, %f5;
	fma.rn.f32 	%f26, %f24, 0fB3A22168, %f25;
	fma.rn.f32 	%f53, %f24, 0fA7C234C5, %f26;
	abs.f32 	%f7, %f5;
	setp.ltu.f32 	%p2, %f7, 0f47CE4780;
	@%p2 bra 	$L__BB4_9;
	setp.neu.f32 	%p3, %f7, 0f7F800000;
	@%p3 bra 	$L__BB4_4;
	mov.f32 	%f29, 0f00000000;
	mul.rn.f32 	%f53, %f5, %f29;
	mov.b32 	%r55, 0;
	bra.uni 	$L__BB4_9;
$L__BB4_4:
	mov.b32 	%r3, %f5;
	shl.b32 	%r30, %r3, 8;
	or.b32  	%r4, %r30, -2147483648;
	mov.b64 	%rd26, 0;
	mov.b32 	%r52, 0;
	mov.u64 	%rd24, __cudart_i2opi_f;
	mov.u64 	%rd25, %rd1;
$L__BB4_5:
	.pragma "nounroll";
	ld.global.nc.u32 	%r31, [%rd24];
	mad.wide.u32 	%rd18, %r31, %r4, %rd26;
	shr.u64 	%rd26, %rd18, 32;
	st.local.u32 	[%rd25], %rd18;
	add.s32 	%r52, %r52, 1;
	add.s64 	%rd25, %rd25, 4;
	add.s64 	%rd24, %rd24, 4;
	setp.ne.s32 	%p4, %r52, 6;
	@%p4 bra 	$L__BB4_5;
	shr.u32 	%r32, %r3, 23;
	st.local.u32 	[%rd1+24], %rd26;
	and.b32  	%r7, %r32, 31;
	and.b32  	%r33, %r32, 224;
	add.s32 	%r34, %r33, -128;
	shr.u32 	%r35, %r34, 5;
	mul.wide.u32 	%rd19, %r35, 4;
	sub.s64 	%rd9, %rd1, %rd19;
	ld.local.u32 	%r53, [%rd9+24];
	ld.local.u32 	%r54, [%rd9+20];
	setp.eq.s32 	%p5, %r7, 0;
	@%p5 bra 	$L__BB4_8;
	shf.l.wrap.b32 	%r53, %r54, %r53, %r7;
	ld.local.u32 	%r36, [%rd9+16];
	shf.l.wrap.b32 	%r54, %r36, %r54, %r7;
$L__BB4_8:
	shr.u32 	%r37, %r53, 30;
	shf.l.wrap.b32 	%r38, %r54, %r53, 2;
	shl.b32 	%r39, %r54, 2;
	shr.u32 	%r40, %r38, 31;
	add.s32 	%r41, %r40, %r37;
	neg.s32 	%r42, %r41;
	setp.lt.s32 	%p6, %r3, 0;
	selp.b32 	%r55, %r42, %r41, %p6;
	xor.b32  	%r43, %r38, %r3;
	shr.s32 	%r44, %r38, 31;
	xor.b32  	%r45, %r44, %r38;
	xor.b32  	%r46, %r44, %r39;
	cvt.u64.u32 	%rd20, %r45;
	shl.b64 	%rd21, %rd20, 32;
	cvt.u64.u32 	%rd22, %r46;
	or.b64  	%rd23, %rd21, %rd22;
	cvt.rn.f64.s64 	%fd5, %rd23;
	mul.f64 	%fd6, %fd5, 0d3BF921FB54442D19;
	cvt.rn.f32.f64 	%f27, %fd6;
	neg.f32 	%f28, %f27;
	setp.lt.s32 	%p7, %r43, 0;
	selp.f32 	%f53, %f28, %f27, %p7;
$L__BB4_9:
	mul.f32 	%f30, %f53, %f53;
	fma.rn.f32 	%f31, %f30, 0f37CBAC00, 0fBAB607ED;
	fma.rn.f32 	%f32, %f31, %f30, 0f3D2AAABB;
	fma.rn.f32 	%f33, %f32, %f30, 0fBEFFFFFF;
	fma.rn.f32 	%f34, %f33, %f30, 0f3F800000;
	fma.rn.f32 	%f35, %f30, %f53, 0f00000000;
	fma.rn.f32 	%f36, %f30, 0fB94D4153, 0f3C0885E4;
	fma.rn.f32 	%f37, %f36, %f30, 0fBE2AAAA8;
	fma.rn.f32 	%f38, %f37, %f35, %f53;
	and.b32  	%r48, %r55, 1;
	setp.eq.b32 	%p8, %r48, 1;
	selp.f32 	%f39, %f34, %f38, %p8;
	selp.f32 	%f40, %f38, %f34, %p8;
	and.b32  	%r49, %r55, 2;
	setp.eq.s32 	%p9, %r49, 0;
	neg.f32 	%f41, %f39;
	selp.f32 	%f42, %f39, %f41, %p9;
	add.s32 	%r50, %r55, 1;
	and.b32  	%r51, %r50, 2;
	setp.eq.s32 	%p10, %r51, 0;
	neg.f32 	%f43, %f40;
	selp.f32 	%f44, %f40, %f43, %p10;
	mul.f32 	%f45, %f3, %f44;
	mul.f32 	%f46, %f4, %f42;
	sub.f32 	%f47, %f45, %f46;
	mul.f32 	%f48, %f4, %f44;
	fma.rn.f32 	%f49, %f3, %f42, %f48;
	st.global.v2.f32 	[%rd2], {%f47, %f49};
	mul.f32 	%f50, %f1, 0f00000000;
	sub.f32 	%f51, %f50, %f2;
	fma.rn.f32 	%f52, %f2, 0f00000000, %f1;
	st.global.v2.f32 	[%rd2+8], {%f51, %f52};
$L__BB4_10:
	ret;

}
	// .globl	_Z9blu_buildPK6float2PS_S2_if
.visible .entry _Z9blu_buildPK6float2PS_S2_if(
	.param .u64 .ptr .align 1 _Z9blu_buildPK6float2PS_S2_if_param_0,
	.param .u64 .ptr .align 1 _Z9blu_buildPK6float2PS_S2_if_param_1,
	.param .u64 .ptr .align 1 _Z9blu_buildPK6float2PS_S2_if_param_2,
	.param .u32 _Z9blu_buildPK6float2PS_S2_if_param_3,
	.param .f32 _Z9blu_buildPK6float2PS_S2_if_param_4
)
{
	.local .align 4 .b8 	__local_depot5[28];
	.reg .b64 	%SP;
	.reg .b64 	%SPL;
	.reg .pred 	%p<20>;
	.reg .b32 	%r<88>;
	.reg .b32 	%f<71>;
	.reg .b64 	%rd<49>;
	.reg .b64 	%fd<5>;

	mov.u64 	%SPL, __local_depot5;
	ld.param.u64 	%rd16, [_Z9blu_buildPK6float2PS_S2_if_param_0];
	ld.param.u64 	%rd17, [_Z9blu_buildPK6float2PS_S2_if_param_1];
	ld.param.u64 	%rd18, [_Z9blu_buildPK6float2PS_S2_if_param_2];
	ld.param.u32 	%r30, [_Z9blu_buildPK6float2PS_S2_if_param_3];
	ld.param.f32 	%f14, [_Z9blu_buildPK6float2PS_S2_if_param_4];
	add.u64 	%rd1, %SPL, 0;
	mov.u32 	%r31, %ctaid.x;
	mov.u32 	%r32, %ntid.x;
	mov.u32 	%r33, %tid.x;
	mad.lo.s32 	%r1, %r31, %r32, %r33;
	setp.ge.s32 	%p1, %r1, %r30;
	@%p1 bra 	$L__BB5_18;
	cvt.rn.f32.s32 	%f1, %r1;
	mul.f32 	%f15, %f14, %f1;
	mul.f32 	%f2, %f15, %f1;
	mul.f32 	%f16, %f2, 0f3F22F983;
	cvt.rni.s32.f32 	%r83, %f16;
	cvt.rn.f32.s32 	%f17, %r83;
	fma.rn.f32 	%f18, %f17, 0fBFC90FDA, %f2;
	fma.rn.f32 	%f19, %f17, 0fB3A22168, %f18;
	fma.rn.f32 	%f69, %f17, 0fA7C234C5, %f19;
	abs.f32 	%f4, %f2;
	setp.ltu.f32 	%p2, %f4, 0f47CE4780;
	@%p2 bra 	$L__BB5_9;
	setp.neu.f32 	%p3, %f4, 0f7F800000;
	@%p3 bra 	$L__BB5_4;
	mov.f32 	%f22, 0f00000000;
	mul.rn.f32 	%f69, %f2, %f22;
	mov.b32 	%r83, 0;
	bra.uni 	$L__BB5_9;
$L__BB5_4:
	mov.b32 	%r3, %f2;
	shl.b32 	%r35, %r3, 8;
	or.b32  	%r4, %r35, -2147483648;
	mov.b64 	%rd45, 0;
	mov.b32 	%r80, 0;
	mov.u64 	%rd43, __cudart_i2opi_f;
	mov.u64 	%rd44, %rd1;
$L__BB5_5:
	.pragma "nounroll";
	ld.global.nc.u32 	%r36, [%rd43];
	mad.wide.u32 	%rd22, %r36, %r4, %rd45;
	shr.u64 	%rd45, %rd22, 32;
	st.local.u32 	[%rd44], %rd22;
	add.s32 	%r80, %r80, 1;
	add.s64 	%rd44, %rd44, 4;
	add.s64 	%rd43, %rd43, 4;
	setp.ne.s32 	%p4, %r80, 6;
	@%p4 bra 	$L__BB5_5;
	shr.u32 	%r37, %r3, 23;
	st.local.u32 	[%rd1+24], %rd45;
	and.b32  	%r7, %r37, 31;
	and.b32  	%r38, %r37, 224;
	add.s32 	%r39, %r38, -128;
	shr.u32 	%r40, %r39, 5;
	mul.wide.u32 	%rd23, %r40, 4;
	sub.s64 	%rd8, %rd1, %rd23;
	ld.local.u32 	%r81, [%rd8+24];
	ld.local.u32 	%r82, [%rd8+20];
	setp.eq.s32 	%p5, %r7, 0;
	@%p5 bra 	$L__BB5_8;
	shf.l.wrap.b32 	%r81, %r82, %r81, %r7;
	ld.local.u32 	%r41, [%rd8+16];
	shf.l.wrap.b32 	%r82, %r41, %r82, %r7;
$L__BB5_8:
	shr.u32 	%r42, %r81, 30;
	shf.l.wrap.b32 	%r43, %r82, %r81, 2;
	shl.b32 	%r44, %r82, 2;
	shr.u32 	%r45, %r43, 31;
	add.s32 	%r46, %r45, %r42;
	neg.s32 	%r47, %r46;
	setp.lt.s32 	%p6, %r3, 0;
	selp.b32 	%r83, %r47, %r46, %p6;
	xor.b32  	%r48, %r43, %r3;
	shr.s32 	%r49, %r43, 31;
	xor.b32  	%r50, %r49, %r43;
	xor.b32  	%r51, %r49, %r44;
	cvt.u64.u32 	%rd24, %r50;
	shl.b64 	%rd25, %rd24, 32;
	cvt.u64.u32 	%rd26, %r51;
	or.b64  	%rd27, %rd25, %rd26;
	cvt.rn.f64.s64 	%fd1, %rd27;
	mul.f64 	%fd2, %fd1, 0d3BF921FB54442D19;
	cvt.rn.f32.f64 	%f20, %fd2;
	neg.f32 	%f21, %f20;
	setp.lt.s32 	%p7, %r48, 0;
	selp.f32 	%f69, %f21, %f20, %p7;
$L__BB5_9:
	neg.f32 	%f23, %f14;
	mul.f32 	%f24, %f1, %f23;
	mul.f32 	%f8, %f24, %f1;
	mul.f32 	%f25, %f8, 0f3F22F983;
	cvt.rni.s32.f32 	%r87, %f25;
	cvt.rn.f32.s32 	%f26, %r87;
	fma.rn.f32 	%f27, %f26, 0fBFC90FDA, %f8;
	fma.rn.f32 	%f28, %f26, 0fB3A22168, %f27;
	fma.rn.f32 	%f70, %f26, 0fA7C234C5, %f28;
	abs.f32 	%f10, %f8;
	setp.ltu.f32 	%p8, %f10, 0f47CE4780;
	@%p8 bra 	$L__BB5_17;
	setp.neu.f32 	%p9, %f10, 0f7F800000;
	@%p9 bra 	$L__BB5_12;
	mov.f32 	%f31, 0f00000000;
	mul.rn.f32 	%f70, %f8, %f31;
	mov.b32 	%r87, 0;
	bra.uni 	$L__BB5_17;
$L__BB5_12:
	mov.b32 	%r17, %f8;
	shl.b32 	%r54, %r17, 8;
	or.b32  	%r18, %r54, -2147483648;
	mov.b64 	%rd48, 0;
	mov.b32 	%r84, 0;
	mov.u64 	%rd46, __cudart_i2opi_f;
	mov.u64 	%rd47, %rd1;
$L__BB5_13:
	.pragma "nounroll";
	ld.global.nc.u32 	%r55, [%rd46];
	mad.wide.u32 	%rd30, %r55, %r18, %rd48;
	shr.u64 	%rd48, %rd30, 32;
	st.local.u32 	[%rd47], %rd30;
	add.s32 	%r84, %r84, 1;
	add.s64 	%rd47, %rd47, 4;
	add.s64 	%rd46, %rd46, 4;
	setp.ne.s32 	%p10, %r84, 6;
	@%p10 bra 	$L__BB5_13;
	shr.u32 	%r56, %r17, 23;
	st.local.u32 	[%rd1+24], %rd48;
	and.b32  	%r21, %r56, 31;
	and.b32  	%r57, %r56, 224;
	add.s32 	%r58, %r57, -128;
	shr.u32 	%r59, %r58, 5;
	mul.wide.u32 	%rd31, %r59, 4;
	sub.s64 	%rd15, %rd1, %rd31;
	ld.local.u32 	%r85, [%rd15+24];
	ld.local.u32 	%r86, [%rd15+20];
	setp.eq.s32 	%p11, %r21, 0;
	@%p11 bra 	$L__BB5_16;
	shf.l.wrap.b32 	%r85, %r86, %r85, %r21;
	ld.local.u32 	%r60, [%rd15+16];
	shf.l.wrap.b32 	%r86, %r60, %r86, %r21;
$L__BB5_16:
	shr.u32 	%r61, %r85, 30;
	shf.l.wrap.b32 	%r62, %r86, %r85, 2;
	shl.b32 	%r63, %r86, 2;
	shr.u32 	%r64, %r62, 31;
	add.s32 	%r65, %r64, %r61;
	neg.s32 	%r66, %r65;
	setp.lt.s32 	%p12, %r17, 0;
	selp.b32 	%r87, %r66, %r65, %p12;
	xor.b32  	%r67, %r62, %r17;
	shr.s32 	%r68, %r62, 31;
	xor.b32  	%r69, %r68, %r62;
	xor.b32  	%r70, %r68, %r63;
	cvt.u64.u32 	%rd32, %r69;
	shl.b64 	%rd33, %rd32, 32;
	cvt.u64.u32 	%rd34, %r70;
	or.b64  	%rd35, %rd33, %rd34;
	cvt.rn.f64.s64 	%fd3, %rd35;
	mul.f64 	%fd4, %fd3, 0d3BF921FB54442D19;
	cvt.rn.f32.f64 	%f29, %fd4;
	neg.f32 	%f30, %f29;
	setp.lt.s32 	%p13, %r67, 0;
	selp.f32 	%f70, %f30, %f29, %p13;
$L__BB5_17:
	mul.f32 	%f32, %f69, %f69;
	fma.rn.f32 	%f33, %f32, 0f37CBAC00, 0fBAB607ED;
	fma.rn.f32 	%f34, %f33, %f32, 0f3D2AAABB;
	fma.rn.f32 	%f35, %f34, %f32, 0fBEFFFFFF;
	fma.rn.f32 	%f36, %f35, %f32, 0f3F800000;
	fma.rn.f32 	%f37, %f32, 0fB94D4153, 0f3C0885E4;
	fma.rn.f32 	%f38, %f37, %f32, 0fBE2AAAA8;
	fma.rn.f32 	%f39, %f32, %f69, 0f00000000;
	fma.rn.f32 	%f40, %f38, %f39, %f69;
	and.b32  	%r72, %r83, 1;
	setp.eq.b32 	%p14, %r72, 1;
	selp.f32 	%f41, %f36, %f40, %p14;
	selp.f32 	%f42, %f40, %f36, %p14;
	neg.f32 	%f43, %f41;
	and.b32  	%r73, %r83, 2;
	setp.eq.s32 	%p15, %r73, 0;
	selp.f32 	%f44, %f41, %f43, %p15;
	neg.f32 	%f45, %f42;
	add.s32 	%r74, %r83, 1;
	and.b32  	%r75, %r74, 2;
	setp.eq.s32 	%p16, %r75, 0;
	selp.f32 	%f46, %f42, %f45, %p16;
	mul.f32 	%f47, %f70, %f70;
	fma.rn.f32 	%f48, %f47, 0f37CBAC00, 0fBAB607ED;
	fma.rn.f32 	%f49, %f48, %f47, 0f3D2AAABB;
	fma.rn.f32 	%f50, %f49, %f47, 0fBEFFFFFF;
	fma.rn.f32 	%f51, %f50, %f47, 0f3F800000;
	fma.rn.f32 	%f52, %f47, %f70, 0f00000000;
	fma.rn.f32 	%f53, %f47, 0fB94D4153, 0f3C0885E4;
	fma.rn.f32 	%f54, %f53, %f47, 0fBE2AAAA8;
	fma.rn.f32 	%f55, %f54, %f52, %f70;
	and.b32  	%r76, %r87, 1;
	setp.eq.b32 	%p17, %r76, 1;
	selp.f32 	%f56, %f51, %f55, %p17;
	selp.f32 	%f57, %f55, %f51, %p17;
	and.b32  	%r77, %r87, 2;
	setp.eq.s32 	%p18, %r77, 0;
	neg.f32 	%f58, %f56;
	selp.f32 	%f59, %f56, %f58, %p18;
	add.s32 	%r78, %r87, 1;
	and.b32  	%r79, %r78, 2;
	setp.eq.s32 	%p19, %r79, 0;
	neg.f32 	%f60, %f57;
	selp.f32 	%f61, %f57, %f60, %p19;
	cvta.to.global.u64 	%rd36, %rd16;
	mul.wide.s32 	%rd37, %r1, 8;
	add.s64 	%rd38, %rd36, %rd37;
	ld.global.v2.f32 	{%f62, %f63}, [%rd38];
	mul.f32 	%f64, %f46, %f62;
	mul.f32 	%f65, %f44, %f63;
	sub.f32 	%f66, %f64, %f65;
	mul.f32 	%f67, %f46, %f63;
	fma.rn.f32 	%f68, %f44, %f62, %f67;
	cvta.to.global.u64 	%rd39, %rd17;
	add.s64 	%rd40, %rd39, %rd37;
	st.global.v2.f32 	[%rd40], {%f66, %f68};
	cvta.to.global.u64 	%rd41, %rd18;
	add.s64 	%rd42, %rd41, %rd37;
	st.global.v2.f32 	[%rd42], {%f61, %f59};
$L__BB5_18:
	ret;

}
	// .globl	_Z7blu_padP6float2ii
.visible .entry _Z7blu_padP6float2ii(
	.param .u64 .ptr .align 1 _Z7blu_padP6float2ii_param_0,
	.param .u32 _Z7blu_padP6float2ii_param_1,
	.param .u32 _Z7blu_padP6float2ii_param_2
)
{
	.reg .pred 	%p<8>;
	.reg .b32 	%r<9>;
	.reg .b32 	%f<4>;
	.reg .b64 	%rd<9>;

	ld.param.u64 	%rd2, [_Z7blu_padP6float2ii_param_0];
	ld.param.u32 	%r2, [_Z7blu_padP6float2ii_param_1];
	ld.param.u32 	%r3, [_Z7blu_padP6float2ii_param_2];
	cvta.to.global.u64 	%rd1, %rd2;
	mov.u32 	%r4, %ctaid.x;
	mov.u32 	%r5, %ntid.x;
	mov.u32 	%r6, %tid.x;
	mad.lo.s32 	%r1, %r4, %r5, %r6;
	setp.le.s32 	%p1, %r3, %r1;
	@%p1 bra 	$L__BB6_5;
	setp.lt.s32 	%p2, %r1, %r2;
	sub.s32 	%r7, %r3, %r2;
	setp.gt.s32 	%p3, %r1, %r7;
	or.pred  	%p4, %p2, %p3;
	@%p4 bra 	$L__BB6_3;
	mul.wide.s32 	%rd3, %r1, 8;
	add.s64 	%rd4, %rd1, %rd3;
	mov.f32 	%f1, 0f00000000;
	st.global.v2.f32 	[%rd4], {%f1, %f1};
$L__BB6_3:
	setp.lt.s32 	%p5, %r1, 1;
	setp.ge.s32 	%p6, %r1, %r2;
	or.pred  	%p7, %p5, %p6;
	@%p7 bra 	$L__BB6_5;
	sub.s32 	%r8, %r3, %r1;
	mul.wide.s32 	%rd5, %r8, 8;
	add.s64 	%rd6, %rd1, %rd5;
	mul.wide.u32 	%rd7, %r1, 8;
	add.s64 	%rd8, %rd1, %rd7;
	ld.global.v2.f32 	{%f2, %f3}, [%rd8];
	st.global.v2.f32 	[%rd6], {%f2, %f3};
$L__BB6_5:
	ret;

}
	// .globl	_Z7blu_mulPK6float2S1_PS_i
.visible .entry _Z7blu_mulPK6float2S1_PS_i(
	.param .u64 .ptr .align 1 _Z7blu_mulPK6float2S1_PS_i_param_0,
	.param .u64 .ptr .align 1 _Z7blu_mulPK6float2S1_PS_i_param_1,
	.param .u64 .ptr .align 1 _Z7blu_mulPK6float2S1_PS_i_param_2,
	.param .u32 _Z7blu_mulPK6float2S1_PS_i_param_3
)
{
	.reg .pred 	%p<2>;
	.reg .b32 	%r<6>;
	.reg .b32 	%f<10>;
	.reg .b64 	%rd<11>;

	ld.param.u64 	%rd1, [_Z7blu_mulPK6float2S1_PS_i_param_0];
	ld.param.u64 	%rd2, [_Z7blu_mulPK6float2S1_PS_i_param_1];
	ld.param.u64 	%rd3, [_Z7blu_mulPK6float2S1_PS_i_param_2];
	ld.param.u32 	%r2, [_Z7blu_mulPK6float2S1_PS_i_param_3];
	mov.u32 	%r3, %ctaid.x;
	mov.u32 	%r4, %ntid.x;
	mov.u32 	%r5, %tid.x;
	mad.lo.s32 	%r1, %r3, %r4, %r5;
	setp.ge.s32 	%p1, %r1, %r2;
	@%p1 bra 	$L__BB7_2;
	cvta.to.global.u64 	%rd4, %rd1;
	cvta.to.global.u64 	%rd5, %rd2;
	cvta.to.global.u64 	%rd6, %rd3;
	mul.wide.s32 	%rd7, %r1, 8;
	add.s64 	%rd8, %rd4, %rd7;
	ld.global.v2.f32 	{%f1, %f2}, [%rd8];
	add.s64 	%rd9, %rd5, %rd7;
	ld.global.v2.f32 	{%f3, %f4}, [%rd9];
	mul.f32 	%f5, %f1, %f3;
	mul.f32 	%f6, %f2, %f4;
	sub.f32 	%f7, %f5, %f6;
	mul.f32 	%f8, %f1, %f4;
	fma.rn.f32 	%f9, %f2, %f3, %f8;
	add.s64 	%rd10, %rd6, %rd7;
	st.global.v2.f32 	[%rd10], {%f7, %f9};
$L__BB7_2:
	ret;

}
	// .globl	_Z9blu_finalPK6float2PS_iif
.visible .entry _Z9blu_finalPK6float2PS_iif(
	.param .u64 .ptr .align 1 _Z9blu_finalPK6float2PS_iif_param_0,
	.param .u64 .ptr .align 1 _Z9blu_finalPK6float2PS_iif_param_1,
	.param .u32 _Z9blu_finalPK6float2PS_iif_param_2,
	.param .u32 _Z9blu_finalPK6float2PS_iif_param_3,
	.param .f32 _Z9blu_finalPK6float2PS_iif_param_4
)
{
	.local .align 4 .b8 	__local_depot8[28];
	.reg .b64 	%SP;
	.reg .b64 	%SPL;
	.reg .pred 	%p<11>;
	.reg .b32 	%r<48>;
	.reg .b32 	%f<44>;
	.reg .b64 	%rd<29>;
	.reg .b64 	%fd<3>;

	mov.u64 	%SPL, __local_depot8;
	ld.param.u64 	%rd9, [_Z9blu_finalPK6float2PS_iif_param_0];
	ld.param.u64 	%rd10, [_Z9blu_finalPK6float2PS_iif_param_1];
	ld.param.u32 	%r17, [_Z9blu_finalPK6float2PS_iif_param_2];
	ld.param.u32 	%r16, [_Z9blu_finalPK6float2PS_iif_param_3];
	ld.param.f32 	%f9, [_Z9blu_finalPK6float2PS_iif_param_4];
	add.u64 	%rd1, %SPL, 0;
	mov.u32 	%r18, %ctaid.x;
	mov.u32 	%r19, %ntid.x;
	mov.u32 	%r20, %tid.x;
	mad.lo.s32 	%r1, %r18, %r19, %r20;
	setp.ge.s32 	%p1, %r1, %r17;
	@%p1 bra 	$L__BB8_10;
	cvta.to.global.u64 	%rd12, %rd9;
	mul.wide.s32 	%rd13, %r1, 8;
	add.s64 	%rd14, %rd12, %rd13;
	ld.global.v2.f32 	{%f10, %f11}, [%rd14];
	cvt.rn.f32.s32 	%f12, %r16;
	div.rn.f32 	%f1, %f10, %f12;
	div.rn.f32 	%f2, %f11, %f12;
	neg.f32 	%f13, %f9;
	cvt.rn.f32.s32 	%f14, %r1;
	mul.f32 	%f15, %f14, %f13;
	mul.f32 	%f3, %f15, %f14;
	mul.f32 	%f16, %f3, 0f3F22F983;
	cvt.rni.s32.f32 	%r47, %f16;
	cvt.rn.f32.s32 	%f17, %r47;
	fma.rn.f32 	%f18, %f17, 0fBFC90FDA, %f3;
	fma.rn.f32 	%f19, %f17, 0fB3A22168, %f18;
	fma.rn.f32 	%f43, %f17, 0fA7C234C5, %f19;
	abs.f32 	%f5, %f3;
	setp.ltu.f32 	%p2, %f5, 0f47CE4780;
	@%p2 bra 	$L__BB8_9;
	setp.neu.f32 	%p3, %f5, 0f7F800000;
	@%p3 bra 	$L__BB8_4;
	mov.f32 	%f22, 0f00000000;
	mul.rn.f32 	%f43, %f3, %f22;
	mov.b32 	%r47, 0;
	bra.uni 	$L__BB8_9;
$L__BB8_4:
	mov.b32 	%r3, %f3;
	shl.b32 	%r22, %r3, 8;
	or.b32  	%r4, %r22, -2147483648;
	mov.b64 	%rd28, 0;
	mov.b32 	%r44, 0;
	mov.u64 	%rd26, __cudart_i2opi_f;
	mov.u64 	%rd27, %rd1;
$L__BB8_5:
	.pragma "nounroll";
	ld.global.nc.u32 	%r23, [%rd26];
	mad.wide.u32 	%rd17, %r23, %r4, %rd28;
	shr.u64 	%rd28, %rd17, 32;
	st.local.u32 	[%rd27], %rd17;
	add.s32 	%r44, %r44, 1;
	add.s64 	%rd27, %rd27, 4;
	add.s64 	%rd26, %rd26, 4;
	setp.ne.s32 	%p4, %r44, 6;
	@%p4 bra 	$L__BB8_5;
	shr.u32 	%r24, %r3, 23;
	st.local.u32 	[%rd1+24], %rd28;
	and.b32  	%r7, %r24, 31;
	and.b32  	%r25, %r24, 224;
	add.s32 	%r26, %r25, -128;
	shr.u32 	%r27, %r26, 5;
	mul.wide.u32 	%rd18, %r27, 4;
	sub.s64 	%rd8, %rd1, %rd18;
	ld.local.u32 	%r45, [%rd8+24];
	ld.local.u32 	%r46, [%rd8+20];
	setp.eq.s32 	%p5, %r7, 0;
	@%p5 bra 	$L__BB8_8;
	shf.l.wrap.b32 	%r45, %r46, %r45, %r7;
	ld.local.u32 	%r28, [%rd8+16];
	shf.l.wrap.b32 	%r46, %r28, %r46, %r7;
$L__BB8_8:
	shr.u32 	%r29, %r45, 30;
	shf.l.wrap.b32 	%r30, %r46, %r45, 2;
	shl.b32 	%r31, %r46, 2;
	shr.u32 	%r32, %r30, 31;
	add.s32 	%r33, %r32, %r29;
	neg.s32 	%r34, %r33;
	setp.lt.s32 	%p6, %r3, 0;
	selp.b32 	%r47, %r34, %r33, %p6;
	xor.b32  	%r35, %r30, %r3;
	shr.s32 	%r36, %r30, 31;
	xor.b32  	%r37, %r36, %r30;
	xor.b32  	%r38, %r36, %r31;
	cvt.u64.u32 	%rd19, %r37;
	shl.b64 	%rd20, %rd19, 32;
	cvt.u64.u32 	%rd21, %r38;
	or.b64  	%rd22, %rd20, %rd21;
	cvt.rn.f64.s64 	%fd1, %rd22;
	mul.f64 	%fd2, %fd1, 0d3BF921FB54442D19;
	cvt.rn.f32.f64 	%f20, %fd2;
	neg.f32 	%f21, %f20;
	setp.lt.s32 	%p7, %r35, 0;
	selp.f32 	%f43, %f21, %f20, %p7;
$L__BB8_9:
	mul.f32 	%f23, %f43, %f43;
	fma.rn.f32 	%f24, %f23, 0f37CBAC00, 0fBAB607ED;
	fma.rn.f32 	%f25, %f24, %f23, 0f3D2AAABB;
	fma.rn.f32 	%f26, %f25, %f23, 0fBEFFFFFF;
	fma.rn.f32 	%f27, %f26, %f23, 0f3F800000;
	fma.rn.f32 	%f28, %f23, %f43, 0f00000000;
	fma.rn.f32 	%f29, %f23, 0fB94D4153, 0f3C0885E4;
	fma.rn.f32 	%f30, %f29, %f23, 0fBE2AAAA8;
	fma.rn.f32 	%f31, %f30, %f28, %f43;
	and.b32  	%r40, %r47, 1;
	setp.eq.b32 	%p8, %r40, 1;
	selp.f32 	%f32, %f27, %f31, %p8;
	selp.f32 	%f33, %f31, %f27, %p8;
	and.b32  	%r41, %r47, 2;
	setp.eq.s32 	%p9, %r41, 0;
	neg.f32 	%f34, %f32;
	selp.f32 	%f35, %f32, %f34, %p9;
	add.s32 	%r42, %r47, 1;
	and.b32  	%r43, %r42, 2;
	setp.eq.s32 	%p10, %r43, 0;
	neg.f32 	%f36, %f33;
	selp.f32 	%f37, %f33, %f36, %p10;
	mul.f32 	%f38, %f1, %f37;
	mul.f32 	%f39, %f2, %f35;
	sub.f32 	%f40, %f38, %f39;
	mul.f32 	%f41, %f2, %f37;
	fma.rn.f32 	%f42, %f1, %f35, %f41;
	cvta.to.global.u64 	%rd23, %rd10;
	add.s64 	%rd25, %rd23, %rd13;
	st.global.v2.f32 	[%rd25], {%f40, %f42};
$L__BB8_10:
	ret;

}
	// .globl	_Z18dft2d_naive_kernelPKfP6float2ii
.visible .entry _Z18dft2d_naive_kernelPKfP6float2ii(
	.param .u64 .ptr .align 1 _Z18dft2d_naive_kernelPKfP6float2ii_param_0,
	.param .u64 .ptr .align 1 _Z18dft2d_naive_kernelPKfP6float2ii_param_1,
	.param .u32 _Z18dft2d_naive_kernelPKfP6float2ii_param_2,
	.param .u32 _Z18dft2d_naive_kernelPKfP6float2ii_param_3
)
{
	.local .align 4 .b8 	__local_depot9[28];
	.reg .b64 	%SP;
	.reg .b64 	%SPL;
	.reg .pred 	%p<16>;
	.reg .b32 	%r<67>;
	.reg .b32 	%f<54>;
	.reg .b64 	%rd<29>;
	.reg .b64 	%fd<5>;

	mov.u64 	%SPL, __local_depot9;
	ld.param.u64 	%rd10, [_Z18dft2d_naive_kernelPKfP6float2ii_param_0];
	ld.param.u64 	%rd11, [_Z18dft2d_naive_kernelPKfP6float2ii_param_1];
	ld.param.u32 	%r22, [_Z18dft2d_naive_kernelPKfP6float2ii_param_2];
	ld.param.u32 	%r24, [_Z18dft2d_naive_kernelPKfP6float2ii_param_3];
	add.u64 	%rd1, %SPL, 0;
	mov.u32 	%r25, %ctaid.x;
	mov.u32 	%r26, %ntid.x;
	mov.u32 	%r27, %tid.x;
	mad.lo.s32 	%r1, %r25, %r26, %r27;
	mov.u32 	%r28, %ctaid.y;
	mov.u32 	%r29, %ntid.y;
	mov.u32 	%r30, %tid.y;
	mad.lo.s32 	%r31, %r28, %r29, %r30;
	setp.ge.s32 	%p1, %r1, %r22;
	setp.ge.s32 	%p2, %r31, %r24;
	or.pred  	%p3, %p1, %p2;
	@%p3 bra 	$L__BB9_15;
	setp.lt.s32 	%p4, %r22, 1;
	mov.f32 	%f50, 0f00000000;
	mov.f32 	%f49, %f50;
	@%p4 bra 	$L__BB9_14;
	cvta.to.global.u64 	%rd2, %rd10;
	cvt.rn.f32.u32 	%f1, %r24;
	cvt.rn.f32.s32 	%f2, %r22;
	mov.f32 	%f49, 0f00000000;
	mov.b32 	%r61, 0;
	mov.u64 	%rd13, __cudart_i2opi_f;
	mov.f32 	%f50, %f49;
$L__BB9_3:
	mul.lo.s32 	%r34, %r61, %r31;
	cvt.rn.f32.u32 	%f20, %r34;
	div.rn.f32 	%f5, %f20, %f1;
	mul.lo.s32 	%r4, %r61, %r22;
	mov.b32 	%r62, 0;
$L__BB9_4:
	mul.lo.s32 	%r35, %r62, %r1;
	cvt.rn.f32.s32 	%f21, %r35;
	div.rn.f32 	%f22, %f21, %f2;
	add.f32 	%f23, %f5, %f22;
	cvt.f64.f32 	%fd1, %f23;
	mul.f64 	%fd2, %fd1, 0dC01921FB54442D18;
	cvt.rn.f32.f64 	%f8, %fd2;
	mul.f32 	%f24, %f8, 0f3F22F983;
	cvt.rni.s32.f32 	%r66, %f24;
	cvt.rn.f32.s32 	%f25, %r66;
	fma.rn.f32 	%f26, %f25, 0fBFC90FDA, %f8;
	fma.rn.f32 	%f27, %f25, 0fB3A22168, %f26;
	fma.rn.f32 	%f51, %f25, 0fA7C234C5, %f27;
	abs.f32 	%f10, %f8;
	setp.ltu.f32 	%p5, %f10, 0f47CE4780;
	@%p5 bra 	$L__BB9_12;
	setp.eq.f32 	%p6, %f10, 0f7F800000;
	@%p6 bra 	$L__BB9_11;
	mov.b32 	%r7, %f8;
	shl.b32 	%r37, %r7, 8;
	or.b32  	%r8, %r37, -2147483648;
	mov.b64 	%rd28, 0;
	mov.b32 	%r63, 0;
	mov.u64 	%rd26, %rd13;
	mov.u64 	%rd27, %rd1;
$L__BB9_7:
	.pragma "nounroll";
	ld.global.nc.u32 	%r38, [%rd26];
	mad.wide.u32 	%rd15, %r38, %r8, %rd28;
	shr.u64 	%rd28, %rd15, 32;
	st.local.u32 	[%rd27], %rd15;
	add.s32 	%r63, %r63, 1;
	add.s64 	%rd27, %rd27, 4;
	add.s64 	%rd26, %rd26, 4;
	setp.ne.s32 	%p7, %r63, 6;
	@%p7 bra 	$L__BB9_7;
	shr.u32 	%r39, %r7, 23;
	st.local.u32 	[%rd1+24], %rd28;
	and.b32  	%r11, %r39, 31;
	and.b32  	%r40, %r39, 224;
	add.s32 	%r41, %r40, -128;
	shr.u32 	%r42, %r41, 5;
	mul.wide.u32 	%rd16, %r42, 4;
	sub.s64 	%rd9, %rd1, %rd16;
	ld.local.u32 	%r64, [%rd9+24];
	ld.local.u32 	%r65, [%rd9+20];
	setp.eq.s32 	%p8, %r11, 0;
	@%p8 bra 	$L__BB9_10;
	shf.l.wrap.b32 	%r64, %r65, %r64, %r11;
	ld.local.u32 	%r43, [%rd9+16];
	shf.l.wrap.b32 	%r65, %r43, %r65, %r11;
$L__BB9_10:
	shr.u32 	%r44, %r64, 30;
	shf.l.wrap.b32 	%r45, %r65, %r64, 2;
	shl.b32 	%r46, %r65, 2;
	shr.u32 	%r47, %r45, 31;
	add.s32 	%r48, %r47, %r44;
	neg.s32 	%r49, %r48;
	setp.lt.s32 	%p9, %r7, 0;
	selp.b32 	%r66, %r49, %r48, %p9;
	xor.b32  	%r50, %r45, %r7;
	shr.s32 	%r51, %r45, 31;
	xor.b32  	%r52, %r51, %r45;
	xor.b32  	%r53, %r51, %r46;
	cvt.u64.u32 	%rd17, %r52;
	shl.b64 	%rd18, %rd17, 32;
	cvt.u64.u32 	%rd19, %r53;
	or.b64  	%rd20, %rd18, %rd19;
	cvt.rn.f64.s64 	%fd3, %rd20;
	mul.f64 	%fd4, %fd3, 0d3BF921FB54442D19;
	cvt.rn.f32.f64 	%f28, %fd4;
	neg.f32 	%f29, %f28;
	setp.lt.s32 	%p10, %r50, 0;
	selp.f32 	%f51, %f29, %f28, %p10;
	bra.uni 	$L__BB9_12;
$L__BB9_11:
	mov.f32 	%f30, 0f00000000;
	mul.rn.f32 	%f51, %f8, %f30;
	mov.b32 	%r66, 0;
$L__BB9_12:
	mul.f32 	%f31, %f51, %f51;
	fma.rn.f32 	%f32, %f31, 0f37CBAC00, 0fBAB607ED;
	fma.rn.f32 	%f33, %f32, %f31, 0f3D2AAABB;
	fma.rn.f32 	%f34, %f33, %f31, 0fBEFFFFFF;
	fma.rn.f32 	%f35, %f34, %f31, 0f3F800000;
	fma.rn.f32 	%f36, %f31, %f51, 0f00000000;
	fma.rn.f32 	%f37, %f31, 0fB94D4153, 0f3C0885E4;
	fma.rn.f32 	%f38, %f37, %f31, 0fBE2AAAA8;
	fma.rn.f32 	%f39, %f38, %f36, %f51;
	and.b32  	%r55, %r66, 1;
	setp.eq.b32 	%p11, %r55, 1;
	selp.f32 	%f40, %f35, %f39, %p11;
	selp.f32 	%f41, %f39, %f35, %p11;
	and.b32  	%r56, %r66, 2;
	setp.eq.s32 	%p12, %r56, 0;
	neg.f32 	%f42, %f40;
	selp.f32 	%f43, %f40, %f42, %p12;
	add.s32 	%r57, %r66, 1;
	and.b32  	%r58, %r57, 2;
	setp.eq.s32 	%p13, %r58, 0;
	neg.f32 	%f44, %f41;
	selp.f32 	%f45, %f41, %f44, %p13;
	add.s32 	%r59, %r62, %r4;
	mul.wide.u32 	%rd21, %r59, 4;
	add.s64 	%rd22, %rd2, %rd21;
	ld.global.f32 	%f46, [%rd22];
	fma.rn.f32 	%f50, %f46, %f45, %f50;
	fma.rn.f32 	%f49, %f46, %f43, %f49;
	add.s32 	%r62, %r62, 1;
	setp.ne.s32 	%p14, %r62, %r22;
	@%p14 bra 	$L__BB9_4;
	add.s32 	%r61, %r61, 1;
	setp.ne.s32 	%p15, %r61, %r24;
	@%p15 bra 	$L__BB9_3;
$L__BB9_14:
	mad.lo.s32 	%r60, %r22, %r31, %r1;
	cvta.to.global.u64 	%rd23, %rd11;
	mul.wide.s32 	%rd24, %r60, 8;
	add.s64 	%rd25, %rd23, %rd24;
	st.global.v2.f32 	[%rd25], {%f50, %f49};
$L__BB9_15:
	ret;

}
	// .globl	_Z18dft2d_tiled_kernelPKfP6float2ii
.visible .entry _Z18dft2d_tiled_kernelPKfP6float2ii(
	.param .u64 .ptr .align 1 _Z18dft2d_tiled_kernelPKfP6float2ii_param_0,
	.param .u64 .ptr .align 1 _Z18dft2d_tiled_kernelPKfP6float2ii_param_1,
	.param .u32 _Z18dft2d_tiled_kernelPKfP6float2ii_param_2,
	.param .u32 _Z18dft2d_tiled_kernelPKfP6float2ii_param_3
)
{
	.local .align 4 .b8 	__local_depot10[28];
	.reg .b64 	%SP;
	.reg .b64 	%SPL;
	.reg .pred 	%p<301>;
	.reg .b32 	%r<435>;
	.reg .b32 	%f<3448>;
	.reg .b64 	%rd<83>;
	.reg .b64 	%fd<17>;
	// demoted variable
	.shared .align 4 .b8 _ZZ18dft2d_tiled_kernelPKfP6float2iiE4tile[1024];
	mov.u64 	%SPL, __local_depot10;
	ld.param.u64 	%rd26, [_Z18dft2d_tiled_kernelPKfP6float2ii_param_0];
	ld.param.u64 	%rd27, [_Z18dft2d_tiled_kernelPKfP6float2ii_param_1];
	ld.param.u32 	%r80, [_Z18dft2d_tiled_kernelPKfP6float2ii_param_2];
	ld.param.u32 	%r82, [_Z18dft2d_tiled_kernelPKfP6float2ii_param_3];
	add.u64 	%rd1, %SPL, 0;
	add.u64 	%rd2, %SPL, 0;
	add.u64 	%rd3, %SPL, 0;
	add.u64 	%rd4, %SPL, 0;
	mov.u32 	%r83, %ctaid.x;
	mov.u32 	%r84, %ntid.x;
	mov.u32 	%r1, %tid.x;
	mad.lo.s32 	%r2, %r83, %r84, %r1;
	mov.u32 	%r85, %ctaid.y;
	mov.u32 	%r86, %ntid.y;
	mov.u32 	%r3, %tid.y;
	mad.lo.s32 	%r87, %r85, %r86, %r3;
	setp.ge.s32 	%p1, %r2, %r80;
	setp.ge.s32 	%p2, %r87, %r82;
	or.pred  	%p3, %p1, %p2;
	@%p3 bra 	$L__BB10_312;
	cvt.rn.f64.s32 	%fd1, %r2;
	mul.f64 	%fd2, %fd1, 0dC01921FB54442D18;
	cvt.rn.f64.s32 	%fd3, %r80;
	div.rn.f64 	%fd4, %fd2, %fd3;
	cvt.rn.f32.f64 	%f1, %fd4;
	cvt.rn.f64.u32 	%fd5, %r87;
	mul.f64 	%fd6, %fd5, 0dC01921FB54442D18;
	cvt.rn.f64.u32 	%fd7, %r82;
	div.rn.f64 	%fd8, %fd6, %fd7;
	cvt.rn.f32.f64 	%f2, %fd8;
	mul.f32 	%f1050, %f1, 0f3F22F983;
	cvt.rni.s32.f32 	%r420, %f1050;
	cvt.rn.f32.s32 	%f1051, %r420;
	fma.rn.f32 	%f1052, %f1051, 0fBFC90FDA, %f1;
	fma.rn.f32 	%f1053, %f1051, 0fB3A22168, %f1052;
	fma.rn.f32 	%f3405, %f1051, 0fA7C234C5, %f1053;
	abs.f32 	%f4, %f1;
	setp.ltu.f32 	%p4, %f4, 0f47CE4780;
	@%p4 bra 	$L__BB10_9;
	setp.neu.f32 	%p5, %f4, 0f7F800000;
	@%p5 bra 	$L__BB10_4;
	mov.f32 	%f1056, 0f00000000;
	mul.rn.f32 	%f3405, %f1, %f1056;
	mov.b32 	%r420, 0;
	bra.uni 	$L__BB10_9;
$L__BB10_4:
	mov.b32 	%r6, %f1;
	shl.b32 	%r89, %r6, 8;
	or.b32  	%r7, %r89, -2147483648;
	mov.b64 	%rd77, 0;
	mov.b32 	%r417, 0;
	mov.u64 	%rd75, __cudart_i2opi_f;
	mov.u64 	%rd76, %rd4;
$L__BB10_5:
	.pragma "nounroll";
	ld.global.nc.u32 	%r90, [%rd75];
	mad.wide.u32 	%rd34, %r90, %r7, %rd77;
	shr.u64 	%rd77, %rd34, 32;
	st.local.u32 	[%rd76], %rd34;
	add.s32 	%r417, %r417, 1;
	add.s64 	%rd76, %rd76, 4;
	add.s64 	%rd75, %rd75, 4;
	setp.ne.s32 	%p6, %r417, 6;
	@%p6 bra 	$L__BB10_5;
	shr.u32 	%r91, %r6, 23;
	st.local.u32 	[%rd4+24], %rd77;
	and.b32  	%r10, %r91, 31;
	and.b32  	%r92, %r91, 224;
	add.s32 	%r93, %r92, -128;
	shr.u32 	%r94, %r93, 5;
	mul.wide.u32 	%rd35, %r94, 4;
	sub.s64 	%rd11, %rd4, %rd35;
	ld.local.u32 	%r418, [%rd11+24];
	ld.local.u32 	%r419, [%rd11+20];
	setp.eq.s32 	%p7, %r10, 0;
	@%p7 bra 	$L__BB10_8;
	shf.l.wrap.b32 	%r418, %r419, %r418, %r10;
	ld.local.u32 	%r95, [%rd11+16];
	shf.l.wrap.b32 	%r419, %r95, %r419, %r10;
$L__BB10_8:
	shr.u32 	%r96, %r418, 30;
	shf.l.wrap.b32 	%r97, %r419, %r418, 2;
	shl.b32 	%r98, %r419, 2;
	shr.u32 	%r99, %r97, 31;
	add.s32 	%r100, %r99, %r96;
	neg.s32 	%r101, %r100;
	setp.lt.s32 	%p8, %r6, 0;
	selp.b32 	%r420, %r101, %r100, %p8;
	xor.b32  	%r102, %r97, %r6;
	shr.s32 	%r103, %r97, 31;
	xor.b32  	%r104, %r103, %r97;
	xor.b32  	%r105, %r103, %r98;
	cvt.u64.u32 	%rd36, %r104;
	shl.b64 	%rd37, %rd36, 32;
	cvt.u64.u32 	%rd38, %r105;
	or.b64  	%rd39, %rd37, %rd38;
	cvt.rn.f64.s64 	%fd9, %rd39;
	mul.f64 	%fd10, %fd9, 0d3BF921FB54442D19;
	cvt.rn.f32.f64 	%f1054, %fd10;
	neg.f32 	%f1055, %f1054;
	setp.lt.s32 	%p9, %r102, 0;
	selp.f32 	%f3405, %f1055, %f1054, %p9;
$L__BB10_9:
	mul.f32 	%f1057, %f3405, %f3405;
	fma.rn.f32 	%f1058, %f1057, 0f37CBAC00, 0fBAB607ED;
	fma.rn.f32 	%f1059, %f1058, %f1057, 0f3D2AAABB;
	fma.rn.f32 	%f1060, %f1059, %f1057, 0fBEFFFFFF;
	fma.rn.f32 	%f1061, %f1060, %f1057, 0f3F800000;
	fma.rn.f32 	%f1062, %f1057, %f3405, 0f00000000;
	fma.rn.f32 	%f1063, %f1057, 0fB94D4153, 0f3C0885E4;
	fma.rn.f32 	%f1064, %f1063, %f1057, 0fBE2AAAA8;
	fma.rn.f32 	%f1065, %f1064, %f1062, %f3405;
	and.b32  	%r107, %r420, 1;
	setp.eq.b32 	%p10, %r107, 1;
	selp.f32 	%f1066, %f1061, %f1065, %p10;
	selp.f32 	%f1067, %f1065, %f1061, %p10;
	and.b32  	%r108, %r420, 2;
	setp.eq.s32 	%p11, %r108, 0;
	neg.f32 	%f1068, %f1066;
	selp.f32 	%f8, %f1066, %f1068, %p11;
	add.s32 	%r109, %r420, 1;
	and.b32  	%r110, %r109, 2;
	setp.eq.s32 	%p12, %r110, 0;
	neg.f32 	%f1069, %f1067;
	selp.f32 	%f9, %f1067, %f1069, %p12;
	mul.f32 	%f1070, %f2, 0f3F22F983;
	cvt.rni.s32.f32 	%r424, %f1070;
	cvt.rn.f32.s32 	%f1071, %r424;
	fma.rn.f32 	%f1072, %f1071, 0fBFC90FDA, %f2;
	fma.rn.f32 	%f1073, %f1071, 0fB3A22168, %f1072;
	fma.rn.f32 	%f3406, %f1071, 0fA7C234C5, %f1073;
	abs.f32 	%f11, %f2;
	setp.ltu.f32 	%p13, %f11, 0f47CE4780;
	@%p13 bra 	$L__BB10_17;
	setp.neu.f32 	%p14, %f11, 0f7F800000;
	@%p14 bra 	$L__BB10_12;
	mov.f32 	%f1076, 0f00000000;
	mul.rn.f32 	%f3406, %f2, %f1076;
	mov.b32 	%r424, 0;
	bra.uni 	$L__BB10_17;
$L__BB10_12:
	mov.b32 	%r20, %f2;
	shl.b32 	%r112, %r20, 8;
	or.b32  	%r21, %r112, -2147483648;
	mov.b64 	%rd78, 0;
	mov.b32 	%r421, 0;
	mov.u64 	%rd42, __cudart_i2opi_f;
$L__BB10_13:
	.pragma "nounroll";
	mul.wide.u32 	%rd41, %r421, 4;
	add.s64 	%rd43, %rd42, %rd41;
	ld.global.nc.u32 	%r113, [%rd43];
	mad.wide.u32 	%rd44, %r113, %r21, %rd78;
	shr.u64 	%rd78, %rd44, 32;
	add.s64 	%rd45, %rd3, %rd41;
	st.local.u32 	[%rd45], %rd44;
	add.s32 	%r421, %r421, 1;
	setp.ne.s32 	%p15, %r421, 6;
	@%p15 bra 	$L__BB10_13;
	shr.u32 	%r114, %r20, 23;
	st.local.u32 	[%rd3+24], %rd78;
	and.b32  	%r24, %r114, 31;
	and.b32  	%r115, %r114, 224;
	add.s32 	%r116, %r115, -128;
	shr.u32 	%r117, %r116, 5;
	mul.wide.u32 	%rd46, %r117, 4;
	sub.s64 	%rd14, %rd3, %rd46;
	ld.local.u32 	%r422, [%rd14+24];
	ld.local.u32 	%r423, [%rd14+20];
	setp.eq.s32 	%p16, %r24, 0;
	@%p16 bra 	$L__BB10_16;
	shf.l.wrap.b32 	%r422, %r423, %r422, %r24;
	ld.local.u32 	%r118, [%rd14+16];
	shf.l.wrap.b32 	%r423, %r118, %r423, %r24;
$L__BB10_16:
	shr.u32 	%r119, %r422, 30;
	shf.l.wrap.b32 	%r120, %r423, %r422, 2;
	shl.b32 	%r121, %r423, 2;
	shr.u32 	%r122, %r120, 31;
	add.s32 	%r123, %r122, %r119;
	neg.s32 	%r124, %r123;
	setp.lt.s32 	%p17, %r20, 0;
	selp.b32 	%r424, %r124, %r123, %p17;
	xor.b32  	%r125, %r120, %r20;
	shr.s32 	%r126, %r120, 31;
	xor.b32  	%r127, %r126, %r120;
	xor.b32  	%r128, %r126, %r121;
	cvt.u64.u32 	%rd47, %r127;
	shl.b64 	%rd48, %rd47, 32;
	cvt.u64.u32 	%rd49, %r128;
	or.b64  	%rd50, %rd48, %rd49;
	cvt.rn.f64.s64 	%fd11, %rd50;
	mul.f64 	%fd12, %fd11, 0d3BF921FB54442D19;
	cvt.rn.f32.f64 	%f1074, %fd12;
	neg.f32 	%f1075, %f1074;
	setp.lt.s32 	%p18, %r125, 0;
	selp.f32 	%f3406, %f1075, %f1074, %p18;
$L__BB10_17:
	mul.f32 	%f1078, %f3406, %f3406;
	fma.rn.f32 	%f1079, %f1078, 0f37CBAC00, 0fBAB607ED;
	fma.rn.f32 	%f1080, %f1079, %f1078, 0f3D2AAABB;
	fma.rn.f32 	%f1081, %f1080, %f1078, 0fBEFFFFFF;
	fma.rn.f32 	%f1082, %f1081, %f1078, 0f3F800000;
	fma.rn.f32 	%f1083, %f1078, %f3406, 0f00000000;
	fma.rn.f32 	%f1084, %f1078, 0fB94D4153, 0f3C0885E4;
	fma.rn.f32 	%f1085, %f1084, %f1078, 0fBE2AAAA8;
	fma.rn.f32 	%f1086, %f1085, %f1083, %f3406;
	and.b32  	%r131, %r424, 1;
	setp.eq.b32 	%p19, %r131, 1;
	selp.f32 	%f1087, %f1082, %f1086, %p19;
	selp.f32 	%f1088, %f1086, %f1082, %p19;
	and.b32  	%r132, %r424, 2;
	setp.eq.s32 	%p20, %r132, 0;
	neg.f32 	%f1089, %f1087;
	selp.f32 	%f15, %f1087, %f1089, %p20;
	add.s32 	%r133, %r424, 1;
	and.b32  	%r134, %r133, 2;
	setp.eq.s32 	%p21, %r134, 0;
	neg.f32 	%f1090, %f1088;
	selp.f32 	%f16, %f1088, %f1090, %p21;
	shl.b32 	%r135, %r3, 6;
	mov.u32 	%r136, _ZZ18dft2d_tiled_kernelPKfP6float2iiE4tile;
	add.s32 	%r137, %r136, %r135;
	shl.b32 	%r138, %r1, 2;
	add.s32 	%r33, %r137, %r138;
	cvta.to.global.u64 	%rd15, %rd26;
	mov.f32 	%f3407, 0f00000000;
	mov.b32 	%r425, 0;
	mov.u64 	%rd63, __cudart_i2opi_f;
	mov.f32 	%f3408, %f3407;
$L__BB10_18:
	cvt.rn.f32.u32 	%f1091, %r425;
	mul.f32 	%f19, %f2, %f1091;
	mul.f32 	%f1092, %f19, 0f3F22F983;
	cvt.rni.s32.f32 	%r429, %f1092;
	cvt.rn.f32.s32 	%f1093, %r429;
	fma.rn.f32 	%f1094, %f1093, 0fBFC90FDA, %f19;
	fma.rn.f32 	%f1095, %f1093, 0fB3A22168, %f1094;
	fma.rn.f32 	%f3409, %f1093, 0fA7C234C5, %f1095;
	abs.f32 	%f21, %f19;
	setp.ltu.f32 	%p22, %f21, 0f47CE4780;
	@%p22 bra 	$L__BB10_26;
	setp.neu.f32 	%p23, %f21, 0f7F800000;
	@%p23 bra 	$L__BB10_21;
	mov.f32 	%f1098, 0f00000000;
	mul.rn.f32 	%f3409, %f19, %f1098;
	mov.b32 	%r429, 0;
	bra.uni 	$L__BB10_26;
$L__BB10_21:
	mov.b32 	%r36, %f19;
	shl.b32 	%r140, %r36, 8;
	or.b32  	%r37, %r140, -2147483648;
	mov.b64 	%rd81, 0;
	mov.b32 	%r426, 0;
	mov.u64 	%rd79, %rd63;
	mov.u64 	%rd80, %rd2;
$L__BB10_22:
	.pragma "nounroll";
	ld.global.nc.u32 	%r141, [%rd79];
	mad.wide.u32 	%rd53, %r141, %r37, %rd81;
	shr.u64 	%rd81, %rd53, 32;
	st.local.u32 	[%rd80], %rd53;
	add.s32 	%r426, %r426, 1;
	add.s64 	%rd80, %rd80, 4;
	add.s64 	%rd79, %rd79, 4;
	setp.ne.s32 	%p24, %r426, 6;
	@%p24 bra 	$L__BB10_22;
	shr.u32 	%r142, %r36, 23;
	st.local.u32 	[%rd2+24], %rd81;
	and.b32  	%r40, %r142, 31;
	and.b32  	%r143, %r142, 224;
	add.s32 	%r144, %r143, -128;
	shr.u32 	%r145, %r144, 5;
	mul.wide.u32 	%rd54, %r145, 4;
	sub.s64 	%rd22, %rd2, %rd54;
	ld.local.u32 	%r427, [%rd22+24];
	ld.local.u32 	%r428, [%rd22+20];
	setp.eq.s32 	%p25, %r40, 0;
	@%p25 bra 	$L__BB10_25;
	shf.l.wrap.b32 	%r427, %r428, %r427, %r40;
	ld.local.u32 	%r146, [%rd22+16];
	shf.l.wrap.b32 	%r428, %r146, %r428, %r40;
$L__BB10_25:
	shr.u32 	%r147, %r427, 30;
	shf.l.wrap.b32 	%r148, %r428, %r427, 2;
	shl.b32 	%r149, %r428, 2;
	shr.u32 	%r150, %r148, 31;
	add.s32 	%r151, %r150, %r147;
	neg.s32 	%r152, %r151;
	setp.lt.s32 	%p26, %r36, 0;
	selp.b32 	%r429, %r152, %r151, %p26;
	xor.b32  	%r153, %r148, %r36;
	shr.s32 	%r154, %r148, 31;
	xor.b32  	%r155, %r154, %r148;
	xor.b32  	%r156, %r154, %r149;
	cvt.u64.u32 	%rd55, %r155;
	shl.b64 	%rd56, %rd55, 32;
	cvt.u64.u32 	%rd57, %r156;
	or.b64  	%rd58, %rd56, %rd57;
	cvt.rn.f64.s64 	%fd13, %rd58;
	mul.f64 	%fd14, %fd13, 0d3BF921FB54442D19;
	cvt.rn.f32.f64 	%f1096, %fd14;
	neg.f32 	%f1097, %f1096;
	setp.lt.s32 	%p27, %r153, 0;
	selp.f32 	%f3409, %f1097, %f1096, %p27;
$L__BB10_26:
	setp.lt.s32 	%p28, %r80, 1;
	mul.f32 	%f1099, %f3409, %f3409;
	fma.rn.f32 	%f1100, %f1099, 0f37CBAC00, 0fBAB607ED;
	fma.rn.f32 	%f1101, %f1100, %f1099, 0f3D2AAABB;
	fma.rn.f32 	%f1102, %f1101, %f1099, 0fBEFFFFFF;
	fma.rn.f32 	%f1103, %f1102, %f1099, 0f3F800000;
	fma.rn.f32 	%f1104, %f1099, %f3409, 0f00000000;
	fma.rn.f32 	%f1105, %f1099, 0fB94D4153, 0f3C0885E4;
	fma.rn.f32 	%f1106, %f1105, %f1099, 0fBE2AAAA8;
	fma.rn.f32 	%f1107, %f1106, %f1104, %f3409;
	and.b32  	%r158, %r429, 1;
	setp.eq.b32 	%p29, %r158, 1;
	selp.f32 	%f1108, %f1103, %f1107, %p29;
	selp.f32 	%f1109, %f1107, %f1103, %p29;
	and.b32  	%r159, %r429, 2;
	setp.eq.s32 	%p30, %r159, 0;
	neg.f32 	%f1110, %f1108;
	selp.f32 	%f25, %f1108, %f1110, %p30;
	add.s32 	%r160, %r429, 1;
	and.b32  	%r161, %r160, 2;
	setp.eq.s32 	%p31, %r161, 0;
	neg.f32 	%f1111, %f1109;
	selp.f32 	%f26, %f1109, %f1111, %p31;
	mov.f32 	%f3444, %f3408;
	mov.f32 	%f3445, %f3407;
	@%p28 bra 	$L__BB10_310;
	add.s32 	%r49, %r425, %r3;
	mul.lo.s32 	%r50, %r49, %r80;
	mul.f32 	%f1112, %f16, %f26;
	mul.f32 	%f1113, %f15, %f25;
	sub.f32 	%f27, %f1112, %f1113;
	mul.f32 	%f1114, %f15, %f26;
	fma.rn.f32 	%f28, %f16, %f25, %f1114;
	add.s32 	%r51, %r425, 1;
	mul.f32 	%f1115, %f16, %f27;
	mul.f32 	%f1116, %f15, %f28;
	sub.f32 	%f29, %f1115, %f1116;
	mul.f32 	%f1117, %f15, %f27;
	fma.rn.f32 	%f30, %f16, %f28, %f1117;
	mul.f32 	%f1118, %f16, %f29;
	mul.f32 	%f1119, %f15, %f30;
	sub.f32 	%f31, %f1118, %f1119;
	mul.f32 	%f1120, %f15, %f29;
	fma.rn.f32 	%f32, %f16, %f30, %f1120;
	mul.f32 	%f1121, %f16, %f31;
	mul.f32 	%f1122, %f15, %f32;
	sub.f32 	%f33, %f1121, %f1122;
	mul.f32 	%f1123, %f15, %f31;
	fma.rn.f32 	%f34, %f16, %f32, %f1123;
	add.s32 	%r52, %r425, 4;
	mul.f32 	%f1124, %f16, %f33;
	mul.f32 	%f1125, %f15, %f34;
	sub.f32 	%f35, %f1124, %f1125;
	mul.f32 	%f1126, %f15, %f33;
	fma.rn.f32 	%f36, %f16, %f34, %f1126;
	add.s32 	%r53, %r425, 5;
	mul.f32 	%f1127, %f16, %f35;
	mul.f32 	%f1128, %f15, %f36;
	sub.f32 	%f37, %f1127, %f1128;
	mul.f32 	%f1129, %f15, %f35;
	fma.rn.f32 	%f38, %f16, %f36, %f1129;
	add.s32 	%r54, %r425, 6;
	mul.f32 	%f1130, %f16, %f37;
	mul.f32 	%f1131, %f15, %f38;
	sub.f32 	%f39, %f1130, %f1131;
	mul.f32 	%f1132, %f15, %f37;
	fma.rn.f32 	%f40, %f16, %f38, %f1132;
	add.s32 	%r55, %r425, 7;
	mul.f32 	%f1133, %f16, %f39;
	mul.f32 	%f1134, %f15, %f40;
	sub.f32 	%f41, %f1133, %f1134;
	mul.f32 	%f1135, %f15, %f39;
	fma.rn.f32 	%f42, %f16, %f40, %f1135;
	add.s32 	%r56, %r425, 8;
	mul.f32 	%f1136, %f16, %f41;
	mul.f32 	%f1137, %f15, %f42;
	sub.f32 	%f43, %f1136, %f1137;
	mul.f32 	%f1138, %f15, %f41;
	fma.rn.f32 	%f44, %f16, %f42, %f1138;
	add.s32 	%r57, %r425, 9;
	mul.f32 	%f1139, %f16, %f43;
	mul.f32 	%f1140, %f15, %f44;
	sub.f32 	%f45, %f1139, %f1140;
	mul.f32 	%f1141, %f15, %f43;
	fma.rn.f32 	%f46, %f16, %f44, %f1141;
	add.s32 	%r58, %r425, 10;
	mul.f32 	%f1142, %f16, %f45;
	mul.f32 	%f1143, %f15, %f46;
	sub.f32 	%f47, %f1142, %f1143;
	mul.f32 	%f1144, %f15, %f45;
	fma.rn.f32 	%f48, %f16, %f46, %f1144;
	add.s32 	%r59, %r425, 11;
	mul.f32 	%f1145, %f16, %f47;
	mul.f32 	%f1146, %f15, %f48;
	sub.f32 	%f49, %f1145, %f1146;
	mul.f32 	%f1147, %f15, %f47;
	fma.rn.f32 	%f50, %f16, %f48, %f1147;
	mul.f32 	%f1148, %f16, %f49;
	mul.f32 	%f1149, %f15, %f50;
	sub.f32 	%f51, %f1148, %f1149;
	mul.f32 	%f1150, %f15, %f49;
	fma.rn.f32 	%f52, %f16, %f50, %f1150;
	mul.f32 	%f1151, %f16, %f51;
	mul.f32 	%f1152, %f15, %f52;
	sub.f32 	%f53, %f1151, %f1152;
	mul.f32 	%f1153, %f15, %f51;
	fma.rn.f32 	%f54, %f16, %f52, %f1153;
	mul.f32 	%f1154, %f16, %f53;
	mul.f32 	%f1155, %f15, %f54;
	sub.f32 	%f55, %f1154, %f1155;
	mul.f32 	%f1156, %f15, %f53;
	fma.rn.f32 	%f56, %f16, %f54, %f1156;
	add.s32 	%r60, %r425, 15;
	mov.b32 	%r430, 0;
	mov.f32 	%f3445, %f3407;
	mov.f32 	%f3444, %f3408;
$L__BB10_28:
	setp.ge.s32 	%p32, %r49, %r82;
	add.s32 	%r62, %r430, %r1;
	setp.ge.s32 	%p33, %r62, %r80;
	mov.f32 	%f3412, 0f00000000;
	or.pred  	%p34, %p33, %p32;
	@%p34 bra 	$L__BB10_30;
	add.s32 	%r163, %r62, %r50;
	mul.wide.s32 	%rd59, %r163, 4;
	add.s64 	%rd60, %rd15, %rd59;
	ld.global.f32 	%f3412, [%rd60];
$L__BB10_30:
	st.shared.f32 	[%r33], %f3412;
	bar.sync 	0;
	cvt.rn.f32.u32 	%f1158, %r430;
	mul.f32 	%f61, %f1, %f1158;
	mul.f32 	%f1159, %f61, 0f3F22F983;
	cvt.rni.s32.f32 	%r434, %f1159;
	cvt.rn.f32.s32 	%f1160, %r434;
	fma.rn.f32 	%f1161, %f1160, 0fBFC90FDA, %f61;
	fma.rn.f32 	%f1162, %f1160, 0fB3A22168, %f1161;
	fma.rn.f32 	%f3413, %f1160, 0fA7C234C5, %f1162;
	abs.f32 	%f63, %f61;
	setp.ltu.f32 	%p35, %f63, 0f47CE4780;
	@%p35 bra 	$L__BB10_38;
	setp.neu.f32 	%p36, %f63, 0f7F800000;
	@%p36 bra 	$L__BB10_33;
	mov.f32 	%f1165, 0f00000000;
	mul.rn.f32 	%f3413, %f61, %f1165;
	mov.b32 	%r434, 0;
	bra.uni 	$L__BB10_38;
$L__BB10_33:
	mov.b32 	%r64, %f61;
	shl.b32 	%r165, %r64, 8;
	or.b32  	%r65, %r165, -2147483648;
	mov.b64 	%rd82, 0;
	mov.b32 	%r431, 0;
$L__BB10_34:
	.pragma "nounroll";
	mul.wide.u32 	%rd62, %r431, 4;
	add.s64 	%rd64, %rd63, %rd62;
	ld.global.nc.u32 	%r166, [%rd64];
	mad.wide.u32 	%rd65, %r166, %r65, %rd82;
	shr.u64 	%rd82, %rd65, 32;
	add.s64 	%rd66, %rd1, %rd62;
	st.local.u32 	[%rd66], %rd65;
	add.s32 	%r431, %r431, 1;
	setp.ne.s32 	%p37, %r431, 6;
	@%p37 bra 	$L__BB10_34;
	shr.u32 	%r167, %r64, 23;
	st.local.u32 	[%rd1+24], %rd82;
	and.b32  	%r68, %r167, 31;
	and.b32  	%r168, %r167, 224;
	add.s32 	%r169, %r168, -128;
	shr.u32 	%r170, %r169, 5;
	mul.wide.u32 	%rd67, %r170, 4;
	sub.s64 	%rd25, %rd1, %rd67;
	ld.local.u32 	%r432, [%rd25+24];
	ld.local.u32 	%r433, [%rd25+20];
	setp.eq.s32 	%p38, %r68, 0;
	@%p38 bra 	$L__BB10_37;
	shf.l.wrap.b32 	%r432, %r433, %r432, %r68;
	ld.local.u32 	%r171, [%rd25+16];
	shf.l.wrap.b32 	%r433, %r171, %r433, %r68;
$L__BB10_37:
	shr.u32 	%r172, %r432, 30;
	shf.l.wrap.b32 	%r173, %r433, %r432, 2;
	shl.b32 	%r174, %r433, 2;
	shr.u32 	%r175, %r173, 31;
	add.s32 	%r176, %r175, %r172;
	neg.s32 	%r177, %r176;
	setp.lt.s32 	%p39, %r64, 0;
	selp.b32 	%r434, %r177, %r176, %p39;
	xor.b32  	%r178, %r173, %r64;
	shr.s32 	%r179, %r173, 31;
	xor.b32  	%r180, %r179, %r173;
	xor.b32  	%r181, %r179, %r174;
	cvt.u64.u32 	%rd68, %r180;
	shl.b64 	%rd69, %rd68, 32;
	cvt.u64.u32 	%rd70, %r181;
	or.b64  	%rd71, %rd69, %rd70;
	cvt.rn.f64.s64 	%fd15, %rd71;
	mul.f64 	%fd16, %fd15, 0d3BF921FB54442D19;
	cvt.rn.f32.f64 	%f1163, %fd16;
	neg.f32 	%f1164, %f1163;
	setp.lt.s32 	%p40, %r178, 0;
	selp.f32 	%f3413, %f1164, %f1163, %p40;
$L__BB10_38:
	mul.f32 	%f1166, %f3413, %f3413;
	fma.rn.f32 	%f1167, %f1166, 0f37CBAC00, 0fBAB607ED;
	fma.rn.f32 	%f1168, %f1167, %f1166, 0f3D2AAABB;
	fma.rn.f32 	%f1169, %f1168, %f1166, 0fBEFFFFFF;
	fma.rn.f32 	%f1170, %f1169, %f1166, 0f3F800000;
	fma.rn.f32 	%f1171, %f1166, %f3413, 0f00000000;
	fma.rn.f32 	%f1172, %f1166, 0fB94D4153, 0f3C0885E4;
	fma.rn.f32 	%f1173, %f1172, %f1166, 0fBE2AAAA8;
	fma.rn.f32 	%f1174, %f1173, %f1171, %f3413;
	and.b32  	%r183, %r434, 1;
	setp.eq.b32 	%p41, %r183, 1;
	selp.f32 	%f1175, %f1170, %f1174, %p41;
	selp.f32 	%f1176, %f1174, %f1170, %p41;
	and.b32  	%r184, %r434, 2;
	setp.eq.s32 	%p42, %r184, 0;
	neg.f32 	%f1177, %f1175;
	selp.f32 	%f67, %f1175, %f1177, %p42;
	add.s32 	%r185, %r434, 1;
	and.b32  	%r186, %r185, 2;
	setp.eq.s32 	%p43, %r186, 0;
	neg.f32 	%f1178, %f1176;
	selp.f32 	%f68, %f1176, %f1178, %p43;
	mul.f32 	%f1179, %f26, %f68;
	mul.f32 	%f1180, %f25, %f67;
	sub.f32 	%f1181, %f1179, %f1180;
	mul.f32 	%f1182, %f25, %f68;
	fma.rn.f32 	%f1183, %f26, %f67, %f1182;
	ld.shared.f32 	%f1184, [_ZZ18dft2d_tiled_kernelPKfP6float2iiE4tile];
	fma.rn.f32 	%f3444, %f1181, %f1184, %f3444;
	fma.rn.f32 	%f3445, %f1183, %f1184, %f3445;
	mul.f32 	%f1185, %f9, %f68;
	mul.f32 	%f1186, %f8, %f67;
	sub.f32 	%f71, %f1185, %f1186;
	mul.f32 	%f1187, %f8, %f68;
	fma.rn.f32 	%f72, %f9, %f67, %f1187;
	add.s32 	%r77, %r430, 1;
	setp.ge.s32 	%p44, %r77, %r80;
	@%p44 bra 	$L__BB10_54;
	mul.f32 	%f1188, %f26, %f71;
	mul.f32 	%f1189, %f25, %f72;
	sub.f32 	%f1190, %f1188, %f1189;
	mul.f32 	%f1191, %f25, %f71;
	fma.rn.f32 	%f1192, %f26, %f72, %f1191;
	ld.shared.f32 	%f1193, [_ZZ18dft2d_tiled_kernelPKfP6float2iiE4tile+4];
	fma.rn.f32 	%f3444, %f1190, %f1193, %f3444;
	fma.rn.f32 	%f3445, %f1192, %f1193, %f3445;
	mul.f32 	%f1194, %f8, %f71;
	fma.rn.f32 	%f75, %f9, %f72, %f1194;
	add.s32 	%r187, %r430, 2;
	setp.ge.s32 	%p45, %r187, %r80;
	@%p45 bra 	$L__BB10_54;
	mul.f32 	%f1195, %f8, %f72;
	mul.f32 	%f1196, %f9, %f71;
	sub.f32 	%f1197, %f1196, %f1195;
	mul.f32 	%f1198, %f26, %f1197;
	mul.f32 	%f1199, %f25, %f75;
	sub.f32 	%f1200, %f1198, %f1199;
	mul.f32 	%f1201, %f25, %f1197;
	fma.rn.f32 	%f1202, %f26, %f75, %f1201;
	ld.shared.f32 	%f1203, [_ZZ18dft2d_tiled_kernelPKfP6float2iiE4tile+8];
	fma.rn.f32 	%f3444, %f1200, %f1203, %f3444;
	fma.rn.f32 	%f3445, %f1202, %f1203, %f3445;
	mul.f32 	%f1204, %f9, %f1197;
	mul.f32 	%f1205, %f8, %f75;
	sub.f32 	%f78, %f1204, %f1205;
	mul.f32 	%f1206, %f8, %f1197;
	fma.rn.f32 	%f79, %f9, %f75, %f1206;
	add.s32 	%r188, %r430, 3;
	setp.ge.s32 	%p46, %r188, %r80;
	@%p46 bra 	$L__BB10_54;
	mul.f32 	%f1207, %f26, %f78;
	mul.f32 	%f1208, %f25, %f79;
	sub.f32 	%f1209, %f1207, %f1208;
	mul.f32 	%f1210, %f25, %f78;
	fma.rn.f32 	%f1211, %f26, %f79, %f1210;
	ld.shared.f32 	%f1212, [_ZZ18dft2d_tiled_kernelPKfP6float2iiE4tile+12];
	fma.rn.f32 	%f3444, %f1209, %f1212, %f3444;
	fma.rn.f32 	%f3445, %f1211, %f1212, %f3445;
	mul.f32 	%f1213, %f9, %f78;
	mul.f32 	%f1214, %f8, %f79;
	sub.f32 	%f82, %f1213, %f1214;
	mul.f32 	%f1215, %f8, %f78;
	fma.rn.f32 	%f83, %f9, %f79, %f1215;
	add.s32 	%r189, %r430, 4;
	setp.ge.s32 	%p47, %r189, %r80;
	@%p47 bra 	$L__BB10_54;
	mul.f32 	%f1216, %f26, %f82;
	mul.f32 	%f1217, %f25, %f83;
	sub.f32 	%f1218, %f1216, %f1217;
	mul.f32 	%f1219, %f25, %f82;
	fma.rn.f32 	%f1220, %f26, %f83, %f1219;
	ld.shared.f32 	%f1221, [_ZZ18dft2d_tiled_kernelPKfP6float2iiE4tile+16];
	fma.rn.f32 	%f3444, %f1218, %f1221, %f3444;
	fma.rn.f32 	%f3445, %f1220, %f1221, %f3445;
	mul.f32 	%f1222, %f9, %f82;
	mul.f32 	%f1223, %f8, %f83;
	sub.f32 	%f86, %f1222, %f1223;
	mul.f32 	%f1224, %f8, %f82;
	fma.rn.f32 	%f87, %f9, %f83, %f1224;
	add.s32 	%r190, %r430, 5;
	setp.ge.s32 	%p48, %r190, %r80;
	@%p48 bra 	$L__BB10_54;
	mul.f32 	%f1225, %f26, %f86;
	mul.f32 	%f1226, %f25, %f87;
	sub.f32 	%f1227, %f1225, %f1226;
	mul.f32 	%f1228, %f25, %f86;
	fma.rn.f32 	%f1229, %f26, %f87, %f1228;
	ld.shared.f32 	%f1230, [_ZZ18dft2d_tiled_kernelPKfP6float2iiE4tile+20];
	fma.rn.f32 	%f3444, %f1227, %f1230, %f3444;
	fma.rn.f32 	%f3445, %f1229, %f1230, %f3445;
	mul.f32 	%f1231, %f9, %f86;
	mul.f32 	%f1232, %f8, %f87;
	sub.f32 	%f90, %f1231, %f1232;
	mul.f32 	%f1233, %f8, %f86;
	fma.rn.f32 	%f91, %f9, %f87, %f1233;
	add.s32 	%r191, %r430, 6;
	setp.ge.s32 	%p49, %r191, %r80;
	@%p49 bra 	$L__BB10_54;
	mul.f32 	%f1234, %f26, %f90;
	mul.f32 	%f1235, %f25, %f91;
	sub.f32 	%f1236, %f1234, %f1235;
	mul.f32 	%f1237, %f25, %f90;
	fma.rn.f32 	%f1238, %f26, %f91, %f1237;
	ld.shared.f32 	%f1239, [_ZZ18dft2d_tiled_kernelPKfP6float2iiE4tile+24];
	fma.rn.f32 	%f3444, %f1236, %f1239, %f3444;
	fma.rn.f32 	%f3445, %f1238, %f1239, %f3445;
	mul.f32 	%f1240, %f9, %f90;
	mul.f32 	%f1241, %f8, %f91;
	sub.f32 	%f94, %f1240, %f1241;
	mul.f32 	%f1242, %f8, %f90;
	fma.rn.f32 	%f95, %f9, %f91, %f1242;
	add.s32 	%r192, %r430, 7;
	setp.ge.s32 	%p50, %r192, %r80;
	@%p50 bra 	$L__BB10_54;
	mul.f32 	%f1243, %f26, %f94;
	mul.f32 	%f1244, %f25, %f95;
	sub.f32 	%f1245, %f1243, %f1244;
	mul.f32 	%f1246, %f25, %f94;
	fma.rn.f32 	%f1247, %f26, %f95, %f1246;
	ld.shared.f32 	%f1248, [_ZZ18dft2d_tiled_kernelPKfP6float2iiE4tile+28];
	fma.rn.f32 	%f3444, %f1245, %f1248, %f3444;
	fma.rn.f32 	%f3445, %f1247, %f1248, %f3445;
	mul.f32 	%f1249, %f9, %f94;
	mul.f32 	%f1250, %f8, %f95;
	sub.f32 	%f98, %f1249, %f1250;
	mul.f32 	%f1251, %f8, %f94;
	fma.rn.f32 	%f99, %f9, %f95, %f1251;
	add.s32 	%r193, %r430, 8;
	setp.ge.s32 	%p51, %r193, %r80;
	@%p51 bra 	$L__BB10_54;
	mul.f32 	%f1252, %f26, %f98;
	mul.f32 	%f1253, %f25, %f99;
	sub.f32 	%f1254, %f1252, %f1253;
	mul.f32 	%f1255, %f25, %f98;
	fma.rn.f32 	%f1256, %f26, %f99, %f1255;
	ld.shared.f32 	%f1257, [_ZZ18dft2d_tiled_kernelPKfP6float2iiE4tile+32];
	fma.rn.f32 	%f3444, %f1254, %f1257, %f3444;
	fma.rn.f32 	%f3445, %f1256, %f1257, %f3445;
	mul.f32 	%f1258, %f9, %f98;
	mul.f32 	%f1259, %f8, %f99;
	sub.f32 	%f102, %f1258, %f1259;
	mul.f32 	%f1260, %f8, %f98;
	fma.rn.f32 	%f103, %f9, %f99, %f1260;
	add.s32 	%r194, %r430, 9;
	setp.ge.s32 	%p52, %r194, %r80;
	@%p52 bra 	$L__BB10_54;
	mul.f32 	%f1261, %f26, %f102;
	mul.f32 	%f1262, %f25, %f103;
	sub.f32 	%f1263, %f1261, %f1262;
	mul.f32 	%f1264, %f25, %f102;
	fma.rn.f32 	%f1265, %f26, %f103, %f1264;
	ld.shared.f32 	%f1266, [_ZZ18dft2d_tiled_kernelPKfP6float2iiE4tile+36];
	fma.rn.f32 	%f3444, %f1263, %f1266, %f3444;
	fma.rn.f32 	%f3445, %f1265, %f1266, %f3445;
	mul.f32 	%f1267, %f9, %f102;
	mul.f32 	%f1268, %f8, %f103;
	sub.f32 	%f106, %f1267, %f1268;
	mul.f32 	%f1269, %f8, %f102;
	fma.rn.f32 	%f107, %f9, %f103, %f1269;
	add.s32 	%r195, %r430, 10;
	setp.ge.s32 	%p53, %r195, %r80;
	@%p53 bra 	$L__BB10_54;
	mul.f32 	%f1270, %f26, %f106;
	mul.f32 	%f1271, %f25, %f107;
	sub.f32 	%f1272, %f1270, %f1271;
	mul.f32 	%f1273, %f25, %f106;
	fma.rn.f32 	%f1274, %f26, %f107, %f1273;
	ld.shared.f32 	%f1275, [_ZZ18dft2d_tiled_kernelPKfP6float2iiE4tile+40];
	fma.rn.f32 	%f3444, %f1272, %f1275, %f3444;
	fma.rn.f32 	%f3445, %f1274, %f1275, %f3445;
	mul.f32 	%f1276, %f9, %f106;
	mul.f32 	%f1277, %f8, %f107;
	sub.f32 	%f110, %f1276, %f1277;
	mul.f32 	%f1278, %f8, %f106;
	fma.rn.f32 	%f111, %f9, %f107, %f1278;
	add.s32 	%r196, %r430, 11;
	setp.ge.s32 	%p54, %r196, %r80;
	@%p54 bra 	$L__BB10_54;
	mul.f32 	%f1279, %f26, %f110;
	mul.f32 	%f1280, %f25, %f111;
	sub.f32 	%f1281, %f1279, %f1280;
	mul.f32 	%f1282, %f25, %f110;
	fma.rn.f32 	%f1283, %f26, %f111, %f1282;
	ld.shared.f32 	%f1284, [_ZZ18dft2d_tiled_kernelPKfP6float2iiE4tile+44];
	fma.rn.f32 	%f3444, %f1281, %f1284, %f3444;
	fma.rn.f32 	%f3445, %f1283, %f1284, %f3445;
	mul.f32 	%f1285, %f9, %f110;
	mul.f32 	%f1286, %f8, %f111;
	sub.f32 	%f114, %f1285, %f1286;
	mul.f32 	%f1287, %f8, %f110;
	fma.rn.f32 	%f115, %f9, %f111, %f1287;
	add.s32 	%r197, %r430, 12;
	setp.ge.s32 	%p55, %r197, %r80;
	@%p55 bra 	$L__BB10_54;
	mul.f32 	%f1288, %f26, %f114;
	mul.f32 	%f1289, %f25, %f115;
	sub.f32 	%f1290, %f1288, %f1289;
	mul.f32 	%f1291, %f25, %f114;
	fma.rn.f32 	%f1292, %f26, %f115, %f1291;
	ld.shared.f32 	%f1293, [_ZZ18dft2d_tiled_kernelPKfP6float2iiE4tile+48];
	fma.rn.f32 	%f3444, %f1290, %f1293, %f3444;
	fma.rn.f32 	%f3445, %f1292, %f1293, %f3445;
	mul.f32 	%f1294, %f9, %f114;
	mul.f32 	%f1295, %f8, %f115;
	sub.f32 	%f118, %f1294, %f1295;
	mul.f32 	%f1296, %f8, %f114;
	fma.rn.f32 	%f119, %f9, %f115, %f1296;
	add.s32 	%r198, %r430, 13;
	setp.ge.s32 	%p56, %r198, %r80;
	@%p56 bra 	$L__BB10_54;
	mul.f32 	%f1297, %f26, %f118;
	mul.f32 	%f1298, %f25, %f119;
	sub.f32 	%f1299, %f1297, %f1298;
	mul.f32 	%f1300, %f25, %f118;
	fma.rn.f32 	%f1301, %f26, %f119, %f1300;
	ld.shared.f32 	%f1302, [_ZZ18dft2d_tiled_kernelPKfP6float2iiE4tile+52];
	fma.rn.f32 	%f3444, %f1299, %f1302, %f3444;
	fma.rn.f32 	%f3445, %f1301, %f1302, %f3445;
	mul.f32 	%f1303, %f9, %f118;
	mul.f32 	%f1304, %f8, %f119;
	sub.f32 	%f122, %f1303, %f1304;
	mul.f32 	%f1305, %f8, %f118;
	fma.rn.f32 	%f123, %f9, %f119, %f1305;
	add.s32 	%r199, %r430, 14;
	setp.ge.s32 	%p57, %r199, %r80;
	@%p57 bra 	$L__BB10_54;
	mul.f32 	%f1306, %f26, %f122;
	mul.f32 	%f1307, %f25, %f123;
	sub.f32 	%f1308, %f1306, %f1307;
	mul.f32 	%f1309, %f25, %f122;
	fma.rn.f32 	%f1310, %f26, %f123, %f1309;
	ld.shared.f32 	%f1311, [_ZZ18dft2d_tiled_kernelPKfP6float2iiE4tile+56];
	fma.rn.f32 	%f3444, %f1308, %f1311, %f3444;
	fma.rn.f32 	%f3445, %f1310, %f1311, %f3445;
	mul.f32 	%f1312, %f9, %f122;
	mul.f32 	%f1313, %f8, %f123;
	sub.f32 	%f126, %f1312, %f1313;
	mul.f32 	%f1314, %f8, %f122;
	fma.rn.f32 	%f127, %f9, %f123, %f1314;
	add.s32 	%r200, %r430, 15;
	setp.ge.s32 	%p58, %r200, %r80;
	@%p58 bra 	$L__BB10_54;
	mul.f32 	%f1315, %f26, %f126;
	mul.f32 	%f1316, %f25, %f127;
	sub.f32 	%f1317, %f1315, %f1316;
	mul.f32 	%f1318, %f25, %f126;
	fma.rn.f32 	%f1319, %f26, %f127, %f1318;
	ld.shared.f32 	%f1320, [_ZZ18dft2d_tiled_kernelPKfP6float2iiE4tile+60];
	fma.rn.f32 	%f3444, %f1317, %f1320, %f3444;
	fma.rn.f32 	%f3445, %f1319, %f1320, %f3445;
$L__BB10_54:
	setp.lt.s32 	%p59, %r51, %r82;
	@%p59 bra 	$L__BB10_55;
	bra.uni 	$L__BB10_309;
$L__BB10_55:
	mul.f32 	%f1321, %f27, %f68;
	mul.f32 	%f1322, %f28, %f67;
	sub.f32 	%f1323, %f1321, %f1322;
	mul.f32 	%f1324, %f28, %f68;
	fma.rn.f32 	%f1325, %f27, %f67, %f1324;
	ld.shared.f32 	%f1326, [_ZZ18dft2d_tiled_kernelPKfP6float2iiE4tile+64];
	fma.rn.f32 	%f3444, %f1323, %f1326, %f3444;
	fma.rn.f32 	%f3445, %f1325, %f1326, %f3445;
	@%p44 bra 	$L__BB10_71;
	mul.f32 	%f1327, %f27, %f71;
	mul.f32 	%f1328, %f28, %f72;
	sub.f32 	%f1329, %f1327, %f1328;
	mul.f32 	%f1330, %f28, %f71;
	fma.rn.f32 	%f1331, %f27, %f72, %f1330;
	ld.shared.f32 	%f1332, [_ZZ18dft2d_tiled_kernelPKfP6float2iiE4tile+68];
	fma.rn.f32 	%f3444, %f1329, %f1332, %f3444;
	fma.rn.f32 	%f3445, %f1331, %f1332, %f3445;
	mul.f32 	%f1333, %f8, %f71;
	fma.rn.f32 	%f134, %f9, %f72, %f1333;
	add.s32 	%r201, %r430, 2;
	setp.ge.s32 	%p61, %r201, %r80;
	@%p61 bra 	$L__BB10_71;
	mul.f32 	%f1334, %f8, %f72;
	mul.f32 	%f1335, %f9, %f71;
	sub.f32 	%f1336, %f1335, %f1334;
	mul.f32 	%f1337, %f27, %f1336;
	mul.f32 	%f1338, %f28, %f134;
	sub.f32 	%f1339, %f1337, %f1338;
	mul.f32 	%f1340, %f28, %f1336;
	fma.rn.f32 	%f1341, %f27, %f134, %f1340;
	ld.shared.f32 	%f1342, [_ZZ18dft2d_tiled_kernelPKfP6float2iiE4tile+72];
	fma.rn.f32 	%f3444, %f1339, %f1342, %f3444;
	fma.rn.f32 	%f3445, %f1341, %f1342, %f3445;
	mul.f32 	%f1343, %f9, %f1336;
	mul.f32 	%f1344, %f8, %f134;
	sub.f32 	%f137, %f1343, %f1344;
	mul.f32 	%f1345, %f8, %f1336;
	fma.rn.f32 	%f138, %f9, %f134, %f1345;
	add.s32 	%r202, %r430, 3;
	setp.ge.s32 	%p62, %r202, %r80;
	@%p62 bra 	$L__BB10_71;
	mul.f32 	%f1346, %f27, %f137;
	mul.f32 	%f1347, %f28, %f138;
	sub.f32 	%f1348, %f1346, %f1347;
	mul.f32 	%f1349, %f28, %f137;
	fma.rn.f32 	%f1350, %f27, %f138, %f1349;
	ld.shared.f32 	%f1351, [_ZZ18dft2d_tiled_kernelPKfP6float2iiE4tile+76];
	fma.rn.f32 	%f3444, %f1348, %f1351, %f3444;
	fma.rn.f32 	%f3445, %f1350, %f1351, %f3445;
	mul.f32 	%f1352, %f9, %f137;
	mul.f32 	%f1353, %f8, %f138;
	sub.f32 	%f141, %f1352, %f1353;
	mul.f32 	%f1354, %f8, %f137;
	fma.rn.f32 	%f142, %f9, %f138, %f1354;
	add.s32 	%r203, %r430, 4;
	setp.ge.s32 	%p63, %r203, %r80;
	@%p63 bra 	$L__BB10_71;
	mul.f32 	%f1355, %f27, %f141;
	mul.f32 	%f1356, %f28, %f142;
	sub.f32 	%f1357, %f1355, %f1356;
	mul.f32 	%f1358, %f28, %f141;
	fma.rn.f32 	%f1359, %f27, %f142, %f1358;
	ld.shared.f32 	%f1360, [_ZZ18dft2d_tiled_kernelPKfP6float2iiE4tile+80];
	fma.rn.f32 	%f3444, %f1357, %f1360, %f3444;
	fma.rn.f32 	%f3445, %f1359, %f1360, %f3445;
	mul.f32 	%f1361, %f9, %f141;
	mul.f32 	%f1362, %f8, %f142;
	sub.f32 	%f145, %f1361, %f1362;
	mul.f32 	%f1363, %f8, %f141;
	fma.rn.f32 	%f146, %f9, %f142, %f1363;
	add.s32 	%r204, %r430, 5;
	setp.ge.s32 	%p64, %r204, %r80;
	@%p64 bra 	$L__BB10_71;
	mul.f32 	%f1364, %f27, %f145;
	mul.f32 	%f1365, %f28, %f146;
	sub.f32 	%f1366, %f1364, %f1365;
	mul.f32 	%f1367, %f28, %f145;
	fma.rn.f32 	%f1368, %f27, %f146, %f1367;
	ld.shared.f32 	%f1369, [_ZZ18dft2d_tiled_kernelPKfP6float2iiE4tile+84];
	fma.rn.f32 	%f3444, %f1366, %f1369, %f3444;
	fma.rn.f32 	%f3445, %f1368, %f1369, %f3445;
	mul.f32 	%f1370, %f9, %f145;
	mul.f32 	%f1371, %f8, %f146;
	sub.f32 	%f149, %f1370, %f1371;
	mul.f32 	%f1372, %f8, %f145;
	fma.rn.f32 	%f150, %f9, %f146, %f1372;
	add.s32 	%r205, %r430, 6;
	setp.ge.s32 	%p65, %r205, %r80;
	@%p65 bra 	$L__BB10_71;
	mul.f32 	%f1373, %f27, %f149;
	mul.f32 	%f1374, %f28, %f150;
	sub.f32 	%f1375, %f1373, %f1374;
	mul.f32 	%f1376, %f28, %f149;
	fma.rn.f32 	%f1377, %f27, %f150, %f1376;
	ld.shared.f32 	%f1378, [_ZZ18dft2d_tiled_kernelPKfP6float2iiE4tile+88];
	fma.rn.f32 	%f3444, %f1375, %f1378, %f3444;
	fma.rn.f32 	%f3445, %f1377, %f1378, %f3445;
	mul.f32 	%f1379, %f9, %f149;
	mul.f32 	%f1380, %f8, %f150;
	sub.f32 	%f153, %f1379, %f1380;
	mul.f32 	%f1381, %f8, %f149;
	fma.rn.f32 	%f154, %f9, %f150, %f1381;
	add.s32 	%r206, %r430, 7;
	setp.ge.s32 	%p66, %r206, %r80;
	@%p66 bra 	$L__BB10_71;
	mul.f32 	%f1382, %f27, %f153;
	mul.f32 	%f1383, %f28, %f154;
	sub.f32 	%f1384, %f1382, %f1383;
	mul.f32 	%f1385, %f28, %f153;
	fma.rn.f32 	%f1386, %f27, %f154, %f1385;
	ld.shared.f32 	%f1387, [_ZZ18dft2d_tiled_kernelPKfP6float2iiE4tile+92];
	fma.rn.f32 	%f3444, %f1384, %f1387, %f3444;
	fma.rn.f32 	%f3445, %f1386, %f1387, %f3445;
	mul.f32 	%f1388, %f9, %f153;
	mul.f32 	%f1389, %f8, %f154;
	sub.f32 	%f157, %f1388, %f1389;
	mul.f32 	%f1390, %f8, %f153;
	fma.rn.f32 	%f158, %f9, %f154, %f1390;
	add.s32 	%r207, %r430, 8;
	setp.ge.s32 	%p67, %r207, %r80;
	@%p67 bra 	$L__BB10_71;
	mul.f32 	%f1391, %f27, %f157;
	mul.f32 	%f1392, %f28, %f158;
	sub.f32 	%f1393, %f1391, %f1392;
	mul.f32 	%f1394, %f28, %f157;
	fma.rn.f32 	%f1395, %f27, %f158, %f1394;
	ld.shared.f32 	%f1396, [_ZZ18dft2d_tiled_kernelPKfP6float2iiE4tile+96];
	fma.rn.f32 	%f3444, %f1393, %f1396, %f3444;
	fma.rn.f32 	%f3445, %f1395, %f1396, %f3445;
	mul.f32 	%f1397, %f9, %f157;
	mul.f32 	%f1398, %f8, %f158;
	sub.f32 	%f161, %f1397, %f1398;
	mul.f32 	%f1399, %f8, %f157;
	fma.rn.f32 	%f162, %f9, %f158, %f1399;
	add.s32 	%r208, %r430, 9;
	setp.ge.s32 	%p68, %r208, %r80;
	@%p68 bra 	$L__BB10_71;
	mul.f32 	%f1400, %f27, %f161;
	mul.f32 	%f1401, %f28, %f162;
	sub.f32 	%f1402, %f1400, %f1401;
	mul.f32 	%f1403, %f28, %f161;
	fma.rn.f32 	%f1404, %f27, %f162, %f1403;
	ld.shared.f32 	%f1405, [_ZZ18dft2d_tiled_kernelPKfP6float2iiE4tile+100];
	fma.rn.f32 	%f3444, %f1402, %f1405, %f3444;
	fma.rn.f32 	%f3445, %f1404, %f1405, %f3445;
	mul.f32 	%f1406, %f9, %f161;
	mul.f32 	%f1407, %f8, %f162;
	sub.f32 	%f165, %f1406, %f1407;
	mul.f32 	%f1408, %f8, %f161;
	fma.rn.f32 	%f166, %f9, %f162, %f1408;
	add.s32 	%r209, %r430, 10;
	setp.ge.s32 	%p69, %r209, %r80;
	@%p69 bra 	$L__BB10_71;
	mul.f32 	%f1409, %f27, %f165;
	mul.f32 	%f1410, %f28, %f166;
	sub.f32 	%f1411, %f1409, %f1410;
	mul.f32 	%f1412, %f28, %f165;
	fma.rn.f32 	%f1413, %f27, %f166, %f1412;
	ld.shared.f32 	%f1414, [_ZZ18dft2d_tiled_kernelPKfP6float2iiE4tile+104];
	fma.rn.f32 	%f3444, %f1411, %f1414, %f3444;
	fma.rn.f32 	%f3445, %f1413, %f1414, %f3445;
	mul.f32 	%f1415, %f9, %f165;
	mul.f32 	%f1416, %f8, %f166;
	sub.f32 	%f169, %f1415, %f1416;
	mul.f32 	%f1417, %f8, %f165;
	fma.rn.f32 	%f170, %f9, %f166, %f1417;
	add.s32 	%r210, %r430, 11;
	setp.ge.s32 	%p70, %r210, %r80;
	@%p70 bra 	$L__BB10_71;
	mul.f32 	%f1418, %f27, %f169;
	mul.f32 	%f1419, %f28, %f170;
	sub.f32 	%f1420, %f1418, %f1419;
	mul.f32 	%f1421, %f28, %f169;
	fma.rn.f32 	%f1422, %f27, %f170, %f1421;
	ld.shared.f32 	%f1423, [_ZZ18dft2d_tiled_kernelPKfP6float2iiE4tile+108];
	fma.rn.f32 	%f3444, %f1420, %f1423, %f3444;
	fma.rn.f32 	%f3445, %f1422, %f1423, %f3445;
	mul.f32 	%f1424, %f9, %f169;
	mul.f32 	%f1425, %f8, %f170;
	sub.f32 	%f173, %f1424, %f1425;
	mul.f32 	%f1426, %f8, %f169;
	fma.rn.f32 	%f174, %f9, %f170, %f1426;
	add.s32 	%r211, %r430, 12;
	setp.ge.s32 	%p71, %r211, %r80;
	@%p71 bra 	$L__BB10_71;
	mul.f32 	%f1427, %f27, %f173;
	mul.f32 	%f1428, %f28, %f174;
	sub.f32 	%f1429, %f1427, %f1428;
	mul.f32 	%f1430, %f28, %f173;
	fma.rn.f32 	%f1431, %f27, %f174, %f1430;
	ld.shared.f32 	%f1432, [_ZZ18dft2d_tiled_kernelPKfP6float2iiE4tile+112];
	fma.rn.f32 	%f3444, %f1429, %f1432, %f3444;
	fma.rn.f32 	%f3445, %f1431, %f1432, %f3445;
	mul.f32 	%f1433, %f9, %f173;
	mul.f32 	%f1434, %f8, %f174;
	sub.f32 	%f177, %f1433, %f1434;
	mul.f32 	%f1435, %f8, %f173;
	fma.rn.f32 	%f178, %f9, %f174, %f1435;
	add.s32 	%r212, %r430, 13;
	setp.ge.s32 	%p72, %r212, %r80;
	@%p72 bra 	$L__BB10_71;
	mul.f32 	%f1436, %f27, %f177;
	mul.f32 	%f1437, %f28, %f178;
	sub.f32 	%f1438, %f1436, %f1437;
	mul.f32 	%f1439, %f28, %f177;
	fma.rn.f32 	%f1440, %f27, %f178, %f1439;
	ld.shared.f32 	%f1441, [_ZZ18dft2d_tiled_kernelPKfP6float2iiE4tile+116];
	fma.rn.f32 	%f3444, %f1438, %f1441, %f3444;
	fma.rn.f32 	%f3445, %f1440, %f1441, %f3445;
	mul.f32 	%f1442, %f9, %f177;
	mul.f32 	%f1443, %f8, %f178;
	sub.f32 	%f181, %f1442, %f1443;
	mul.f32 	%f1444, %f8, %f177;
	fma.rn.f32 	%f182, %f9, %f178, %f1444;
	add.s32 	%r213, %r430, 14;
	setp.ge.s32 	%p73, %r213, %r80;
	@%p73 bra 	$L__BB10_71;
	mul.f32 	%f1445, %f27, %f181;
	mul.f32 	%f1446, %f28, %f182;
	sub.f32 	%f1447, %f1445, %f1446;
	mul.f32 	%f1448, %f28, %f181;
	fma.rn.f32 	%f1449, %f27, %f182, %f1448;
	ld.shared.f32 	%f1450, [_ZZ18dft2d_tiled_kernelPKfP6float2iiE4tile+120];
	fma.rn.f32 	%f3444, %f1447, %f1450, %f3444;
	fma.rn.f32 	%f3445, %f1449, %f1450, %f3445;
	mul.f32 	%f1451, %f9, %f181;
	mul.f32 	%f1452, %f8, %f182;
	sub.f32 	%f185, %f1451, %f1452;
	mul.f32 	%f1453, %f8, %f181;
	fma.rn.f32 	%f186, %f9, %f182, %f1453;
	add.s32 	%r214, %r430, 15;
	setp.ge.s32 	%p74, %r214, %r80;
	@%p74 bra 	$L__BB10_71;
	mul.f32 	%f1454, %f27, %f185;
	mul.f32 	%f1455, %f28, %f186;
	sub.f32 	%f1456, %f1454, %f1455;
	mul.f32 	%f1457, %f28, %f185;
	fma.rn.f32 	%f1458, %f27, %f186, %f1457;
	ld.shared.f32 	%f1459, [_ZZ18dft2d_tiled_kernelPKfP6float2iiE4tile+124];
	fma.rn.f32 	%f3444, %f1456, %f1459, %f3444;
	fma.rn.f32 	%f3445, %f1458, %f1459, %f3445;
$L__BB10_71:
	add.s32 	%r215, %r425, 2;
	setp.ge.s32 	%p75, %r215, %r82;
	@%p75 bra 	$L__BB10_309;
	mul.f32 	%f1460, %f29, %f68;
	mul.f32 	%f1461, %f30, %f67;
	sub.f32 	%f1462, %f1460, %f1461;
	mul.f32 	%f1463, %f30, %f68;
	fma.rn.f32 	%f1464, %f29, %f67, %f1463;
	ld.shared.f32 	%f1465, [_ZZ18dft2d_tiled_kernelPKfP6float2iiE4tile+128];
	fma.rn.f32 	%f3444, %f1462, %f1465, %f3444;
	fma.rn.f32 	%f3445, %f1464, %f1465, %f3445;
	@%p44 bra 	$L__BB10_88;
	mul.f32 	%f1466, %f29, %f71;
	mul.f32 	%f1467, %f30, %f72;
	sub.f32 	%f1468, %f1466, %f1467;
	mul.f32 	%f1469, %f30, %f71;
	fma.rn.f32 	%f1470, %f29, %f72, %f1469;
	ld.shared.f32 	%f1471, [_ZZ18dft2d_tiled_kernelPKfP6float2iiE4tile+132];
	fma.rn.f32 	%f3444, %f1468, %f1471, %f3444;
	fma.rn.f32 	%f3445, %f1470, %f1471, %f3445;
	mul.f32 	%f1472, %f8, %f71;
	fma.rn.f32 	%f195, %f9, %f72, %f1472;
	add.s32 	%r216, %r430, 2;
	setp.ge.s32 	%p77, %r216, %r80;
	@%p77 bra 	$L__BB10_88;
	mul.f32 	%f1473, %f8, %f72;
	mul.f32 	%f1474, %f9, %f71;
	sub.f32 	%f1475, %f1474, %f1473;
	mul.f32 	%f1476, %f29, %f1475;
	mul.f32 	%f1477, %f30, %f195;
	sub.f32 	%f1478, %f1476, %f1477;
	mul.f32 	%f1479, %f30, %f1475;
	fma.rn.f32 	%f1480, %f29, %f195, %f1479;
	ld.shared.f32 	%f1481, [_ZZ18dft2d_tiled_kernelPKfP6float2iiE4tile+136];
	fma.rn.f32 	%f3444, %f1478, %f1481, %f3444;
	fma.rn.f32 	%f3445, %f1480, %f1481, %f3445;
	mul.f32 	%f1482, %f9, %f1475;
	mul.f32 	%f1483, %f8, %f195;
	sub.f32 	%f198, %f1482, %f1483;
	mul.f32 	%f1484, %f8, %f1475;
	fma.rn.f32 	%f199, %f9, %f195, %f1484;
	add.s32 	%r217, %r430, 3;
	setp.ge.s32 	%p78, %r217, %r80;
	@%p78 bra 	$L__BB10_88;
	mul.f32 	%f1485, %f29, %f198;
	mul.f32 	%f1486, %f30, %f199;
	sub.f32 	%f1487, %f1485, %f1486;
	mul.f32 	%f1488, %f30, %f198;
	fma.rn.f32 	%f1489, %f29, %f199, %f1488;
	ld.shared.f32 	%f1490, [_ZZ18dft2d_tiled_kernelPKfP6float2iiE4tile+140];
	fma.rn.f32 	%f3444, %f1487, %f1490, %f3444;
	fma.rn.f32 	%f3445, %f1489, %f1490, %f3445;
	mul.f32 	%f1491, %f9, %f198;
	mul.f32 	%f1492, %f8, %f199;
	sub.f32 	%f202, %f1491, %f1492;
	mul.f32 	%f1493, %f8, %f198;
	fma.rn.f32 	%f203, %f9, %f199, %f1493;
	add.s32 	%r218, %r430, 4;
	setp.ge.s32 	%p79, %r218, %r80;
	@%p79 bra 	$L__BB10_88;
	mul.f32 	%f1494, %f29, %f202;
	mul.f32 	%f1495, %f30, %f203;
	sub.f32 	%f1496, %f1494, %f1495;
	mul.f32 	%f1497, %f30, %f202;
	fma.rn.f32 	%f1498, %f29, %f203, %f1497;
	ld.shared.f32 	%f1499, [_ZZ18dft2d_tiled_kernelPKfP6float2iiE4tile+144];
	fma.rn.f32 	%f3444, %f1496, %f1499, %f3444;
	fma.rn.f32 	%f3445, %f1498, %f1499, %f3445;
	mul.f32 	%f1500, %f9, %f202;
	mul.f32 	%f1501, %f8, %f203;
	sub.f32 	%f206, %f1500, %f1501;
	mul.f32 	%f1502, %f8, %f202;
	fma.rn.f32 	%f207, %f9, %f203, %f1502;
	add.s32 	%r219, %r430, 5;
	setp.ge.s32 	%p80, %r219, %r80;
	@%p80 bra 	$L__BB10_88;
	mul.f32 	%f1503, %f29, %f206;
	mul.f32 	%f1504, %f30, %f207;
	sub.f32 	%f1505, %f1503, %f1504;
	mul.f32 	%f1506, %f30, %f206;
	fma.rn.f32 	%f1507, %f29, %f207, %f1506;
	ld.shared.f32 	%f1508, [_ZZ18dft2d_tiled_kernelPKfP6float2iiE4tile+148];
	fma.rn.f32 	%f3444, %f1505, %f1508, %f3444;
	fma.rn.f32 	%f3445, %f1507, %f1508, %f3445;
	mul.f32 	%f1509, %f9, %f206;
	mul.f32 	%f1510, %f8, %f207;
	sub.f32 	%f210, %f1509, %f1510;
	mul.f32 	%f1511, %f8, %f206;
	fma.rn.f32 	%f211, %f9, %f207, %f1511;
	add.s32 	%r220, %r430, 6;
	setp.ge.s32 	%p81, %r220, %r80;
	@%p81 bra 	$L__BB10_88;
	mul.f32 	%f1512, %f29, %f210;
	mul.f32 	%f1513, %f30, %f211;
	sub.f32 	%f1514, %f1512, %f1513;
	mul.f32 	%f1515, %f30, %f210;
	fma.rn.f32 	%f1516, %f29, %f211, %f1515;
	ld.shared.f32 	%f1517, [_ZZ18dft2d_tiled_kernelPKfP6float2iiE4tile+152];
	fma.rn.f32 	%f3444, %f1514, %f1517, %f3444;
	fma.rn.f32 	%f3445, %f1516, %f1517, %f3445;
	mul.f32 	%f1518, %f9, %f210;
	mul.f32 	%f1519, %f8, %f211;
	sub.f32 	%f214, %f1518, %f1519;
	mul.f32 	%f1520, %f8, %f210;
	fma.rn.f32 	%f215, %f9, %f211, %f1520;
	add.s32 	%r221, %r430, 7;
	setp.ge.s32 	%p82, %r221, %r80;
	@%p82 bra 	$L__BB10_88;
	mul.f32 	%f1521, %f29, %f214;
	mul.f32 	%f1522, %f30, %f215;
	sub.f32 	%f1523, %f1521, %f1522;
	mul.f32 	%f1524, %f30, %f214;
	fma.rn.f32 	%f1525, %f29, %f215, %f1524;
	ld.shared.f32 	%f1526, [_ZZ18dft2d_tiled_kernelPKfP6float2iiE4tile+156];
	fma.rn.f32 	%f3444, %f1523, %f1526, %f3444;
	fma.rn.f32 	%f3445, %f1525, %f1526, %f3445;
	mul.f32 	%f1527, %f9, %f214;
	mul.f32 	%f1528, %f8, %f215;
	sub.f32 	%f218, %f1527, %f1528;
	mul.f32 	%f1529, %f8, %f214;
	fma.rn.f32 	%f219, %f9, %f215, %f1529;
	add.s32 	%r222, %r430, 8;
	setp.ge.s32 	%p83, %r222, %r80;
	@%p83 bra 	$L__BB10_88;
	mul.f32 	%f1530, %f29, %f218;
	mul.f32 	%f1531, %f30, %f219;
	sub.f32 	%f1532, %f1530, %f1531;
	mul.f32 	%f1533, %f30, %f218;
	fma.rn.f32 	%f1534, %f29, %f219, %f1533;
	ld.shared.f32 	%f1535, [_ZZ18dft2d_tiled_kernelPKfP6float2iiE4tile+160];
	fma.rn.f32 	%f3444, %f1532, %f1535, %f3444;
	fma.rn.f32 	%f3445, %f1534, %f1535, %f3445;
	mul.f32 	%f1536, %f9, %f218;
	mul.f32 	%f1537, %f8, %f219;
	sub.f32 	%f222, %f1536, %f1537;
	mul.f32 	%f1538, %f8, %f218;
	fma.rn.f32 	%f223, %f9, %f219, %f1538;
	add.s32 	%r223, %r430, 9;
	setp.ge.s32 	%p84, %r223, %r80;
	@%p84 bra 	$L__BB10_88;
	mul.f32 	%f1539, %f29, %f222;
	mul.f32 	%f1540, %f30, %f223;
	sub.f32 	%f1541, %f1539, %f1540;
	mul.f32 	%f1542, %f30, %f222;
	fma.rn.f32 	%f1543, %f29, %f223, %f1542;
	ld.shared.f32 	%f1544, [_ZZ18dft2d_tiled_kernelPKfP6float2iiE4tile+164];
	fma.rn.f32 	%f3444, %f1541, %f1544, %f3444;
	fma.rn.f32 	%f3445, %f1543, %f1544, %f3445;
	mul.f32 	%f1545, %f9, %f222;
	mul.f32 	%f1546, %f8, %f223;
	sub.f32 	%f226, %f1545, %f1546;
	mul.f32 	%f1547, %f8, %f222;
	fma.rn.f32 	%f227, %f9, %f223, %f1547;
	add.s32 	%r224, %r430, 10;
	setp.ge.s32 	%p85, %r224, %r80;
	@%p85 bra 	$L__BB10_88;
	mul.f32 	%f1548, %f29, %f226;
	mul.f32 	%f1549, %f30, %f227;
	sub.f32 	%f1550, %f1548, %f1549;
	mul.f32 	%f1551, %f30, %f226;
	fma.rn.f32 	%f1552, %f29, %f227, %f1551;
	ld.shared.f32 	%f1553, [_ZZ18dft2d_tiled_kernelPKfP6float2iiE4tile+168];
	fma.rn.f32 	%f3444, %f1550, %f1553, %f3444;
	fma.rn.f32 	%f3445, %f1552, %f1553, %f3445;
	mul.f32 	%f1554, %f9, %f226;
	mul.f32 	%f1555, %f8, %f227;
	sub.f32 	%f230, %f1554, %f1555;
	mul.f32 	%f1556, %f8, %f226;
	fma.rn.f32 	%f231, %f9, %f227, %f1556;
	add.s32 	%r225, %r430, 11;
	setp.ge.s32 	%p86, %r225, %r80;
	@%p86 bra 	$L__BB10_88;
	mul.f32 	%f1557, %f29, %f230;
	mul.f32 	%f1558, %f30, %f231;
	sub.f32 	%f1559, %f1557, %f1558;
	mul.f32 	%f1560, %f30, %f230;
	fma.rn.f32 	%f1561, %f29, %f231, %f1560;
	ld.shared.f32 	%f1562, [_ZZ18dft2d_tiled_kernelPKfP6float2iiE4tile+172];
	fma.rn.f32 	%f3444, %f1559, %f1562, %f3444;
	fma.rn.f32 	%f3445, %f1561, %f1562, %f3445;
	mul.f32 	%f1563, %f9, %f230;
	mul.f32 	%f1564, %f8, %f231;
	sub.f32 	%f234, %f1563, %f1564;
	mul.f32 	%f1565, %f8, %f230;
	fma.rn.f32 	%f235, %f9, %f231, %f1565;
	add.s32 	%r226, %r430, 12;
	setp.ge.s32 	%p87, %r226, %r80;
	@%p87 bra 	$L__BB10_88;
	mul.f32 	%f1566, %f29, %f234;
	mul.f32 	%f1567, %f30, %f235;
	sub.f32 	%f1568, %f1566, %f1567;
	mul.f32 	%f1569, %f30, %f234;
	fma.rn.f32 	%f1570, %f29, %f235, %f1569;
	ld.shared.f32 	%f1571, [_ZZ18dft2d_tiled_kernelPKfP6float2iiE4tile+176];
	fma.rn.f32 	%f3444, %f1568, %f1571, %f3444;
	fma.rn.f32 	%f3445, %f1570, %f1571, %f3445;
	mul.f32 	%f1572, %f9, %f234;
	mul.f32 	%f1573, %f8, %f235;
	sub.f32 	%f238, %f1572, %f1573;
	mul.f32 	%f1574, %f8, %f234;
	fma.rn.f32 	%f239, %f9, %f235, %f1574;
	add.s32 	%r227, %r430, 13;
	setp.ge.s32 	%p88, %r227, %r80;
	@%p88 bra 	$L__BB10_88;
	mul.f32 	%f1575, %f29, %f238;
	mul.f32 	%f1576, %f30, %f239;
	sub.f32 	%f1577, %f1575, %f1576;
	mul.f32 	%f1578, %f30, %f238;
	fma.rn.f32 	%f1579, %f29, %f239, %f1578;
	ld.shared.f32 	%f1580, [_ZZ18dft2d_tiled_kernelPKfP6float2iiE4tile+180];
	fma.rn.f32 	%f3444, %f1577, %f1580, %f3444;
	fma.rn.f32 	%f3445, %f1579, %f1580, %f3445;
	mul.f32 	%f1581, %f9, %f238;
	mul.f32 	%f1582, %f8, %f239;
	sub.f32 	%f242, %f1581, %f1582;
	mul.f32 	%f1583, %f8, %f238;
	fma.rn.f32 	%f243, %f9, %f239, %f1583;
	add.s32 	%r228, %r430, 14;
	setp.ge.s32 	%p89, %r228, %r80;
	@%p89 bra 	$L__BB10_88;
	mul.f32 	%f1584, %f29, %f242;
	mul.f32 	%f1585, %f30, %f243;
	sub.f32 	%f1586, %f1584, %f1585;
	mul.f32 	%f1587, %f30, %f242;
	fma.rn.f32 	%f1588, %f29, %f243, %f1587;
	ld.shared.f32 	%f1589, [_ZZ18dft2d_tiled_kernelPKfP6float2iiE4tile+184];
	fma.rn.f32 	%f3444, %f1586, %f1589, %f3444;
	fma.rn.f32 	%f3445, %f1588, %f1589, %f3445;
	mul.f32 	%f1590, %f9, %f242;
	mul.f32 	%f1591, %f8, %f243;
	sub.f32 	%f246, %f1590, %f1591;
	mul.f32 	%f1592, %f8, %f242;
	fma.rn.f32 	%f247, %f9, %f243, %f1592;
	add.s32 	%r229, %r430, 15;
	setp.ge.s32 	%p90, %r229, %r80;
	@%p90 bra 	$L__BB10_88;
	mul.f32 	%f1593, %f29, %f246;
	mul.f32 	%f1594, %f30, %f247;
	sub.f32 	%f1595, %f1593, %f1594;
	mul.f32 	%f1596, %f30, %f246;
	fma.rn.f32 	%f1597, %f29, %f247, %f1596;
	ld.shared.f32 	%f1598, [_ZZ18dft2d_tiled_kernelPKfP6float2iiE4tile+188];
	fma.rn.f32 	%f3444, %f1595, %f1598, %f3444;
	fma.rn.f32 	%f3445, %f1597, %f1598, %f3445;
$L__BB10_88:
	add.s32 	%r230, %r425, 3;
	setp.ge.s32 	%p91, %r230, %r82;
	@%p91 bra 	$L__BB10_309;
	mul.f32 	%f1599, %f31, %f68;
	mul.f32 	%f1600, %f32, %f67;
	sub.f32 	%f1601, %f1599, %f1600;
	mul.f32 	%f1602, %f32, %f68;
	fma.rn.f32 	%f1603, %f31, %f67, %f1602;
	ld.shared.f32 	%f1604, [_ZZ18dft2d_tiled_kernelPKfP6float2iiE4tile+192];
	fma.rn.f32 	%f3444, %f1601, %f1604, %f3444;
	fma.rn.f32 	%f3445, %f1603, %f1604, %f3445;
	@%p44 bra 	$L__BB10_105;
	mul.f32 	%f1605, %f31, %f71;
	mul.f32 	%f1606, %f32, %f72;
	sub.f32 	%f1607, %f1605, %f1606;
	mul.f32 	%f1608, %f32, %f71;
	fma.rn.f32 	%f1609, %f31, %f72, %f1608;
	ld.shared.f32 	%f1610, [_ZZ18dft2d_tiled_kernelPKfP6float2iiE4tile+196];
	fma.rn.f32 	%f3444, %f1607, %f1610, %f3444;
	fma.rn.f32 	%f3445, %f1609, %f1610, %f3445;
	mul.f32 	%f1611, %f8, %f71;
	fma.rn.f32 	%f256, %f9, %f72, %f1611;
	add.s32 	%r231, %r430, 2;
	setp.ge.s32 	%p93, %r231, %r80;
	@%p93 bra 	$L__BB10_105;
	mul.f32 	%f1612, %f8, %f72;
	mul.f32 	%f1613, %f9, %f71;
	sub.f32 	%f1614, %f1613, %f1612;
	mul.f32 	%f1615, %f31, %f1614;
	mul.f32 	%f1616, %f32, %f256;
	sub.f32 	%f1617, %f1615, %f1616;
	mul.f32 	%f1618, %f32, %f1614;
	fma.rn.f32 	%f1619, %f31, %f256, %f1618;
	ld.shared.f32 	%f1620, [_ZZ18dft2d_tiled_kernelPKfP6float2iiE4tile+200];
	fma.rn.f32 	%f3444, %f1617, %f1620, %f3444;
	fma.rn.f32 	%f3445, %f1619, %f1620, %f3445;
	mul.f32 	%f1621, %f9, %f1614;
	mul.f32 	%f1622, %f8, %f256;
	sub.f32 	%f259, %f1621, %f1622;
	mul.f32 	%f1623, %f8, %f1614;
	fma.rn.f32 	%f260, %f9, %f256, %f1623;
	add.s32 	%r232, %r430, 3;
	setp.ge.s32 	%p94, %r232, %r80;
	@%p94 bra 	$L__BB10_105;
	mul.f32 	%f1624, %f31, %f259;
	mul.f32 	%f1625, %f32, %f260;
	sub.f32 	%f1626, %f1624, %f1625;
	mul.f32 	%f1627, %f32, %f259;
	fma.rn.f32 	%f1628, %f31, %f260, %f1627;
	ld.shared.f32 	%f1629, [_ZZ18dft2d_tiled_kernelPKfP6float2iiE4tile+204];
	fma.rn.f32 	%f3444, %f1626, %f1629, %f3444;
	fma.rn.f32 	%f3445, %f1628, %f1629, %f3445;
	mul.f32 	%f1630, %f9, %f259;
	mul.f32 	%f1631, %f8, %f260;
	sub.f32 	%f263, %f1630, %f1631;
	mul.f32 	%f1632, %f8, %f259;
	fma.rn.f32 	%f264, %f9, %f260, %f1632;
	add.s32 	%r233, %r430, 4;
	setp.ge.s32 	%p95, %r233, %r80;
	@%p95 bra 	$L__BB10_105;
	mul.f32 	%f1633, %f31, %f263;
	mul.f32 	%f1634, %f32, %f264;
	sub.f32 	%f1635, %f1633, %f1634;
	mul.f32 	%f1636, %f32, %f263;
	fma.rn.f32 	%f1637, %f31, %f264, %f1636;
	ld.shared.f32 	%f1638, [_ZZ18dft2d_tiled_kernelPKfP6float2iiE4tile+208];
	fma.rn.f32 	%f3444, %f1635, %f1638, %f3444;
	fma.rn.f32 	%f3445, %f1637, %f1638, %f3445;
	mul.f32 	%f1639, %f9, %f263;
	mul.f32 	%f1640, %f8, %f264;
	sub.f32 	%f267, %f1639, %f1640;
	mul.f32 	%f1641, %f8, %f263;
	fma.rn.f32 	%f268, %f9, %f264, %f1641;
	add.s32 	%r234, %r430, 5;
	setp.ge.s32 	%p96, %r234, %r80;
	@%p96 bra 	$L__BB10_105;
	mul.f32 	%f1642, %f31, %f267;
	mul.f32 	%f1643, %f32, %f268;
	sub.f32 	%f1644, %f1642, %f1643;
	mul.f32 	%f1645, %f32, %f267;
	fma.rn.f32 	%f1646, %f31, %f268, %f1645;
	ld.shared.f32 	%f1647, [_ZZ18dft2d_tiled_kernelPKfP6float2iiE4tile+212];
	fma.rn.f32 	%f3444, %f1644, %f1647, %f3444;
	fma.rn.f32 	%f3445, %f1646, %f1647, %f3445;
	mul.f32 	%f1648, %f9, %f267;
	mul.f32 	%f1649, %f8, %f268;
	sub.f32 	%f271, %f1648, %f1649;
	mul.f32 	%f1650, %f8, %f267;
	fma.rn.f32 	%f272, %f9, %f268, %f1650;
	add.s32 	%r235, %r430, 6;
	setp.ge.s32 	%p97, %r235, %r80;
	@%p97 bra 	$L__BB10_105;
	mul.f32 	%f1651, %f31, %f271;
	mul.f32 	%f1652, %f32, %f272;
	sub.f32 	%f1653, %f1651, %f1652;
	mul.f32 	%f1654, %f32, %f271;
	fma.rn.f32 	%f1655, %f31, %f272, %f1654;
	ld.shared.f32 	%f1656, [_ZZ18dft2d_tiled_kernelPKfP6float2iiE4tile+216];
	fma.rn.f32 	%f3444, %f1653, %f1656, %f3444;
	fma.rn.f32 	%f3445, %f1655, %f1656, %f3445;
	mul.f32 	%f1657, %f9, %f271;
	mul.f32 	%f1658, %f8, %f272;
	sub.f32 	%f275, %f1657, %f1658;
	mul.f32 	%f1659, %f8, %f271;
	fma.rn.f32 	%f276, %f9, %f272, %f1659;
	add.s32 	%r236, %r430, 7;
	setp.ge.s32 	%p98, %r236, %r80;
	@%p98 bra 	$L__BB10_105;
	mul.f32 	%f1660, %f31, %f275;
	mul.f32 	%f1661, %f32, %f276;
	sub.f32 	%f1662, %f1660, %f1661;
	mul.f32 	%f1663, %f32, %f275;
	fma.rn.f32 	%f1664, %f31, %f276, %f1663;
	ld.shared.f32 	%f1665, [_ZZ18dft2d_tiled_kernelPKfP6float2iiE4tile+220];
	fma.rn.f32 	%f3444, %f1662, %f1665, %f3444;
	fma.rn.f32 	%f3445, %f1664, %f1665, %f3445;
	mul.f32 	%f1666, %f9, %f275;
	mul.f32 	%f1667, %f8, %f276;
	sub.f32 	%f279, %f1666, %f1667;
	mul.f32 	%f1668, %f8, %f275;
	fma.rn.f32 	%f280, %f9, %f276, %f1668;
	add.s32 	%r237, %r430, 8;
	setp.ge.s32 	%p99, %r237, %r80;
	@%p99 bra 	$L__BB10_105;
	mul.f32 	%f1669, %f31, %f279;
	mul.f32 	%f1670, %f32, %f280;
	sub.f32 	%f1671, %f1669, %f1670;
	mul.f32 	%f1672, %f32, %f279;
	fma.rn.f32 	%f1673, %f31, %f280, %f1672;
	ld.shared.f32 	%f1674, [_ZZ18dft2d_tiled_kernelPKfP6float2iiE4tile+224];
	fma.rn.f32 	%f3444, %f1671, %f1674, %f3444;
	fma.rn.f32 	%f3445, %f1673, %f1674, %f3445;
	mul.f32 	%f1675, %f9, %f279;
	mul.f32 	%f1676, %f8, %f280;
	sub.f32 	%f283, %f1675, %f1676;
	mul.f32 	%f1677, %f8, %f279;
	fma.rn.f32 	%f284, %f9, %f280, %f1677;
	add.s32 	%r238, %r430, 9;
	setp.ge.s32 	%p100, %r238, %r80;
	@%p100 bra 	$L__BB10_105;
	mul.f32 	%f1678, %f31, %f283;
	mul.f32 	%f1679, %f32, %f284;
	sub.f32 	%f1680, %f1678, %f1679;
	mul.f32 	%f1681, %f32, %f283;
	fma.rn.f32 	%f1682, %f31, %f284, %f1681;
	ld.shared.f32 	%f1683, [_ZZ18dft2d_tiled_kernelPKfP6float2iiE4tile+228];
	fma.rn.f32 	%f3444, %f1680, %f1683, %f3444;
	fma.rn.f32 	%f3445, %f1682, %f1683, %f3445;
	mul.f32 	%f1684, %f9, %f283;
	mul.f32 	%f1685, %f8, %f284;
	sub.f32 	%f287, %f1684, %f1685;
	mul.f32 	%f1686, %f8, %f283;
	fma.rn.f32 	%f288, %f9, %f284, %f1686;
	add.s32 	%r239, %r430, 10;
	setp.ge.s32 	%p101, %r239, %r80;
	@%p101 bra 	$L__BB10_105;
	mul.f32 	%f1687, %f31, %f287;
	mul.f32 	%f1688, %f32, %f288;
	sub.f32 	%f1689, %f1687, %f1688;
	mul.f32 	%f1690, %f32, %f287;
	fma.rn.f32 	%f1691, %f31, %f288, %f1690;
	ld.shared.f32 	%f1692, [_ZZ18dft2d_tiled_kernelPKfP6float2iiE4tile+232];
	fma.rn.f32 	%f3444, %f1689, %f1692, %f3444;
	fma.rn.f32 	%f3445, %f1691, %f1692, %f3445;
	mul.f32 	%f1693, %f9, %f287;
	mul.f32 	%f1694, %f8, %f288;
	sub.f32 	%f291, %f1693, %f1694;
	mul.f32 	%f1695, %f8, %f287;
	fma.rn.f32 	%f292, %f9, %f288, %f1695;
	add.s32 	%r240, %r430, 11;
	setp.ge.s32 	%p102, %r240, %r80;
	@%p102 bra 	$L__BB10_105;
	mul.f32 	%f1696, %f31, %f291;
	mul.f32 	%f1697, %f32, %f292;
	sub.f32 	%f1698, %f1696, %f1697;
	mul.f32 	%f1699, %f32, %f291;
	fma.rn.f32 	%f1700, %f31, %f292, %f1699;
	ld.shared.f32 	%f1701, [_ZZ18dft2d_tiled_kernelPKfP6float2iiE4tile+236];
	fma.rn.f32 	%f3444, %f1698, %f1701, %f3444;
	fma.rn.f32 	%f3445, %f1700, %f1701, %f3445;
	mul.f32 	%f1702, %f9, %f291;
	mul.f32 	%f1703, %f8, %f292;
	sub.f32 	%f295, %f1702, %f1703;
	mul.f32 	%f1704, %f8, %f291;
	fma.rn.f32 	%f296, %f9, %f292, %f1704;
	add.s32 	%r241, %r430, 12;
	setp.ge.s32 	%p103, %r241, %r80;
	@%p103 bra 	$L__BB10_105;
	mul.f32 	%f1705, %f31, %f295;
	mul.f32 	%f1706, %f32, %f296;
	sub.f32 	%f1707, %f1705, %f1706;
	mul.f32 	%f1708, %f32, %f295;
	fma.rn.f32 	%f1709, %f31, %f296, %f1708;
	ld.shared.f32 	%f1710, [_ZZ18dft2d_tiled_kernelPKfP6float2iiE4tile+240];
	fma.rn.f32 	%f3444, %f1707, %f1710, %f3444;
	fma.rn.f32 	%f3445, %f1709, %f1710, %f3445;
	mul.f32 	%f1711, %f9, %f295;
	mul.f32 	%f1712, %f8, %f296;
	sub.f32 	%f299, %f1711, %f1712;
	mul.f32 	%f1713, %f8, %f295;
	fma.rn.f32 	%f300, %f9, %f296, %f1713;
	add.s32 	%r242, %r430, 13;
	setp.ge.s32 	%p104, %r242, %r80;
	@%p104 bra 	$L__BB10_105;
	mul.f32 	%f1714, %f31, %f299;
	mul.f32 	%f1715, %f32, %f300;
	sub.f32 	%f1716, %f1714, %f1715;
	mul.f32 	%f1717, %f32, %f299;
	fma.rn.f32 	%f1718, %f31, %f300, %f1717;
	ld.shared.f32 	%f1719, [_ZZ18dft2d_tiled_kernelPKfP6float2iiE4tile+244];
	fma.rn.f32 	%f3444, %f1716, %f1719, %f3444;
	fma.rn.f32 	%f3445, %f1718, %f1719, %f3445;
	mul.f32 	%f1720, %f9, %f299;
	mul.f32 	%f1721, %f8, %f300;
	sub.f32 	%f303, %f1720, %f1721;
	mul.f32 	%f1722, %f8, %f299;
	fma.rn.f32 	%f304, %f9, %f300, %f1722;
	add.s32 	%r243, %r430, 14;
	setp.ge.s32 	%p105, %r243, %r80;
	@%p105 bra 	$L__BB10_105;
	mul.f32 	%f1723, %f31, %f303;
	mul.f32 	%f1724, %f32, %f304;
	sub.f32 	%f1725, %f1723, %f1724;
	mul.f32 	%f1726, %f32, %f303;
	fma.rn.f32 	%f1727, %f31, %f304, %f1726;
	ld.shared.f32 	%f1728, [_ZZ18dft2d_tiled_kernelPKfP6float2iiE4tile+248];
	fma.rn.f32 	%f3444, %f1725, %f1728, %f3444;
	fma.rn.f32 	%f3445, %f1727, %f1728, %f3445;
	mul.f32 	%f1729, %f9, %f303;
	mul.f32 	%f1730, %f8, %f304;
	sub.f32 	%f307, %f1729, %f1730;
	mul.f32 	%f1731, %f8, %f303;
	fma.rn.f32 	%f308, %f9, %f304, %f1731;
	add.s32 	%r244, %r430, 15;
	setp.ge.s32 	%p106, %r244, %r80;
	@%p106 bra 	$L__BB10_105;
	mul.f32 	%f1732, %f31, %f307;
	mul.f32 	%f1733, %f32, %f308;
	sub.f32 	%f1734, %f1732, %f1733;
	mul.f32 	%f1735, %f32, %f307;
	fma.rn.f32 	%f1736, %f31, %f308, %f1735;
	ld.shared.f32 	%f1737, [_ZZ18dft2d_tiled_kernelPKfP6float2iiE4tile+252];
	fma.rn.f32 	%f3444, %f1734, %f1737, %f3444;
	fma.rn.f32 	%f3445, %f1736, %f1737, %f3445;
$L__BB10_105:
	setp.ge.s32 	%p107, %r52, %r82;
	@%p107 bra 	$L__BB10_309;
	mul.f32 	%f1738, %f33, %f68;
	mul.f32 	%f1739, %f34, %f67;
	sub.f32 	%f1740, %f1738, %f1739;
	mul.f32 	%f1741, %f34, %f68;
	fma.rn.f32 	%f1742, %f33, %f67, %f1741;
	ld.shared.f32 	%f1743, [_ZZ18dft2d_tiled_kernelPKfP6float2iiE4tile+256];
	fma.rn.f32 	%f3444, %f1740, %f1743, %f3444;
	fma.rn.f32 	%f3445, %f1742, %f1743, %f3445;
	@%p44 bra 	$L__BB10_122;
	mul.f32 	%f1744, %f33, %f71;
	mul.f32 	%f1745, %f34, %f72;
	sub.f32 	%f1746, %f1744, %f1745;
	mul.f32 	%f1747, %f34, %f71;
	fma.rn.f32 	%f1748, %f33, %f72, %f1747;
	ld.shared.f32 	%f1749, [_ZZ18dft2d_tiled_kernelPKfP6float2iiE4tile+260];
	fma.rn.f32 	%f3444, %f1746, %f1749, %f3444;
	fma.rn.f32 	%f3445, %f1748, %f1749, %f3445;
	mul.f32 	%f1750, %f8, %f71;
	fma.rn.f32 	%f317, %f9, %f72, %f1750;
	add.s32 	%r245, %r430, 2;
	setp.ge.s32 	%p109, %r245, %r80;
	@%p109 bra 	$L__BB10_122;
	mul.f32 	%f1751, %f8, %f72;
	mul.f32 	%f1752, %f9, %f71;
	sub.f32 	%f1753, %f1752, %f1751;
	mul.f32 	%f1754, %f33, %f1753;
	mul.f32 	%f1755, %f34, %f317;
	sub.f32 	%f1756, %f1754, %f1755;
	mul.f32 	%f1757, %f34, %f1753;
	fma.rn.f32 	%f1758, %f33, %f317, %f1757;
	ld.shared.f32 	%f1759, [_ZZ18dft2d_tiled_kernelPKfP6float2iiE4tile+264];
	fma.rn.f32 	%f3444, %f1756, %f1759, %f3444;
	fma.rn.f32 	%f3445, %f1758, %f1759, %f3445;
	mul.f32 	%f1760, %f9, %f1753;
	mul.f32 	%f1761, %f8, %f317;
	sub.f32 	%f320, %f1760, %f1761;
	mul.f32 	%f1762, %f8, %f1753;
	fma.rn.f32 	%f321, %f9, %f317, %f1762;
	add.s32 	%r246, %r430, 3;
	setp.ge.s32 	%p110, %r246, %r80;
	@%p110 bra 	$L__BB10_122;
	mul.f32 	%f1763, %f33, %f320;
	mul.f32 	%f1764, %f34, %f321;
	sub.f32 	%f1765, %f1763, %f1764;
	mul.f32 	%f1766, %f34, %f320;
	fma.rn.f32 	%f1767, %f33, %f321, %f1766;
	ld.shared.f32 	%f1768, [_ZZ18dft2d_tiled_kernelPKfP6float2iiE4tile+268];
	fma.rn.f32 	%f3444, %f1765, %f1768, %f3444;
	fma.rn.f32 	%f3445, %f1767, %f1768, %f3445;
	mul.f32 	%f1769, %f9, %f320;
	mul.f32 	%f1770, %f8, %f321;
	sub.f32 	%f324, %f1769, %f1770;
	mul.f32 	%f1771, %f8, %f320;
	fma.rn.f32 	%f325, %f9, %f321, %f1771;
	add.s32 	%r247, %r430, 4;
	setp.ge.s32 	%p111, %r247, %r80;
	@%p111 bra 	$L__BB10_122;
	mul.f32 	%f1772, %f33, %f324;
	mul.f32 	%f1773, %f34, %f325;
	sub.f32 	%f1774, %f1772, %f1773;
	mul.f32 	%f1775, %f34, %f324;
	fma.rn.f32 	%f1776, %f33, %f325, %f1775;
	ld.shared.f32 	%f1777, [_ZZ18dft2d_tiled_kernelPKfP6float2iiE4tile+272];
	fma.rn.f32 	%f3444, %f1774, %f1777, %f3444;
	fma.rn.f32 	%f3445, %f1776, %f1777, %f3445;
	mul.f32 	%f1778, %f9, %f324;
	mul.f32 	%f1779, %f8, %f325;
	sub.f32 	%f328, %f1778, %f1779;
	mul.f32 	%f1780, %f8, %f324;
	fma.rn.f32 	%f329, %f9, %f325, %f1780;
	add.s32 	%r248, %r430, 5;
	setp.ge.s32 	%p112, %r248, %r80;
	@%p112 bra 	$L__BB10_122;
	mul.f32 	%f1781, %f33, %f328;
	mul.f32 	%f1782, %f34, %f329;
	sub.f32 	%f1783, %f1781, %f1782;
	mul.f32 	%f1784, %f34, %f328;
	fma.rn.f32 	%f1785, %f33, %f329, %f1784;
	ld.shared.f32 	%f1786, [_ZZ18dft2d_tiled_kernelPKfP6float2iiE4tile+276];
	fma.rn.f32 	%f3444, %f1783, %f1786, %f3444;
	fma.rn.f32 	%f3445, %f1785, %f1786, %f3445;
	mul.f32 	%f1787, %f9, %f328;
	mul.f32 	%f1788, %f8, %f329;
	sub.f32 	%f332, %f1787, %f1788;
	mul.f32 	%f1789, %f8, %f328;
	fma.rn.f32 	%f333, %f9, %f329, %f1789;
	add.s32 	%r249, %r430, 6;
	setp.ge.s32 	%p113, %r249, %r80;
	@%p113 bra 	$L__BB10_122;
	mul.f32 	%f1790, %f33, %f332;
	mul.f32 	%f1791, %f34, %f333;
	sub.f32 	%f1792, %f1790, %f1791;
	mul.f32 	%f1793, %f34, %f332;
	fma.rn.f32 	%f1794, %f33, %f333, %f1793;
	ld.shared.f32 	%f1795, [_ZZ18dft2d_tiled_kernelPKfP6float2iiE4tile+280];
	fma.rn.f32 	%f3444, %f1792, %f1795, %f3444;
	fma.rn.f32 	%f3445, %f1794, %f1795, %f3445;
	mul.f32 	%f1796, %f9, %f332;
	mul.f32 	%f1797, %f8, %f333;
	sub.f32 	%f336, %f1796, %f1797;
	mul.f32 	%f1798, %f8, %f332;
	fma.rn.f32 	%f337, %f9, %f333, %f1798;
	add.s32 	%r250, %r430, 7;
	setp.ge.s32 	%p114, %r250, %r80;
	@%p114 bra 	$L__BB10_122;
	mul.f32 	%f1799, %f33, %f336;
	mul.f32 	%f1800, %f34, %f337;
	sub.f32 	%f1801, %f1799, %f1800;
	mul.f32 	%f1802, %f34, %f336;
	fma.rn.f32 	%f1803, %f33, %f337, %f1802;
	ld.shared.f32 	%f1804, [_ZZ18dft2d_tiled_kernelPKfP6float2iiE4tile+284];
	fma.rn.f32 	%f3444, %f1801, %f1804, %f3444;
	fma.rn.f32 	%f3445, %f1803, %f1804, %f3445;
	mul.f32 	%f1805, %f9, %f336;
	mul.f32 	%f1806, %f8, %f337;
	sub.f32 	%f340, %f1805, %f1806;
	mul.f32 	%f1807, %f8, %f336;
	fma.rn.f32 	%f341, %f9, %f337, %f1807;
	add.s32 	%r251, %r430, 8;
	setp.ge.s32 	%p115, %r251, %r80;
	@%p115 bra 	$L__BB10_122;
	mul.f32 	%f1808, %f33, %f340;
	mul.f32 	%f1809, %f34, %f341;
	sub.f32 	%f1810, %f1808, %f1809;
	mul.f32 	%f1811, %f34, %f340;
	fma.rn.f32 	%f1812, %f33, %f341, %f1811;
	ld.shared.f32 	%f1813, [_ZZ18dft2d_tiled_kernelPKfP6float2iiE4tile+288];
	fma.rn.f32 	%f3444, %f1810, %f1813, %f3444;
	fma.rn.f32 	%f3445, %f1812, %f1813, %f3445;
	mul.f32 	%f1814, %f9, %f340;
	mul.f32 	%f1815, %f8, %f341;
	sub.f32 	%f344, %f1814, %f1815;
	mul.f32 	%f1816, %f8, %f340;
	fma.rn.f32 	%f345, %f9, %f341, %f1816;
	add.s32 	%r252, %r430, 9;
	setp.ge.s32 	%p116, %r252, %r80;
	@%p116 bra 	$L__BB10_122;
	mul.f32 	%f1817, %f33, %f344;
	mul.f32 	%f1818, %f34, %f345;
	sub.f32 	%f1819, %f1817, %f1818;
	mul.f32 	%f1820, %f34, %f344;
	fma.rn.f32 	%f1821, %f33, %f345, %f1820;
	ld.shared.f32 	%f1822, [_ZZ18dft2d_tiled_kernelPKfP6float2iiE4tile+292];
	fma.rn.f32 	%f3444, %f1819, %f1822, %f3444;
	fma.rn.f32 	%f3445, %f1821, %f1822, %f3445;
	mul.f32 	%f1823, %f9, %f344;
	mul.f32 	%f1824, %f8, %f345;
	sub.f32 	%f348, %f1823, %f1824;
	mul.f32 	%f1825, %f8, %f344;
	fma.rn.f32 	%f349, %f9, %f345, %f1825;
	add.s32 	%r253, %r430, 10;
	setp.ge.s32 	%p117, %r253, %r80;
	@%p117 bra 	$L__BB10_122;
	mul.f32 	%f1826, %f33, %f348;
	mul.f32 	%f1827, %f34, %f349;
	sub.f32 	%f1828, %f1826, %f1827;
	mul.f32 	%f1829, %f34, %f348;
	fma.rn.f32 	%f1830, %f33, %f349, %f1829;
	ld.shared.f32 	%f1831, [_ZZ18dft2d_tiled_kernelPKfP6float2iiE4tile+296];
	fma.rn.f32 	%f3444, %f1828, %f1831, %f3444;
	fma.rn.f32 	%f3445, %f1830, %f1831, %f3445;
	mul.f32 	%f1832, %f9, %f348;
	mul.f32 	%f1833, %f8, %f349;
	sub.f32 	%f352, %f1832, %f1833;
	mul.f32 	%f1834, %f8, %f348;
	fma.rn.f32 	%f353, %f9, %f349, %f1834;
	add.s32 	%r254, %r430, 11;
	setp.ge.s32 	%p118, %r254, %r80;
	@%p118 bra 	$L__BB10_122;
	mul.f32 	%f1835, %f33, %f352;
	mul.f32 	%f1836, %f34, %f353;
	sub.f32 	%f1837, %f1835, %f1836;
	mul.f32 	%f1838, %f34, %f352;
	fma.rn.f32 	%f1839, %f33, %f353, %f1838;
	ld.shared.f32 	%f1840, [_ZZ18dft2d_tiled_kernelPKfP6float2iiE4tile+300];
	fma.rn.f32 	%f3444, %f1837, %f1840, %f3444;
	fma.rn.f32 	%f3445, %f1839, %f1840, %f3445;
	mul.f32 	%f1841, %f9, %f352;
	mul.f32 	%f1842, %f8, %f353;
	sub.f32 	%f356, %f1841, %f1842;
	mul.f32 	%f1843, %f8, %f352;
	fma.rn.f32 	%f357, %f9, %f353, %f1843;
	add.s32 	%r255, %r430, 12;
	setp.ge.s32 	%p119, %r255, %r80;
	@%p119 bra 	$L__BB10_122;
	mul.f32 	%f1844, %f33, %f356;
	mul.f32 	%f1845, %f34, %f357;
	sub.f32 	%f1846, %f1844, %f1845;
	mul.f32 	%f1847, %f34, %f356;
	fma.rn.f32 	%f1848, %f33, %f357, %f1847;
	ld.shared.f32 	%f1849, [_ZZ18dft2d_tiled_kernelPKfP6float2iiE4tile+304];
	fma.rn.f32 	%f3444, %f1846, %f1849, %f3444;
	fma.rn.f32 	%f3445, %f1848, %f1849, %f3445;
	mul.f32 	%f1850, %f9, %f356;
	mul.f32 	%f1851, %f8, %f357;
	sub.f32 	%f360, %f1850, %f1851;
	mul.f32 	%f1852, %f8, %f356;
	fma.rn.f32 	%f361, %f9, %f357, %f1852;
	add.s32 	%r256, %r430, 13;
	setp.ge.s32 	%p120, %r256, %r80;
	@%p120 bra 	$L__BB10_122;
	mul.f32 	%f1853, %f33, %f360;
	mul.f32 	%f1854, %f34, %f361;
	sub.f32 	%f1855, %f1853, %f1854;
	mul.f32 	%f1856, %f34, %f360;
	fma.rn.f32 	%f1857, %f33, %f361, %f1856;
	ld.shared.f32 	%f1858, [_ZZ18dft2d_tiled_kernelPKfP6float2iiE4tile+308];
	fma.rn.f32 	%f3444, %f1855, %f1858, %f3444;
	fma.rn.f32 	%f3445, %f1857, %f1858, %f3445;
	mul.f32 	%f1859, %f9, %f360;
	mul.f32 	%f1860, %f8, %f361;
	sub.f32 	%f364, %f1859, %f1860;
	mul.f32 	%f1861, %f8, %f360;
	fma.rn.f32 	%f365, %f9, %f361, %f1861;
	add.s32 	%r257, %r430, 14;
	setp.ge.s32 	%p121, %r257, %r80;
	@%p121 bra 	$L__BB10_122;
	mul.f32 	%f1862, %f33, %f364;
	mul.f32 	%f1863, %f34, %f365;
	sub.f32 	%f1864, %f1862, %f1863;
	mul.f32 	%f1865, %f34, %f364;
	fma.rn.f32 	%f1866, %f33, %f365, %f1865;
	ld.shared.f32 	%f1867, [_ZZ18dft2d_tiled_kernelPKfP6float2iiE4tile+312];
	fma.rn.f32 	%f3444, %f1864, %f1867, %f3444;
	fma.rn.f32 	%f3445, %f1866, %f1867, %f3445;
	mul.f32 	%f1868, %f9, %f364;
	mul.f32 	%f1869, %f8, %f365;
	sub.f32 	%f368, %f1868, %f1869;
	mul.f32 	%f1870, %f8, %f364;
	fma.rn.f32 	%f369, %f9, %f365, %f1870;
	add.s32 	%r258, %r430, 15;
	setp.ge.s32 	%p122, %r258, %r80;
	@%p122 bra 	$L__BB10_122;
	mul.f32 	%f1871, %f33, %f368;
	mul.f32 	%f1872, %f34, %f369;
	sub.f32 	%f1873, %f1871, %f1872;
	mul.f32 	%f1874, %f34, %f368;
	fma.rn.f32 	%f1875, %f33, %f369, %f1874;
	ld.shared.f32 	%f1876, [_ZZ18dft2d_tiled_kernelPKfP6float2iiE4tile+316];
	fma.rn.f32 	%f370, %f1873, %f1876, %f3444;
	fma.rn.f32 	%f371, %f1875, %f1876, %f3445;
	mov.f32 	%f3444, %f370;
	mov.f32 	%f3445, %f371;
$L__BB10_122:
	setp.ge.s32 	%p123, %r53, %r82;
	@%p123 bra 	$L__BB10_309;
	mul.f32 	%f1877, %f35, %f68;
	mul.f32 	%f1878, %f36, %f67;
	sub.f32 	%f1879, %f1877, %f1878;
	mul.f32 	%f1880, %f36, %f68;
	fma.rn.f32 	%f1881, %f35, %f67, %f1880;
	ld.shared.f32 	%f1882, [_ZZ18dft2d_tiled_kernelPKfP6float2iiE4tile+320];
	fma.rn.f32 	%f3444, %f1879, %f1882, %f3444;
	fma.rn.f32 	%f3445, %f1881, %f1882, %f3445;
	@%p44 bra 	$L__BB10_139;
	mul.f32 	%f1883, %f35, %f71;
	mul.f32 	%f1884, %f36, %f72;
	sub.f32 	%f1885, %f1883, %f1884;
	mul.f32 	%f1886, %f36, %f71;
	fma.rn.f32 	%f1887, %f35, %f72, %f1886;
	ld.shared.f32 	%f1888, [_ZZ18dft2d_tiled_kernelPKfP6float2iiE4tile+324];
	fma.rn.f32 	%f3444, %f1885, %f1888, %f3444;
	fma.rn.f32 	%f3445, %f1887, %f1888, %f3445;
	mul.f32 	%f1889, %f8, %f71;
	fma.rn.f32 	%f378, %f9, %f72, %f1889;
	add.s32 	%r259, %r430, 2;
	setp.ge.s32 	%p125, %r259, %r80;
	@%p125 bra 	$L__BB10_139;
	mul.f32 	%f1890, %f8, %f72;
	mul.f32 	%f1891, %f9, %f71;
	sub.f32 	%f1892, %f1891, %f1890;
	mul.f32 	%f1893, %f35, %f1892;
	mul.f32 	%f1894, %f36, %f378;
	sub.f32 	%f1895, %f1893, %f1894;
	mul.f32 	%f1896, %f36, %f1892;
	fma.rn.f32 	%f1897, %f35, %f378, %f1896;
	ld.shared.f32 	%f1898, [_ZZ18dft2d_tiled_kernelPKfP6float2iiE4tile+328];
	fma.rn.f32 	%f3444, %f1895, %f1898, %f3444;
	fma.rn.f32 	%f3445, %f1897, %f1898, %f3445;
	mul.f32 	%f1899, %f9, %f1892;
	mul.f32 	%f1900, %f8, %f378;
	sub.f32 	%f381, %f1899, %f1900;
	mul.f32 	%f1901, %f8, %f1892;
	fma.rn.f32 	%f382, %f9, %f378, %f1901;
	add.s32 	%r260, %r430, 3;
	setp.ge.s32 	%p126, %r260, %r80;
	@%p126 bra 	$L__BB10_139;
	mul.f32 	%f1902, %f35, %f381;
	mul.f32 	%f1903, %f36, %f382;
	sub.f32 	%f1904, %f1902, %f1903;
	mul.f32 	%f1905, %f36, %f381;
	fma.rn.f32 	%f1906, %f35, %f382, %f1905;
	ld.shared.f32 	%f1907, [_ZZ18dft2d_tiled_kernelPKfP6float2iiE4tile+332];
	fma.rn.f32 	%f3444, %f1904, %f1907, %f3444;
	fma.rn.f32 	%f3445, %f1906, %f1907, %f3445;
	mul.f32 	%f1908, %f9, %f381;
	mul.f32 	%f1909, %f8, %f382;
	sub.f32 	%f385, %f1908, %f1909;
	mul.f32 	%f1910, %f8, %f381;
	fma.rn.f32 	%f386, %f9, %f382, %f1910;
	add.s32 	%r261, %r430, 4;
	setp.ge.s32 	%p127, %r261, %r80;
	@%p127 bra 	$L__BB10_139;
	mul.f32 	%f1911, %f35, %f385;
	mul.f32 	%f1912, %f36, %f386;
	sub.f32 	%f1913, %f1911, %f1912;
	mul.f32 	%f1914, %f36, %f385;
	fma.rn.f32 	%f1915, %f35, %f386, %f1914;
	ld.shared.f32 	%f1916, [_ZZ18dft2d_tiled_kernelPKfP6float2iiE4tile+336];
	fma.rn.f32 	%f3444, %f1913, %f1916, %f3444;
	fma.rn.f32 	%f3445, %f1915, %f1916, %f3445;
	mul.f32 	%f1917, %f9, %f385;
	mul.f32 	%f1918, %f8, %f386;
	sub.f32 	%f389, %f1917, %f1918;
	mul.f32 	%f1919, %f8, %f385;
	fma.rn.f32 	%f390, %f9, %f386, %f1919;
	add.s32 	%r262, %r430, 5;
	setp.ge.s32 	%p128, %r262, %r80;
	@%p128 bra 	$L__BB10_139;
	mul.f32 	%f1920, %f35, %f389;
	mul.f32 	%f1921, %f36, %f390;
	sub.f32 	%f1922, %f1920, %f1921;
	mul.f32 	%f1923, %f36, %f389;
	fma.rn.f32 	%f1924, %f35, %f390, %f1923;
	ld.shared.f32 	%f1925, [_ZZ18dft2d_tiled_kernelPKfP6float2iiE4tile+340];
	fma.rn.f32 	%f3444, %f1922, %f1925, %f3444;
	fma.rn.f32 	%f3445, %f1924, %f1925, %f3445;
	mul.f32 	%f1926, %f9, %f389;
	mul.f32 	%f1927, %f8, %f390;
	sub.f32 	%f393, %f1926, %f1927;
	mul.f32 	%f1928, %f8, %f389;
	fma.rn.f32 	%f394, %f9, %f390, %f1928;
	add.s32 	%r263, %r430, 6;
	setp.ge.s32 	%p129, %r263, %r80;
	@%p129 bra 	$L__BB10_139;
	mul.f32 	%f1929, %f35, %f393;
	mul.f32 	%f1930, %f36, %f394;
	sub.f32 	%f1931, %f1929, %f1930;
	mul.f32 	%f1932, %f36, %f393;
	fma.rn.f32 	%f1933, %f35, %f394, %f1932;
	ld.shared.f32 	%f1934, [_ZZ18dft2d_tiled_kernelPKfP6float2iiE4tile+344];
	fma.rn.f32 	%f3444, %f1931, %f1934, %f3444;
	fma.rn.f32 	%f3445, %f1933, %f1934, %f3445;
	mul.f32 	%f1935, %f9, %f393;
	mul.f32 	%f1936, %f8, %f394;
	sub.f32 	%f397, %f1935, %f1936;
	mul.f32 	%f1937, %f8, %f393;
	fma.rn.f32 	%f398, %f9, %f394, %f1937;
	add.s32 	%r264, %r430, 7;
	setp.ge.s32 	%p130, %r264, %r80;
	@%p130 bra 	$L__BB10_139;
	mul.f32 	%f1938, %f35, %f397;
	mul.f32 	%f1939, %f36, %f398;
	sub.f32 	%f1940, %f1938, %f1939;
	mul.f32 	%f1941, %f36, %f397;
	fma.rn.f32 	%f1942, %f35, %f398, %f1941;
	ld.shared.f32 	%f1943, [_ZZ18dft2d_tiled_kernelPKfP6float2iiE4tile+348];
	fma.rn.f32 	%f3444, %f1940, %f1943, %f3444;
	fma.rn.f32 	%f3445, %f1942, %f1943, %f3445;
	mul.f32 	%f1944, %f9, %f397;
	mul.f32 	%f1945, %f8, %f398;
	sub.f32 	%f401, %f1944, %f1945;
	mul.f32 	%f1946, %f8, %f397;
	fma.rn.f32 	%f402, %f9, %f398, %f1946;
	add.s32 	%r265, %r430, 8;
	setp.ge.s32 	%p131, %r265, %r80;
	@%p131 bra 	$L__BB10_139;
	mul.f32 	%f1947, %f35, %f401;
	mul.f32 	%f1948, %f36, %f402;
	sub.f32 	%f1949, %f1947, %f1948;
	mul.f32 	%f1950, %f36, %f401;
	fma.rn.f32 	%f1951, %f35, %f402, %f1950;
	ld.shared.f32 	%f1952, [_ZZ18dft2d_tiled_kernelPKfP6float2iiE4tile+352];
	fma.rn.f32 	%f3444, %f1949, %f1952, %f3444;
	fma.rn.f32 	%f3445, %f1951, %f1952, %f3445;
	mul.f32 	%f1953, %f9, %f401;
	mul.f32 	%f1954, %f8, %f402;
	sub.f32 	%f405, %f1953, %f1954;
	mul.f32 	%f1955, %f8, %f401;
	fma.rn.f32 	%f406, %f9, %f402, %f1955;
	add.s32 	%r266, %r430, 9;
	setp.ge.s32 	%p132, %r266, %r80;
	@%p132 bra 	$L__BB10_139;
	mul.f32 	%f1956, %f35, %f405;
	mul.f32 	%f1957, %f36, %f406;
	sub.f32 	%f1958, %f1956, %f1957;
	mul.f32 	%f1959, %f36, %f405;
	fma.rn.f32 	%f1960, %f35, %f406, %f1959;
	ld.shared.f32 	%f1961, [_ZZ18dft2d_tiled_kernelPKfP6float2iiE4tile+356];
	fma.rn.f32 	%f3444, %f1958, %f1961, %f3444;
	fma.rn.f32 	%f3445, %f1960, %f1961, %f3445;
	mul.f32 	%f1962, %f9, %f405;
	mul.f32 	%f1963, %f8, %f406;
	sub.f32 	%f409, %f1962, %f1963;
	mul.f32 	%f1964, %f8, %f405;
	fma.rn.f32 	%f410, %f9, %f406, %f1964;
	add.s32 	%r267, %r430, 10;
	setp.ge.s32 	%p133, %r267, %r80;
	@%p133 bra 	$L__BB10_139;
	mul.f32 	%f1965, %f35, %f409;
	mul.f32 	%f1966, %f36, %f410;
	sub.f32 	%f1967, %f1965, %f1966;
	mul.f32 	%f1968, %f36, %f409;
	fma.rn.f32 	%f1969, %f35, %f410, %f1968;
	ld.shared.f32 	%f1970, [_ZZ18dft2d_tiled_kernelPKfP6float2iiE4tile+360];
	fma.rn.f32 	%f3444, %f1967, %f1970, %f3444;
	fma.rn.f32 	%f3445, %f1969, %f1970, %f3445;
	mul.f32 	%f1971, %f9, %f409;
	mul.f32 	%f1972, %f8, %f410;
	sub.f32 	%f413, %f1971, %f1972;
	mul.f32 	%f1973, %f8, %f409;
	fma.rn.f32 	%f414, %f9, %f410, %f1973;
	add.s32 	%r268, %r430, 11;
	setp.ge.s32 	%p134, %r268, %r80;
	@%p134 bra 	$L__BB10_139;
	mul.f32 	%f1974, %f35, %f413;
	mul.f32 	%f1975, %f36, %f414;
	sub.f32 	%f1976, %f1974, %f1975;
	mul.f32 	%f1977, %f36, %f413;
	fma.rn.f32 	%f1978, %f35, %f414, %f1977;
	ld.shared.f32 	%f1979, [_ZZ18dft2d_tiled_kernelPKfP6float2iiE4tile+364];
	fma.rn.f32 	%f3444, %f1976, %f1979, %f3444;
	fma.rn.f32 	%f3445, %f1978, %f1979, %f3445;
	mul.f32 	%f1980, %f9, %f413;
	mul.f32 	%f1981, %f8, %f414;
	sub.f32 	%f417, %f1980, %f1981;
	mul.f32 	%f1982, %f8, %f413;
	fma.rn.f32 	%f418, %f9, %f414, %f1982;
	add.s32 	%r269, %r430, 12;
	setp.ge.s32 	%p135, %r269, %r80;
	@%p135 bra 	$L__BB10_139;
	mul.f32 	%f1983, %f35, %f417;
	mul.f32 	%f1984, %f36, %f418;
	sub.f32 	%f1985, %f1983, %f1984;
	mul.f32 	%f1986, %f36, %f417;
	fma.rn.f32 	%f1987, %f35, %f418, %f1986;
	ld.shared.f32 	%f1988, [_ZZ18dft2d_tiled_kernelPKfP6float2iiE4tile+368];
	fma.rn.f32 	%f3444, %f1985, %f1988, %f3444;
	fma.rn.f32 	%f3445, %f1987, %f1988, %f3445;
	mul.f32 	%f1989, %f9, %f417;
	mul.f32 	%f1990, %f8, %f418;
	sub.f32 	%f421, %f1989, %f1990;
	mul.f32 	%f1991, %f8, %f417;
	fma.rn.f32 	%f422, %f9, %f418, %f1991;
	add.s32 	%r270, %r430, 13;
	setp.ge.s32 	%p136, %r270, %r80;
	@%p136 bra 	$L__BB10_139;
	mul.f32 	%f1992, %f35, %f421;
	mul.f32 	%f1993, %f36, %f422;
	sub.f32 	%f1994, %f1992, %f1993;
	mul.f32 	%f1995, %f36, %f421;
	fma.rn.f32 	%f1996, %f35, %f422, %f1995;
	ld.shared.f32 	%f1997, [_ZZ18dft2d_tiled_kernelPKfP6float2iiE4tile+372];
	fma.rn.f32 	%f3444, %f1994, %f1997, %f3444;
	fma.rn.f32 	%f3445, %f1996, %f1997, %f3445;
	mul.f32 	%f1998, %f9, %f421;
	mul.f32 	%f1999, %f8, %f422;
	sub.f32 	%f425, %f1998, %f1999;
	mul.f32 	%f2000, %f8, %f421;
	fma.rn.f32 	%f426, %f9, %f422, %f2000;
	add.s32 	%r271, %r430, 14;
	setp.ge.s32 	%p137, %r271, %r80;
	@%p137 bra 	$L__BB10_139;
	mul.f32 	%f2001, %f35, %f425;
	mul.f32 	%f2002, %f36, %f426;
	sub.f32 	%f2003, %f2001, %f2002;
	mul.f32 	%f2004, %f36, %f425;
	fma.rn.f32 	%f2005, %f35, %f426, %f2004;
	ld.shared.f32 	%f2006, [_ZZ18dft2d_tiled_kernelPKfP6float2iiE4tile+376];
	fma.rn.f32 	%f3444, %f2003, %f2006, %f3444;
	fma.rn.f32 	%f3445, %f2005, %f2006, %f3445;
	mul.f32 	%f2007, %f9, %f425;
	mul.f32 	%f2008, %f8, %f426;
	sub.f32 	%f429, %f2007, %f2008;
	mul.f32 	%f2009, %f8, %f425;
	fma.rn.f32 	%f430, %f9, %f426, %f2009;
	add.s32 	%r272, %r430, 15;
	setp.ge.s32 	%p138, %r272, %r80;
	@%p138 bra 	$L__BB10_139;
	mul.f32 	%f2010, %f35, %f429;
	mul.f32 	%f2011, %f36, %f430;
	sub.f32 	%f2012, %f2010, %f2011;
	mul.f32 	%f2013, %f36, %f429;
	fma.rn.f32 	%f2014, %f35, %f430, %f2013;
	ld.shared.f32 	%f2015, [_ZZ18dft2d_tiled_kernelPKfP6float2iiE4tile+380];
	fma.rn.f32 	%f431, %f2012, %f2015, %f3444;
	fma.rn.f32 	%f432, %f2014, %f2015, %f3445;
	mov.f32 	%f3444, %f431;
	mov.f32 	%f3445, %f432;
$L__BB10_139:
	setp.ge.s32 	%p139, %r54, %r82;
	@%p139 bra 	$L__BB10_309;
	mul.f32 	%f2016, %f37, %f68;
	mul.f32 	%f2017, %f38, %f67;
	sub.f32 	%f2018, %f2016, %f2017;
	mul.f32 	%f2019, %f38, %f68;
	fma.rn.f32 	%f2020, %f37, %f67, %f2019;
	ld.shared.f32 	%f2021, [_ZZ18dft2d_tiled_kernelPKfP6float2iiE4tile+384];
	fma.rn.f32 	%f3444, %f2018, %f2021, %f3444;
	fma.rn.f32 	%f3445, %f2020, %f2021, %f3445;
	@%p44 bra 	$L__BB10_156;
	mul.f32 	%f2022, %f37, %f71;
	mul.f32 	%f2023, %f38, %f72;
	sub.f32 	%f2024, %f2022, %f2023;
	mul.f32 	%f2025, %f38, %f71;
	fma.rn.f32 	%f2026, %f37, %f72, %f2025;
	ld.shared.f32 	%f2027, [_ZZ18dft2d_tiled_kernelPKfP6float2iiE4tile+388];
	fma.rn.f32 	%f3444, %f2024, %f2027, %f3444;
	fma.rn.f32 	%f3445, %f2026, %f2027, %f3445;
	mul.f32 	%f2028, %f8, %f71;
	fma.rn.f32 	%f439, %f9, %f72, %f2028;
	add.s32 	%r273, %r430, 2;
	setp.ge.s32 	%p141, %r273, %r80;
	@%p141 bra 	$L__BB10_156;
	mul.f32 	%f2029, %f8, %f72;
	mul.f32 	%f2030, %f9, %f71;
	sub.f32 	%f2031, %f2030, %f2029;
	mul.f32 	%f2032, %f37, %f2031;
	mul.f32 	%f2033, %f38, %f439;
	sub.f32 	%f2034, %f2032, %f2033;
	mul.f32 	%f2035, %f38, %f2031;
	fma.rn.f32 	%f2036, %f37, %f439, %f2035;
	ld.shared.f32 	%f2037, [_ZZ18dft2d_tiled_kernelPKfP6float2iiE4tile+392];
	fma.rn.f32 	%f3444, %f2034, %f2037, %f3444;
	fma.rn.f32 	%f3445, %f2036, %f2037, %f3445;
	mul.f32 	%f2038, %f9, %f2031;
	mul.f32 	%f2039, %f8, %f439;
	sub.f32 	%f442, %f2038, %f2039;
	mul.f32 	%f2040, %f8, %f2031;
	fma.rn.f32 	%f443, %f9, %f439, %f2040;
	add.s32 	%r274, %r430, 3;
	setp.ge.s32 	%p142, %r274, %r80;
	@%p142 bra 	$L__BB10_156;
	mul.f32 	%f2041, %f37, %f442;
	mul.f32 	%f2042, %f38, %f443;
	sub.f32 	%f2043, %f2041, %f2042;
	mul.f32 	%f2044, %f38, %f442;
	fma.rn.f32 	%f2045, %f37, %f443, %f2044;
	ld.shared.f32 	%f2046, [_ZZ18dft2d_tiled_kernelPKfP6float2iiE4tile+396];
	fma.rn.f32 	%f3444, %f2043, %f2046, %f3444;
	fma.rn.f32 	%f3445, %f2045, %f2046, %f3445;
	mul.f32 	%f2047, %f9, %f442;
	mul.f32 	%f2048, %f8, %f443;
	sub.f32 	%f446, %f2047, %f2048;
	mul.f32 	%f2049, %f8, %f442;
	fma.rn.f32 	%f447, %f9, %f443, %f2049;
	add.s32 	%r275, %r430, 4;
	setp.ge.s32 	%p143, %r275, %r80;
	@%p143 bra 	$L__BB10_156;
	mul.f32 	%f2050, %f37, %f446;
	mul.f32 	%f2051, %f38, %f447;
	sub.f32 	%f2052, %f2050, %f2051;
	mul.f32 	%f2053, %f38, %f446;
	fma.rn.f32 	%f2054, %f37, %f447, %f2053;
	ld.shared.f32 	%f2055, [_ZZ18dft2d_tiled_kernelPKfP6float2iiE4tile+400];
	fma.rn.f32 	%f3444, %f2052, %f2055, %f3444;
	fma.rn.f32 	%f3445, %f2054, %f2055, %f3445;
	mul.f32 	%f2056, %f9, %f446;
	mul.f32 	%f2057, %f8, %f447;
	sub.f32 	%f450, %f2056, %f2057;
	mul.f32 	%f2058, %f8, %f446;
	fma.rn.f32 	%f451, %f9, %f447, %f2058;
	add.s32 	%r276, %r430, 5;
	setp.ge.s32 	%p144, %r276, %r80;
	@%p144 bra 	$L__BB10_156;
	mul.f32 	%f2059, %f37, %f450;
	mul.f32 	%f2060, %f38, %f451;
	sub.f32 	%f2061, %f2059, %f2060;
	mul.f32 	%f2062, %f38, %f450;
	fma.rn.f32 	%f2063, %f37, %f451, %f2062;
	ld.shared.f32 	%f2064, [_ZZ18dft2d_tiled_kernelPKfP6float2iiE4tile+404];
	fma.rn.f32 	%f3444, %f2061, %f2064, %f3444;
	fma.rn.f32 	%f3445, %f2063, %f2064, %f3445;
	mul.f32 	%f2065, %f9, %f450;
	mul.f32 	%f2066, %f8, %f451;
	sub.f32 	%f454, %f2065, %f2066;
	mul.f32 	%f2067, %f8, %f450;
	fma.rn.f32 	%f455, %f9, %f451, %f2067;
	add.s32 	%r277, %r430, 6;
	setp.ge.s32 	%p145, %r277, %r80;
	@%p145 bra 	$L__BB10_156;
	mul.f32 	%f2068, %f37, %f454;
	mul.f32 	%f2069, %f38, %f455;
	sub.f32 	%f2070, %f2068, %f2069;
	mul.f32 	%f2071, %f38, %f454;
	fma.rn.f32 	%f2072, %f37, %f455, %f2071;
	ld.shared.f32 	%f2073, [_ZZ18dft2d_tiled_kernelPKfP6float2iiE4tile+408];
	fma.rn.f32 	%f3444, %f2070, %f2073, %f3444;
	fma.rn.f32 	%f3445, %f2072, %f2073, %f3445;
	mul.f32 	%f2074, %f9, %f454;
	mul.f32 	%f2075, %f8, %f455;
	sub.f32 	%f458, %f2074, %f2075;
	mul.f32 	%f2076, %f8, %f454;
	fma.rn.f32 	%f459, %f9, %f455, %f2076;
	add.s32 	%r278, %r430, 7;
	setp.ge.s32 	%p146, %r278, %r80;
	@%p146 bra 	$L__BB10_156;
	mul.f32 	%f2077, %f37, %f458;
	mul.f32 	%f2078, %f38, %f459;
	sub.f32 	%f2079, %f2077, %f2078;
	mul.f32 	%f2080, %f38, %f458;
	fma.rn.f32 	%f2081, %f37, %f459, %f2080;
	ld.shared.f32 	%f2082, [_ZZ18dft2d_tiled_kernelPKfP6float2iiE4tile+412];
	fma.rn.f32 	%f3444, %f2079, %f2082, %f3444;
	fma.rn.f32 	%f3445, %f2081, %f2082, %f3445;
	mul.f32 	%f2083, %f9, %f458;
	mul.f32 	%f2084, %f8, %f459;
	sub.f32 	%f462, %f2083, %f2084;
	mul.f32 	%f2085, %f8, %f458;
	fma.rn.f32 	%f463, %f9, %f459, %f2085;
	add.s32 	%r279, %r430, 8;
	setp.ge.s32 	%p147, %r279, %r80;
	@%p147 bra 	$L__BB10_156;
	mul.f32 	%f2086, %f37, %f462;
	mul.f32 	%f2087, %f38, %f463;
	sub.f32 	%f2088, %f2086, %f2087;
	mul.f32 	%f2089, %f38, %f462;
	fma.rn.f32 	%f2090, %f37, %f463, %f2089;
	ld.shared.f32 	%f2091, [_ZZ18dft2d_tiled_kernelPKfP6float2iiE4tile+416];
	fma.rn.f32 	%f3444, %f2088, %f2091, %f3444;
	fma.rn.f32 	%f3445, %f2090, %f2091, %f3445;
	mul.f32 	%f2092, %f9, %f462;
	mul.f32 	%f2093, %f8, %f463;
	sub.f32 	%f466, %f2092, %f2093;
	mul.f32 	%f2094, %f8, %f462;
	fma.rn.f32 	%f467, %f9, %f463, %f2094;
	add.s32 	%r280, %r430, 9;
	setp.ge.s32 	%p148, %r280, %r80;
	@%p148 bra 	$L__BB10_156;
	mul.f32 	%f2095, %f37, %f466;
	mul.f32 	%f2096, %f38, %f467;
	sub.f32 	%f2097, %f2095, %f2096;
	mul.f32 	%f2098, %f38, %f466;
	fma.rn.f32 	%f2099, %f37, %f467, %f2098;
	ld.shared.f32 	%f2100, [_ZZ18dft2d_tiled_kernelPKfP6float2iiE4tile+420];
	fma.rn.f32 	%f3444, %f2097, %f2100, %f3444;
	fma.rn.f32 	%f3445, %f2099, %f2100, %f3445;
	mul.f32 	%f2101, %f9, %f466;
	mul.f32 	%f2102, %f8, %f467;
	sub.f32 	%f470, %f2101, %f2102;
	mul.f32 	%f2103, %f8, %f466;
	fma.rn.f32 	%f471, %f9, %f467, %f2103;
	add.s32 	%r281, %r430, 10;
	setp.ge.s32 	%p149, %r281, %r80;
	@%p149 bra 	$L__BB10_156;
	mul.f32 	%f2104, %f37, %f470;
	mul.f32 	%f2105, %f38, %f471;
	sub.f32 	%f2106, %f2104, %f2105;
	mul.f32 	%f2107, %f38, %f470;
	fma.rn.f32 	%f2108, %f37, %f471, %f2107;
	ld.shared.f32 	%f2109, [_ZZ18dft2d_tiled_kernelPKfP6float2iiE4tile+424];
	fma.rn.f32 	%f3444, %f2106, %f2109, %f3444;
	fma.rn.f32 	%f3445, %f2108, %f2109, %f3445;
	mul.f32 	%f2110, %f9, %f470;
	mul.f32 	%f2111, %f8, %f471;
	sub.f32 	%f474, %f2110, %f2111;
	mul.f32 	%f2112, %f8, %f470;
	fma.rn.f32 	%f475, %f9, %f471, %f2112;
	add.s32 	%r282, %r430, 11;
	setp.ge.s32 	%p150, %r282, %r80;
	@%p150 bra 	$L__BB10_156;
	mul.f32 	%f2113, %f37, %f474;
	mul.f32 	%f2114, %f38, %f475;
	sub.f32 	%f2115, %f2113, %f2114;
	mul.f32 	%f2116, %f38, %f474;
	fma.rn.f32 	%f2117, %f37, %f475, %f2116;
	ld.shared.f32 	%f2118, [_ZZ18dft2d_tiled_kernelPKfP6float2iiE4tile+428];
	fma.rn.f32 	%f3444, %f2115, %f2118, %f3444;
	fma.rn.f32 	%f3445, %f2117, %f2118, %f3445;
	mul.f32 	%f2119, %f9, %f474;
	mul.f32 	%f2120, %f8, %f475;
	sub.f32 	%f478, %f2119, %f2120;
	mul.f32 	%f2121, %f8, %f474;
	fma.rn.f32 	%f479, %f9, %f475, %f2121;
	add.s32 	%r283, %r430, 12;
	setp.ge.s32 	%p151, %r283, %r80;
	@%p151 bra 	$L__BB10_156;
	mul.f32 	%f2122, %f37, %f478;
	mul.f32 	%f2123, %f38, %f479;
	sub.f32 	%f2124, %f2122, %f2123;
	mul.f32 	%f2125, %f38, %f478;
	fma.rn.f32 	%f2126, %f37, %f479, %f2125;
	ld.shared.f32 	%f2127, [_ZZ18dft2d_tiled_kernelPKfP6float2iiE4tile+432];
	fma.rn.f32 	%f3444, %f2124, %f2127, %f3444;
	fma.rn.f32 	%f3445, %f2126, %f2127, %f3445;
	mul.f32 	%f2128, %f9, %f478;
	mul.f32 	%f2129, %f8, %f479;
	sub.f32 	%f482, %f2128, %f2129;
	mul.f32 	%f2130, %f8, %f478;
	fma.rn.f32 	%f483, %f9, %f479, %f2130;
	add.s32 	%r284, %r430, 13;
	setp.ge.s32 	%p152, %r284, %r80;
	@%p152 bra 	$L__BB10_156;
	mul.f32 	%f2131, %f37, %f482;
	mul.f32 	%f2132, %f38, %f483;
	sub.f32 	%f2133, %f2131, %f2132;
	mul.f32 	%f2134, %f38, %f482;
	fma.rn.f32 	%f2135, %f37, %f483, %f2134;
	ld.shared.f32 	%f2136, [_ZZ18dft2d_tiled_kernelPKfP6float2iiE4tile+436];
	fma.rn.f32 	%f3444, %f2133, %f2136, %f3444;
	fma.rn.f32 	%f3445, %f2135, %f2136, %f3445;
	mul.f32 	%f2137, %f9, %f482;
	mul.f32 	%f2138, %f8, %f483;
	sub.f32 	%f486, %f2137, %f2138;
	mul.f32 	%f2139, %f8, %f482;
	fma.rn.f32 	%f487, %f9, %f483, %f2139;
	add.s32 	%r285, %r430, 14;
	setp.ge.s32 	%p153, %r285, %r80;
	@%p153 bra 	$L__BB10_156;
	mul.f32 	%f2140, %f37, %f486;
	mul.f32 	%f2141, %f38, %f487;
	sub.f32 	%f2142, %f2140, %f2141;
	mul.f32 	%f2143, %f38, %f486;
	fma.rn.f32 	%f2144, %f37, %f487, %f2143;
	ld.shared.f32 	%f2145, [_ZZ18dft2d_tiled_kernelPKfP6float2iiE4tile+440];
	fma.rn.f32 	%f3444, %f2142, %f2145, %f3444;
	fma.rn.f32 	%f3445, %f2144, %f2145, %f3445;
	mul.f32 	%f2146, %f9, %f486;
	mul.f32 	%f2147, %f8, %f487;
	sub.f32 	%f490, %f2146, %f2147;
	mul.f32 	%f2148, %f8, %f486;
	fma.rn.f32 	%f491, %f9, %f487, %f2148;
	add.s32 	%r286, %r430, 15;
	setp.ge.s32 	%p154, %r286, %r80;
	@%p154 bra 	$L__BB10_156;
	mul.f32 	%f2149, %f37, %f490;
	mul.f32 	%f2150, %f38, %f491;
	sub.f32 	%f2151, %f2149, %f2150;
	mul.f32 	%f2152, %f38, %f490;
	fma.rn.f32 	%f2153, %f37, %f491, %f2152;
	ld.shared.f32 	%f2154, [_ZZ18dft2d_tiled_kernelPKfP6float2iiE4tile+444];
	fma.rn.f32 	%f492, %f2151, %f2154, %f3444;
	fma.rn.f32 	%f493, %f2153, %f2154, %f3445;
	mov.f32 	%f3444, %f492;
	mov.f32 	%f3445, %f493;
$L__BB10_156:
	setp.ge.s32 	%p155, %r55, %r82;
	@%p155 bra 	$L__BB10_309;
	mul.f32 	%f2155, %f39, %f68;
	mul.f32 	%f2156, %f40, %f67;
	sub.f32 	%f2157, %f2155, %f2156;
	mul.f32 	%f2158, %f40, %f68;
	fma.rn.f32 	%f2159, %f39, %f67, %f2158;
	ld.shared.f32 	%f2160, [_ZZ18dft2d_tiled_kernelPKfP6float2iiE4tile+448];
	fma.rn.f32 	%f3444, %f2157, %f2160, %f3444;
	fma.rn.f32 	%f3445, %f2159, %f2160, %f3445;
	@%p44 bra 	$L__BB10_173;
	mul.f32 	%f2161, %f39, %f71;
	mul.f32 	%f2162, %f40, %f72;
	sub.f32 	%f2163, %f2161, %f2162;
	mul.f32 	%f2164, %f40, %f71;
	fma.rn.f32 	%f2165, %f39, %f72, %f2164;
	ld.shared.f32 	%f2166, [_ZZ18dft2d_tiled_kernelPKfP6float2iiE4tile+452];
	fma.rn.f32 	%f3444, %f2163, %f2166, %f3444;
	fma.rn.f32 	%f3445, %f2165, %f2166, %f3445;
	mul.f32 	%f2167, %f8, %f71;
	fma.rn.f32 	%f500, %f9, %f72, %f2167;
	add.s32 	%r287, %r430, 2;
	setp.ge.s32 	%p157, %r287, %r80;
	@%p157 bra 	$L__BB10_173;
	mul.f32 	%f2168, %f8, %f72;
	mul.f32 	%f2169, %f9, %f71;
	sub.f32 	%f2170, %f2169, %f2168;
	mul.f32 	%f2171, %f39, %f2170;
	mul.f32 	%f2172, %f40, %f500;
	sub.f32 	%f2173, %f2171, %f2172;
	mul.f32 	%f2174, %f40, %f2170;
	fma.rn.f32 	%f2175, %f39, %f500, %f2174;
	ld.shared.f32 	%f2176, [_ZZ18dft2d_tiled_kernelPKfP6float2iiE4tile+456];
	fma.rn.f32 	%f3444, %f2173, %f2176, %f3444;
	fma.rn.f32 	%f3445, %f2175, %f2176, %f3445;
	mul.f32 	%f2177, %f9, %f2170;
	mul.f32 	%f2178, %f8, %f500;
	sub.f32 	%f503, %f2177, %f2178;
	mul.f32 	%f2179, %f8, %f2170;
	fma.rn.f32 	%f504, %f9, %f500, %f2179;
	add.s32 	%r288, %r430, 3;
	setp.ge.s32 	%p158, %r288, %r80;
	@%p158 bra 	$L__BB10_173;
	mul.f32 	%f2180, %f39, %f503;
	mul.f32 	%f2181, %f40, %f504;
	sub.f32 	%f2182, %f2180, %f2181;
	mul.f32 	%f2183, %f40, %f503;
	fma.rn.f32 	%f2184, %f39, %f504, %f2183;
	ld.shared.f32 	%f2185, [_ZZ18dft2d_tiled_kernelPKfP6float2iiE4tile+460];
	fma.rn.f32 	%f3444, %f2182, %f2185, %f3444;
	fma.rn.f32 	%f3445, %f2184, %f2185, %f3445;
	mul.f32 	%f2186, %f9, %f503;
	mul.f32 	%f2187, %f8, %f504;
	sub.f32 	%f507, %f2186, %f2187;
	mul.f32 	%f2188, %f8, %f503;
	fma.rn.f32 	%f508, %f9, %f504, %f2188;
	add.s32 	%r289, %r430, 4;
	setp.ge.s32 	%p159, %r289, %r80;
	@%p159 bra 	$L__BB10_173;
	mul.f32 	%f2189, %f39, %f507;
	mul.f32 	%f2190, %f40, %f508;
	sub.f32 	%f2191, %f2189, %f2190;
	mul.f32 	%f2192, %f40, %f507;
	fma.rn.f32 	%f2193, %f39, %f508, %f2192;
	ld.shared.f32 	%f2194, [_ZZ18dft2d_tiled_kernelPKfP6float2iiE4tile+464];
	fma.rn.f32 	%f3444, %f2191, %f2194, %f3444;
	fma.rn.f32 	%f3445, %f2193, %f2194, %f3445;
	mul.f32 	%f2195, %f9, %f507;
	mul.f32 	%f2196, %f8, %f508;
	sub.f32 	%f511, %f2195, %f2196;
	mul.f32 	%f2197, %f8, %f507;
	fma.rn.f32 	%f512, %f9, %f508, %f2197;
	add.s32 	%r290, %r430, 5;
	setp.ge.s32 	%p160, %r290, %r80;
	@%p160 bra 	$L__BB10_173;
	mul.f32 	%f2198, %f39, %f511;
	mul.f32 	%f2199, %f40, %f512;
	sub.f32 	%f2200, %f2198, %f2199;
	mul.f32 	%f2201, %f40, %f511;
	fma.rn.f32 	%f2202, %f39, %f512, %f2201;
	ld.shared.f32 	%f2203, [_ZZ18dft2d_tiled_kernelPKfP6float2iiE4tile+468];
	fma.rn.f32 	%f3444, %f2200, %f2203, %f3444;
	fma.rn.f32 	%f3445, %f2202, %f2203, %f3445;
	mul.f32 	%f2204, %f9, %f511;
	mul.f32 	%f2205, %f8, %f512;
	sub.f32 	%f515, %f2204, %f2205;
	mul.f32 	%f2206, %f8, %f511;
	fma.rn.f32 	%f516, %f9, %f512, %f2206;
	add.s32 	%r291, %r430, 6;
	setp.ge.s32 	%p161, %r291, %r80;
	@%p161 bra 	$L__BB10_173;
	mul.f32 	%f2207, %f39, %f515;
	mul.f32 	%f2208, %f40, %f516;
	sub.f32 	%f2209, %f2207, %f2208;
	mul.f32 	%f2210, %f40, %f515;
	fma.rn.f32 	%f2211, %f39, %f516, %f2210;
	ld.shared.f32 	%f2212, [_ZZ18dft2d_tiled_kernelPKfP6float2iiE4tile+472];
	fma.rn.f32 	%f3444, %f2209, %f2212, %f3444;
	fma.rn.f32 	%f3445, %f2211, %f2212, %f3445;
	mul.f32 	%f2213, %f9, %f515;
	mul.f32 	%f2214, %f8, %f516;
	sub.f32 	%f519, %f2213, %f2214;
	mul.f32 	%f2215, %f8, %f515;
	fma.rn.f32 	%f520, %f9, %f516, %f2215;
	add.s32 	%r292, %r430, 7;
	setp.ge.s32 	%p162, %r292, %r80;
	@%p162 bra 	$L__BB10_173;
	mul.f32 	%f2216, %f39, %f519;
	mul.f32 	%f2217, %f40, %f520;
	sub.f32 	%f2218, %f2216, %f2217;
	mul.f32 	%f2219, %f40, %f519;
	fma.rn.f32 	%f2220, %f39, %f520, %f2219;
	ld.shared.f32 	%f2221, [_ZZ18dft2d_tiled_kernelPKfP6float2iiE4tile+476];
	fma.rn.f32 	%f3444, %f2218, %f2221, %f3444;
	fma.rn.f32 	%f3445, %f2220, %f2221, %f3445;
	mul.f32 	%f2222, %f9, %f519;
	mul.f32 	%f2223, %f8, %f520;
	sub.f32 	%f523, %f2222, %f2223;
	mul.f32 	%f2224, %f8, %f519;
	fma.rn.f32 	%f524, %f9, %f520, %f2224;
	add.s32 	%r293, %r430, 8;
	setp.ge.s32 	%p163, %r293, %r80;
	@%p163 bra 	$L__BB10_173;
	mul.f32 	%f2225, %f39, %f523;
	mul.f32 	%f2226, %f40, %f524;
	sub.f32 	%f2227, %f2225, %f2226;
	mul.f32 	%f2228, %f40, %f523;
	fma.rn.f32 	%f2229, %f39, %f524, %f2228;
	ld.shared.f32 	%f2230, [_ZZ18dft2d_tiled_kernelPKfP6float2iiE4tile+480];
	fma.rn.f32 	%f3444, %f2227, %f2230, %f3444;
	fma.rn.f32 	%f3445, %f2229, %f2230, %f3445;
	mul.f32 	%f2231, %f9, %f523;
	mul.f32 	%f2232, %f8, %f524;
	sub.f32 	%f527, %f2231, %f2232;
	mul.f32 	%f2233, %f8, %f523;
	fma.rn.f32 	%f528, %f9, %f524, %f2233;
	add.s32 	%r294, %r430, 9;
	setp.ge.s32 	%p164, %r294, %r80;
	@%p164 bra 	$L__BB10_173;
	mul.f32 	%f2234, %f39, %f527;
	mul.f32 	%f2235, %f40, %f528;
	sub.f32 	%f2236, %f2234, %f2235;
	mul.f32 	%f2237, %f40, %f527;
	fma.rn.f32 	%f2238, %f39, %f528, %f2237;
	ld.shared.f32 	%f2239, [_ZZ18dft2d_tiled_kernelPKfP6float2iiE4tile+484];
	fma.rn.f32 	%f3444, %f2236, %f2239, %f3444;
	fma.rn.f32 	%f3445, %f2238, %f2239, %f3445;
	mul.f32 	%f2240, %f9, %f527;
	mul.f32 	%f2241, %f8, %f528;
	sub.f32 	%f531, %f2240, %f2241;
	mul.f32 	%f2242, %f8, %f527;
	fma.rn.f32 	%f532, %f9, %f528, %f2242;
	add.s32 	%r295, %r430, 10;
	setp.ge.s32 	%p165, %r295, %r80;
	@%p165 bra 	$L__BB10_173;
	mul.f32 	%f2243, %f39, %f531;
	mul.f32 	%f2244, %f40, %f532;
	sub.f32 	%f2245, %f2243, %f2244;
	mul.f32 	%f2246, %f40, %f531;
	fma.rn.f32 	%f2247, %f39, %f532, %f2246;
	ld.shared.f32 	%f2248, [_ZZ18dft2d_tiled_kernelPKfP6float2iiE4tile+488];
	fma.rn.f32 	%f3444, %f2245, %f2248, %f3444;
	fma.rn.f32 	%f3445, %f2247, %f2248, %f3445;
	mul.f32 	%f2249, %f9, %f531;
	mul.f32 	%f2250, %f8, %f532;
	sub.f32 	%f535, %f2249, %f2250;
	mul.f32 	%f2251, %f8, %f531;
	fma.rn.f32 	%f536, %f9, %f532, %f2251;
	add.s32 	%r296, %r430, 11;
	setp.ge.s32 	%p166, %r296, %r80;
	@%p166 bra 	$L__BB10_173;
	mul.f32 	%f2252, %f39, %f535;
	mul.f32 	%f2253, %f40, %f536;
	sub.f32 	%f2254, %f2252, %f2253;
	mul.f32 	%f2255, %f40, %f535;
	fma.rn.f32 	%f2256, %f39, %f536, %f2255;
	ld.shared.f32 	%f2257, [_ZZ18dft2d_tiled_kernelPKfP6float2iiE4tile+492];
	fma.rn.f32 	%f3444, %f2254, %f2257, %f3444;
	fma.rn.f32 	%f3445, %f2256, %f2257, %f3445;
	mul.f32 	%f2258, %f9, %f535;
	mul.f32 	%f2259, %f8, %f536;
	sub.f32 	%f539, %f2258, %f2259;
	mul.f32 	%f2260, %f8, %f535;
	fma.rn.f32 	%f540, %f9, %f536, %f2260;
	add.s32 	%r297, %r430, 12;
	setp.ge.s32 	%p167, %r297, %r80;
	@%p167 bra 	$L__BB10_173;
	mul.f32 	%f2261, %f39, %f539;
	mul.f32 	%f2262, %f40, %f540;
	sub.f32 	%f2263, %f2261, %f2262;
	mul.f32 	%f2264, %f40, %f539;
	fma.rn.f32 	%f2265, %f39, %f540, %f2264;
	ld.shared.f32 	%f2266, [_ZZ18dft2d_tiled_kernelPKfP6float2iiE4tile+496];
	fma.rn.f32 	%f3444, %f2263, %f2266, %f3444;
	fma.rn.f32 	%f3445, %f2265, %f2266, %f3445;
	mul.f32 	%f2267, %f9, %f539;
	mul.f32 	%f2268, %f8, %f540;
	sub.f32 	%f543, %f2267, %f2268;
	mul.f32 	%f2269, %f8, %f539;
	fma.rn.f32 	%f544, %f9, %f540, %f2269;
	add.s32 	%r298, %r430, 13;
	setp.ge.s32 	%p168, %r298, %r80;
	@%p168 bra 	$L__BB10_173;
	mul.f32 	%f2270, %f39, %f543;
	mul.f32 	%f2271, %f40, %f544;
	sub.f32 	%f2272, %f2270, %f2271;
	mul.f32 	%f2273, %f40, %f543;
	fma.rn.f32 	%f2274, %f39, %f544, %f2273;
	ld.shared.f32 	%f2275, [_ZZ18dft2d_tiled_kernelPKfP6float2iiE4tile+500];
	fma.rn.f32 	%f3444, %f2272, %f2275, %f3444;
	fma.rn.f32 	%f3445, %f2274, %f2275, %f3445;
	mul.f32 	%f2276, %f9, %f543;
	mul.f32 	%f2277, %f8, %f544;
	sub.f32 	%f547, %f2276, %f2277;
	mul.f32 	%f2278, %f8, %f543;
	fma.rn.f32 	%f548, %f9, %f544, %f2278;
	add.s32 	%r299, %r430, 14;
	setp.ge.s32 	%p169, %r299, %r80;
	@%p169 bra 	$L__BB10_173;
	mul.f32 	%f2279, %f39, %f547;
	mul.f32 	%f2280, %f40, %f548;
	sub.f32 	%f2281, %f2279, %f2280;
	mul.f32 	%f2282, %f40, %f547;
	fma.rn.f32 	%f2283, %f39, %f548, %f2282;
	ld.shared.f32 	%f2284, [_ZZ18dft2d_tiled_kernelPKfP6float2iiE4tile+504];
	fma.rn.f32 	%f3444, %f2281, %f2284, %f3444;
	fma.rn.f32 	%f3445, %f2283, %f2284, %f3445;
	mul.f32 	%f2285, %f9, %f547;
	mul.f32 	%f2286, %f8, %f548;
	sub.f32 	%f551, %f2285, %f2286;
	mul.f32 	%f2287, %f8, %f547;
	fma.rn.f32 	%f552, %f9, %f548, %f2287;
	add.s32 	%r300, %r430, 15;
	setp.ge.s32 	%p170, %r300, %r80;
	@%p170 bra 	$L__BB10_173;
	mul.f32 	%f2288, %f39, %f551;
	mul.f32 	%f2289, %f40, %f552;
	sub.f32 	%f2290, %f2288, %f2289;
	mul.f32 	%f2291, %f40, %f551;
	fma.rn.f32 	%f2292, %f39, %f552, %f2291;
	ld.shared.f32 	%f2293, [_ZZ18dft2d_tiled_kernelPKfP6float2iiE4tile+508];
	fma.rn.f32 	%f553, %f2290, %f2293, %f3444;
	fma.rn.f32 	%f554, %f2292, %f2293, %f3445;
	mov.f32 	%f3444, %f553;
	mov.f32 	%f3445, %f554;
$L__BB10_173:
	setp.ge.s32 	%p171, %r56, %r82;
	@%p171 bra 	$L__BB10_309;
	mul.f32 	%f2294, %f41, %f68;
	mul.f32 	%f2295, %f42, %f67;
	sub.f32 	%f2296, %f2294, %f2295;
	mul.f32 	%f2297, %f42, %f68;
	fma.rn.f32 	%f2298, %f41, %f67, %f2297;
	ld.shared.f32 	%f2299, [_ZZ18dft2d_tiled_kernelPKfP6float2iiE4tile+512];
	fma.rn.f32 	%f3444, %f2296, %f2299, %f3444;
	fma.rn.f32 	%f3445, %f2298, %f2299, %f3445;
	@%p44 bra 	$L__BB10_190;
	mul.f32 	%f2300, %f41, %f71;
	mul.f32 	%f2301, %f42, %f72;
	sub.f32 	%f2302, %f2300, %f2301;
	mul.f32 	%f2303, %f42, %f71;
	fma.rn.f32 	%f2304, %f41, %f72, %f2303;
	ld.shared.f32 	%f2305, [_ZZ18dft2d_tiled_kernelPKfP6float2iiE4tile+516];
	fma.rn.f32 	%f3444, %f2302, %f2305, %f3444;
	fma.rn.f32 	%f3445, %f2304, %f2305, %f3445;
	mul.f32 	%f2306, %f8, %f71;
	fma.rn.f32 	%f561, %f9, %f72, %f2306;
	add.s32 	%r301, %r430, 2;
	setp.ge.s32 	%p173, %r301, %r80;
	@%p173 bra 	$L__BB10_190;
	mul.f32 	%f2307, %f8, %f72;
	mul.f32 	%f2308, %f9, %f71;
	sub.f32 	%f2309, %f2308, %f2307;
	mul.f32 	%f2310, %f41, %f2309;
	mul.f32 	%f2311, %f42, %f561;
	sub.f32 	%f2312, %f2310, %f2311;
	mul.f32 	%f2313, %f42, %f2309;
	fma.rn.f32 	%f2314, %f41, %f561, %f2313;
	ld.shared.f32 	%f2315, [_ZZ18dft2d_tiled_kernelPKfP6float2iiE4tile+520];
	fma.rn.f32 	%f3444, %f2312, %f2315, %f3444;
	fma.rn.f32 	%f3445, %f2314, %f2315, %f3445;
	mul.f32 	%f2316, %f9, %f2309;
	mul.f32 	%f2317, %f8, %f561;
	sub.f32 	%f564, %f2316, %f2317;
	mul.f32 	%f2318, %f8, %f2309;
	fma.rn.f32 	%f565, %f9, %f561, %f2318;
	add.s32 	%r302, %r430, 3;
	setp.ge.s32 	%p174, %r302, %r80;
	@%p174 bra 	$L__BB10_190;
	mul.f32 	%f2319, %f41, %f564;
	mul.f32 	%f2320, %f42, %f565;
	sub.f32 	%f2321, %f2319, %f2320;
	mul.f32 	%f2322, %f42, %f564;
	fma.rn.f32 	%f2323, %f41, %f565, %f2322;
	ld.shared.f32 	%f2324, [_ZZ18dft2d_tiled_kernelPKfP6float2iiE4tile+524];
	fma.rn.f32 	%f3444, %f2321, %f2324, %f3444;
	fma.rn.f32 	%f3445, %f2323, %f2324, %f3445;
	mul.f32 	%f2325, %f9, %f564;
	mul.f32 	%f2326, %f8, %f565;
	sub.f32 	%f568, %f2325, %f2326;
	mul.f32 	%f2327, %f8, %f564;
	fma.rn.f32 	%f569, %f9, %f565, %f2327;
	add.s32 	%r303, %r430, 4;
	setp.ge.s32 	%p175, %r303, %r80;
	@%p175 bra 	$L__BB10_190;
	mul.f32 	%f2328, %f41, %f568;
	mul.f32 	%f2329, %f42, %f569;
	sub.f32 	%f2330, %f2328, %f2329;
	mul.f32 	%f2331, %f42, %f568;
	fma.rn.f32 	%f2332, %f41, %f569, %f2331;
	ld.shared.f32 	%f2333, [_ZZ18dft2d_tiled_kernelPKfP6float2iiE4tile+528];
	fma.rn.f32 	%f3444, %f2330, %f2333, %f3444;
	fma.rn.f32 	%f3445, %f2332, %f2333, %f3445;
	mul.f32 	%f2334, %f9, %f568;
	mul.f32 	%f2335, %f8, %f569;
	sub.f32 	%f572, %f2334, %f2335;
	mul.f32 	%f2336, %f8, %f568;
	fma.rn.f32 	%f573, %f9, %f569, %f2336;
	add.s32 	%r304, %r430, 5;
	setp.ge.s32 	%p176, %r304, %r80;
	@%p176 bra 	$L__BB10_190;
	mul.f32 	%f2337, %f41, %f572;
	mul.f32 	%f2338, %f42, %f573;
	sub.f32 	%f2339, %f2337, %f2338;
	mul.f32 	%f2340, %f42, %f572;
	fma.rn.f32 	%f2341, %f41, %f573, %f2340;
	ld.shared.f32 	%f2342, [_ZZ18dft2d_tiled_kernelPKfP6float2iiE4tile+532];
	fma.rn.f32 	%f3444, %f2339, %f2342, %f3444;
	fma.rn.f32 	%f3445, %f2341, %f2342, %f3445;
	mul.f32 	%f2343, %f9, %f572;
	mul.f32 	%f2344, %f8, %f573;
	sub.f32 	%f576, %f2343, %f2344;
	mul.f32 	%f2345, %f8, %f572;
	fma.rn.f32 	%f577, %f9, %f573, %f2345;
	add.s32 	%r305, %r430, 6;
	setp.ge.s32 	%p177, %r305, %r80;
	@%p177 bra 	$L__BB10_190;
	mul.f32 	%f2346, %f41, %f576;
	mul.f32 	%f2347, %f42, %f577;
	sub.f32 	%f2348, %f2346, %f2347;
	mul.f32 	%f2349, %f42, %f576;
	fma.rn.f32 	%f2350, %f41, %f577, %f2349;
	ld.shared.f32 	%f2351, [_ZZ18dft2d_tiled_kernelPKfP6float2iiE4tile+536];
	fma.rn.f32 	%f3444, %f2348, %f2351, %f3444;
	fma.rn.f32 	%f3445, %f2350, %f2351, %f3445;
	mul.f32 	%f2352, %f9, %f576;
	mul.f32 	%f2353, %f8, %f577;
	sub.f32 	%f580, %f2352, %f2353;
	mul.f32 	%f2354, %f8, %f576;
	fma.rn.f32 	%f581, %f9, %f577, %f2354;
	add.s32 	%r306, %r430, 7;
	setp.ge.s32 	%p178, %r306, %r80;
	@%p178 bra 	$L__BB10_190;
	mul.f32 	%f2355, %f41, %f580;
	mul.f32 	%f2356, %f42, %f581;
	sub.f32 	%f2357, %f2355, %f2356;
	mul.f32 	%f2358, %f42, %f580;
	fma.rn.f32 	%f2359, %f41, %f581, %f2358;
	ld.shared.f32 	%f2360, [_ZZ18dft2d_tiled_kernelPKfP6float2iiE4tile+540];
	fma.rn.f32 	%f3444, %f2357, %f2360, %f3444;
	fma.rn.f32 	%f3445, %f2359, %f2360, %f3445;
	mul.f32 	%f2361, %f9, %f580;
	mul.f32 	%f2362, %f8, %f581;
	sub.f32 	%f584, %f2361, %f2362;
	mul.f32 	%f2363, %f8, %f580;
	fma.rn.f32 	%f585, %f9, %f581, %f2363;
	add.s32 	%r307, %r430, 8;
	setp.ge.s32 	%p179, %r307, %r80;
	@%p179 bra 	$L__BB10_190;
	mul.f32 	%f2364, %f41, %f584;
	mul.f32 	%f2365, %f42, %f585;
	sub.f32 	%f2366, %f2364, %f2365;
	mul.f32 	%f2367, %f42, %f584;
	fma.rn.f32 	%f2368, %f41, %f585, %f2367;
	ld.shared.f32 	%f2369, [_ZZ18dft2d_tiled_kernelPKfP6float2iiE4tile+544];
	fma.rn.f32 	%f3444, %f2366, %f2369, %f3444;
	fma.rn.f32 	%f3445, %f2368, %f2369, %f3445;
	mul.f32 	%f2370, %f9, %f584;
	mul.f32 	%f2371, %f8, %f585;
	sub.f32 	%f588, %f2370, %f2371;
	mul.f32 	%f2372, %f8, %f584;
	fma.rn.f32 	%f589, %f9, %f585, %f2372;
	add.s32 	%r308, %r430, 9;
	setp.ge.s32 	%p180, %r308, %r80;
	@%p180 bra 	$L__BB10_190;
	mul.f32 	%f2373, %f41, %f588;
	mul.f32 	%f2374, %f42, %f589;
	sub.f32 	%f2375, %f2373, %f2374;
	mul.f32 	%f2376, %f42, %f588;
	fma.rn.f32 	%f2377, %f41, %f589, %f2376;
	ld.shared.f32 	%f2378, [_ZZ18dft2d_tiled_kernelPKfP6float2iiE4tile+548];
	fma.rn.f32 	%f3444, %f2375, %f2378, %f3444;
	fma.rn.f32 	%f3445, %f2377, %f2378, %f3445;
	mul.f32 	%f2379, %f9, %f588;
	mul.f32 	%f2380, %f8, %f589;
	sub.f32 	%f592, %f2379, %f2380;
	mul.f32 	%f2381, %f8, %f588;
	fma.rn.f32 	%f593, %f9, %f589, %f2381;
	add.s32 	%r309, %r430, 10;
	setp.ge.s32 	%p181, %r309, %r80;
	@%p181 bra 	$L__BB10_190;
	mul.f32 	%f2382, %f41, %f592;
	mul.f32 	%f2383, %f42, %f593;
	sub.f32 	%f2384, %f2382, %f2383;
	mul.f32 	%f2385, %f42, %f592;
	fma.rn.f32 	%f2386, %f41, %f593, %f2385;
	ld.shared.f32 	%f2387, [_ZZ18dft2d_tiled_kernelPKfP6float2iiE4tile+552];
	fma.rn.f32 	%f3444, %f2384, %f2387, %f3444;
	fma.rn.f32 	%f3445, %f2386, %f2387, %f3445;
	mul.f32 	%f2388, %f9, %f592;
	mul.f32 	%f2389, %f8, %f593;
	sub.f32 	%f596, %f2388, %f2389;
	mul.f32 	%f2390, %f8, %f592;
	fma.rn.f32 	%f597, %f9, %f593, %f2390;
	add.s32 	%r310, %r430, 11;
	setp.ge.s32 	%p182, %r310, %r80;
	@%p182 bra 	$L__BB10_190;
	mul.f32 	%f2391, %f41, %f596;
	mul.f32 	%f2392, %f42, %f597;
	sub.f32 	%f2393, %f2391, %f2392;
	mul.f32 	%f2394, %f42, %f596;
	fma.rn.f32 	%f2395, %f41, %f597, %f2394;
	ld.shared.f32 	%f2396, [_ZZ18dft2d_tiled_kernelPKfP6float2iiE4tile+556];
	fma.rn.f32 	%f3444, %f2393, %f2396, %f3444;
	fma.rn.f32 	%f3445, %f2395, %f2396, %f3445;
	mul.f32 	%f2397, %f9, %f596;
	mul.f32 	%f2398, %f8, %f597;
	sub.f32 	%f600, %f2397, %f2398;
	mul.f32 	%f2399, %f8, %f596;
	fma.rn.f32 	%f601, %f9, %f597, %f2399;
	add.s32 	%r311, %r430, 12;
	setp.ge.s32 	%p183, %r311, %r80;
	@%p183 bra 	$L__BB10_190;
	mul.f32 	%f2400, %f41, %f600;
	mul.f32 	%f2401, %f42, %f601;
	sub.f32 	%f2402, %f2400, %f2401;
	mul.f32 	%f2403, %f42, %f600;
	fma.rn.f32 	%f2404, %f41, %f601, %f2403;
	ld.shared.f32 	%f2405, [_ZZ18dft2d_tiled_kernelPKfP6float2iiE4tile+560];
	fma.rn.f32 	%f3444, %f2402, %f2405, %f3444;
	fma.rn.f32 	%f3445, %f2404, %f2405, %f3445;
	mul.f32 	%f2406, %f9, %f600;
	mul.f32 	%f2407, %f8, %f601;
	sub.f32 	%f604, %f2406, %f2407;
	mul.f32 	%f2408, %f8, %f600;
	fma.rn.f32 	%f605, %f9, %f601, %f2408;
	add.s32 	%r312, %r430, 13;
	setp.ge.s32 	%p184, %r312, %r80;
	@%p184 bra 	$L__BB10_190;
	mul.f32 	%f2409, %f41, %f604;
	mul.f32 	%f2410, %f42, %f605;
	sub.f32 	%f2411, %f2409, %f2410;
	mul.f32 	%f2412, %f42, %f604;
	fma.rn.f32 	%f2413, %f41, %f605, %f2412;
	ld.shared.f32 	%f2414, [_ZZ18dft2d_tiled_kernelPKfP6float2iiE4tile+564];
	fma.rn.f32 	%f3444, %f2411, %f2414, %f3444;
	fma.rn.f32 	%f3445, %f2413, %f2414, %f3445;
	mul.f32 	%f2415, %f9, %f604;
	mul.f32 	%f2416, %f8, %f605;
	sub.f32 	%f608, %f2415, %f2416;
	mul.f32 	%f2417, %f8, %f604;
	fma.rn.f32 	%f609, %f9, %f605, %f2417;
	add.s32 	%r313, %r430, 14;
	setp.ge.s32 	%p185, %r313, %r80;
	@%p185 bra 	$L__BB10_190;
	mul.f32 	%f2418, %f41, %f608;
	mul.f32 	%f2419, %f42, %f609;
	sub.f32 	%f2420, %f2418, %f2419;
	mul.f32 	%f2421, %f42, %f608;
	fma.rn.f32 	%f2422, %f41, %f609, %f2421;
	ld.shared.f32 	%f2423, [_ZZ18dft2d_tiled_kernelPKfP6float2iiE4tile+568];
	fma.rn.f32 	%f3444, %f2420, %f2423, %f3444;
	fma.rn.f32 	%f3445, %f2422, %f2423, %f3445;
	mul.f32 	%f2424, %f9, %f608;
	mul.f32 	%f2425, %f8, %f609;
	sub.f32 	%f612, %f2424, %f2425;
	mul.f32 	%f2426, %f8, %f608;
	fma.rn.f32 	%f613, %f9, %f609, %f2426;
	add.s32 	%r314, %r430, 15;
	setp.ge.s32 	%p186, %r314, %r80;
	@%p186 bra 	$L__BB10_190;
	mul.f32 	%f2427, %f41, %f612;
	mul.f32 	%f2428, %f42, %f613;
	sub.f32 	%f2429, %f2427, %f2428;
	mul.f32 	%f2430, %f42, %f612;
	fma.rn.f32 	%f2431, %f41, %f613, %f2430;
	ld.shared.f32 	%f2432, [_ZZ18dft2d_tiled_kernelPKfP6float2iiE4tile+572];
	fma.rn.f32 	%f614, %f2429, %f2432, %f3444;
	fma.rn.f32 	%f615, %f2431, %f2432, %f3445;
	mov.f32 	%f3444, %f614;
	mov.f32 	%f3445, %f615;
$L__BB10_190:
	setp.ge.s32 	%p187, %r57, %r82;
	@%p187 bra 	$L__BB10_309;
	mul.f32 	%f2433, %f43, %f68;
	mul.f32 	%f2434, %f44, %f67;
	sub.f32 	%f2435, %f2433, %f2434;
	mul.f32 	%f2436, %f44, %f68;
	fma.rn.f32 	%f2437, %f43, %f67, %f2436;
	ld.shared.f32 	%f2438, [_ZZ18dft2d_tiled_kernelPKfP6float2iiE4tile+576];
	fma.rn.f32 	%f3444, %f2435, %f2438, %f3444;
	fma.rn.f32 	%f3445, %f2437, %f2438, %f3445;
	@%p44 bra 	$L__BB10_207;
	mul.f32 	%f2439, %f43, %f71;
	mul.f32 	%f2440, %f44, %f72;
	sub.f32 	%f2441, %f2439, %f2440;
	mul.f32 	%f2442, %f44, %f71;
	fma.rn.f32 	%f2443, %f43, %f72, %f2442;
	ld.shared.f32 	%f2444, [_ZZ18dft2d_tiled_kernelPKfP6float2iiE4tile+580];
	fma.rn.f32 	%f3444, %f2441, %f2444, %f3444;
	fma.rn.f32 	%f3445, %f2443, %f2444, %f3445;
	mul.f32 	%f2445, %f8, %f71;
	fma.rn.f32 	%f622, %f9, %f72, %f2445;
	add.s32 	%r315, %r430, 2;
	setp.ge.s32 	%p189, %r315, %r80;
	@%p189 bra 	$L__BB10_207;
	mul.f32 	%f2446, %f8, %f72;
	mul.f32 	%f2447, %f9, %f71;
	sub.f32 	%f2448, %f2447, %f2446;
	mul.f32 	%f2449, %f43, %f2448;
	mul.f32 	%f2450, %f44, %f622;
	sub.f32 	%f2451, %f2449, %f2450;
	mul.f32 	%f2452, %f44, %f2448;
	fma.rn.f32 	%f2453, %f43, %f622, %f2452;
	ld.shared.f32 	%f2454, [_ZZ18dft2d_tiled_kernelPKfP6float2iiE4tile+584];
	fma.rn.f32 	%f3444, %f2451, %f2454, %f3444;
	fma.rn.f32 	%f3445, %f2453, %f2454, %f3445;
	mul.f32 	%f2455, %f9, %f2448;
	mul.f32 	%f2456, %f8, %f622;
	sub.f32 	%f625, %f2455, %f2456;
	mul.f32 	%f2457, %f8, %f2448;
	fma.rn.f32 	%f626, %f9, %f622, %f2457;
	add.s32 	%r316, %r430, 3;
	setp.ge.s32 	%p190, %r316, %r80;
	@%p190 bra 	$L__BB10_207;
	mul.f32 	%f2458, %f43, %f625;
	mul.f32 	%f2459, %f44, %f626;
	sub.f32 	%f2460, %f2458, %f2459;
	mul.f32 	%f2461, %f44, %f625;
	fma.rn.f32 	%f2462, %f43, %f626, %f2461;
	ld.shared.f32 	%f2463, [_ZZ18dft2d_tiled_kernelPKfP6float2iiE4tile+588];
	fma.rn.f32 	%f3444, %f2460, %f2463, %f3444;
	fma.rn.f32 	%f3445, %f2462, %f2463, %f3445;
	mul.f32 	%f2464, %f9, %f625;
	mul.f32 	%f2465, %f8, %f626;
	sub.f32 	%f629, %f2464, %f2465;
	mul.f32 	%f2466, %f8, %f625;
	fma.rn.f32 	%f630, %f9, %f626, %f2466;
	add.s32 	%r317, %r430, 4;
	setp.ge.s32 	%p191, %r317, %r80;
	@%p191 bra 	$L__BB10_207;
	mul.f32 	%f2467, %f43, %f629;
	mul.f32 	%f2468, %f44, %f630;
	sub.f32 	%f2469, %f2467, %f2468;
	mul.f32 	%f2470, %f44, %f629;
	fma.rn.f32 	%f2471, %f43, %f630, %f2470;
	ld.shared.f32 	%f2472, [_ZZ18dft2d_tiled_kernelPKfP6float2iiE4tile+592];
	fma.rn.f32 	%f3444, %f2469, %f2472, %f3444;
	fma.rn.f32 	%f3445, %f2471, %f2472, %f3445;
	mul.f32 	%f2473, %f9, %f629;
	mul.f32 	%f2474, %f8, %f630;
	sub.f32 	%f633, %f2473, %f2474;
	mul.f32 	%f2475, %f8, %f629;
	fma.rn.f32 	%f634, %f9, %f630, %f2475;
	add.s32 	%r318, %r430, 5;
	setp.ge.s32 	%p192, %r318, %r80;
	@%p192 bra 	$L__BB10_207;
	mul.f32 	%f2476, %f43, %f633;
	mul.f32 	%f2477, %f44, %f634;
	sub.f32 	%f2478, %f2476, %f2477;
	mul.f32 	%f2479, %f44, %f633;
	fma.rn.f32 	%f2480, %f43, %f634, %f2479;
	ld.shared.f32 	%f2481, [_ZZ18dft2d_tiled_kernelPKfP6float2iiE4tile+596];
	fma.rn.f32 	%f3444, %f2478, %f2481, %f3444;
	fma.rn.f32 	%f3445, %f2480, %f2481, %f3445;
	mul.f32 	%f2482, %f9, %f633;
	mul.f32 	%f2483, %f8, %f634;
	sub.f32 	%f637, %f2482, %f2483;
	mul.f32 	%f2484, %f8, %f633;
	fma.rn.f32 	%f638, %f9, %f634, %f2484;
	add.s32 	%r319, %r430, 6;
	setp.ge.s32 	%p193, %r319, %r80;
	@%p193 bra 	$L__BB10_207;
	mul.f32 	%f2485, %f43, %f637;
	mul.f32 	%f2486, %f44, %f638;
	sub.f32 	%f2487, %f2485, %f2486;
	mul.f32 	%f2488, %f44, %f637;
	fma.rn.f32 	%f2489, %f43, %f638, %f2488;
	ld.shared.f32 	%f2490, [_ZZ18dft2d_tiled_kernelPKfP6float2iiE4tile+600];
	fma.rn.f32 	%f3444, %f2487, %f2490, %f3444;
	fma.rn.f32 	%f3445, %f2489, %f2490, %f3445;
	mul.f32 	%f2491, %f9, %f637;
	mul.f32 	%f2492, %f8, %f638;
	sub.f32 	%f641, %f2491, %f2492;
	mul.f32 	%f2493, %f8, %f637;
	fma.rn.f32 	%f642, %f9, %f638, %f2493;
	add.s32 	%r320, %r430, 7;
	setp.ge.s32 	%p194, %r320, %r80;
	@%p194 bra 	$L__BB10_207;
	mul.f32 	%f2494, %f43, %f641;
	mul.f32 	%f2495, %f44, %f642;
	sub.f32 	%f2496, %f2494, %f2495;
	mul.f32 	%f2497, %f44, %f641;
	fma.rn.f32 	%f2498, %f43, %f642, %f2497;
	ld.shared.f32 	%f2499, [_ZZ18dft2d_tiled_kernelPKfP6float2iiE4tile+604];
	fma.rn.f32 	%f3444, %f2496, %f2499, %f3444;
	fma.rn.f32 	%f3445, %f2498, %f2499, %f3445;
	mul.f32 	%f2500, %f9, %f641;
	mul.f32 	%f2501, %f8, %f642;
	sub.f32 	%f645, %f2500, %f2501;
	mul.f32 	%f2502, %f8, %f641;
	fma.rn.f32 	%f646, %f9, %f642, %f2502;
	add.s32 	%r321, %r430, 8;
	setp.ge.s32 	%p195, %r321, %r80;
	@%p195 bra 	$L__BB10_207;
	mul.f32 	%f2503, %f43, %f645;
	mul.f32 	%f2504, %f44, %f646;
	sub.f32 	%f2505, %f2503, %f2504;
	mul.f32 	%f2506, %f44, %f645;
	fma.rn.f32 	%f2507, %f43, %f646, %f2506;
	ld.shared.f32 	%f2508, [_ZZ18dft2d_tiled_kernelPKfP6float2iiE4tile+608];
	fma.rn.f32 	%f3444, %f2505, %f2508, %f3444;
	fma.rn.f32 	%f3445, %f2507, %f2508, %f3445;
	mul.f32 	%f2509, %f9, %f645;
	mul.f32 	%f2510, %f8, %f646;
	sub.f32 	%f649, %f2509, %f2510;
	mul.f32 	%f2511, %f8, %f645;
	fma.rn.f32 	%f650, %f9, %f646, %f2511;
	add.s32 	%r322, %r430, 9;
	setp.ge.s32 	%p196, %r322, %r80;
	@%p196 bra 	$L__BB10_207;
	mul.f32 	%f2512, %f43, %f649;
	mul.f32 	%f2513, %f44, %f650;
	sub.f32 	%f2514, %f2512, %f2513;
	mul.f32 	%f2515, %f44, %f649;
	fma.rn.f32 	%f2516, %f43, %f650, %f2515;
	ld.shared.f32 	%f2517, [_ZZ18dft2d_tiled_kernelPKfP6float2iiE4tile+612];
	fma.rn.f32 	%f3444, %f2514, %f2517, %f3444;
	fma.rn.f32 	%f3445, %f2516, %f2517, %f3445;
	mul.f32 	%f2518, %f9, %f649;
	mul.f32 	%f2519, %f8, %f650;
	sub.f32 	%f653, %f2518, %f2519;
	mul.f32 	%f2520, %f8, %f649;
	fma.rn.f32 	%f654, %f9, %f650, %f2520;
	add.s32 	%r323, %r430, 10;
	setp.ge.s32 	%p197, %r323, %r80;
	@%p197 bra 	$L__BB10_207;
	mul.f32 	%f2521, %f43, %f653;
	mul.f32 	%f2522, %f44, %f654;
	sub.f32 	%f2523, %f2521, %f2522;
	mul.f32 	%f2524, %f44, %f653;
	fma.rn.f32 	%f2525, %f43, %f654, %f2524;
	ld.shared.f32 	%f2526, [_ZZ18dft2d_tiled_kernelPKfP6float2iiE4tile+616];
	fma.rn.f32 	%f3444, %f2523, %f2526, %f3444;
	fma.rn.f32 	%f3445, %f2525, %f2526, %f3445;
	mul.f32 	%f2527, %f9, %f653;
	mul.f32 	%f2528, %f8, %f654;
	sub.f32 	%f657, %f2527, %f2528;
	mul.f32 	%f2529, %f8, %f653;
	fma.rn.f32 	%f658, %f9, %f654, %f2529;
	add.s32 	%r324, %r430, 11;
	setp.ge.s32 	%p198, %r324, %r80;
	@%p198 bra 	$L__BB10_207;
	mul.f32 	%f2530, %f43, %f657;
	mul.f32 	%f2531, %f44, %f658;
	sub.f32 	%f2532, %f2530, %f2531;
	mul.f32 	%f2533, %f44, %f657;
	fma.rn.f32 	%f2534, %f43, %f658, %f2533;
	ld.shared.f32 	%f2535, [_ZZ18dft2d_tiled_kernelPKfP6float2iiE4tile+620];
	fma.rn.f32 	%f3444, %f2532, %f2535, %f3444;
	fma.rn.f32 	%f3445, %f2534, %f2535, %f3445;
	mul.f32 	%f2536, %f9, %f657;
	mul.f32 	%f2537, %f8, %f658;
	sub.f32 	%f661, %f2536, %f2537;
	mul.f32 	%f2538, %f8, %f657;
	fma.rn.f32 	%f662, %f9, %f658, %f2538;
	add.s32 	%r325, %r430, 12;
	setp.ge.s32 	%p199, %r325, %r80;
	@%p199 bra 	$L__BB10_207;
	mul.f32 	%f2539, %f43, %f661;
	mul.f32 	%f2540, %f44, %f662;
	sub.f32 	%f2541, %f2539, %f2540;
	mul.f32 	%f2542, %f44, %f661;
	fma.rn.f32 	%f2543, %f43, %f662, %f2542;
	ld.shared.f32 	%f2544, [_ZZ18dft2d_tiled_kernelPKfP6float2iiE4tile+624];
	fma.rn.f32 	%f3444, %f2541, %f2544, %f3444;
	fma.rn.f32 	%f3445, %f2543, %f2544, %f3445;
	mul.f32 	%f2545, %f9, %f661;
	mul.f32 	%f2546, %f8, %f662;
	sub.f32 	%f665, %f2545, %f2546;
	mul.f32 	%f2547, %f8, %f661;
	fma.rn.f32 	%f666, %f9, %f662, %f2547;
	add.s32 	%r326, %r430, 13;
	setp.ge.s32 	%p200, %r326, %r80;
	@%p200 bra 	$L__BB10_207;
	mul.f32 	%f2548, %f43, %f665;
	mul.f32 	%f2549, %f44, %f666;
	sub.f32 	%f2550, %f2548, %f2549;
	mul.f32 	%f2551, %f44, %f665;
	fma.rn.f32 	%f2552, %f43, %f666, %f2551;
	ld.shared.f32 	%f2553, [_ZZ18dft2d_tiled_kernelPKfP6float2iiE4tile+628];
	fma.rn.f32 	%f3444, %f2550, %f2553, %f3444;
	fma.rn.f32 	%f3445, %f2552, %f2553, %f3445;
	mul.f32 	%f2554, %f9, %f665;
	mul.f32 	%f2555, %f8, %f666;
	sub.f32 	%f669, %f2554, %f2555;
	mul.f32 	%f2556, %f8, %f665;
	fma.rn.f32 	%f670, %f9, %f666, %f2556;
	add.s32 	%r327, %r430, 14;
	setp.ge.s32 	%p201, %r327, %r80;
	@%p201 bra 	$L__BB10_207;
	mul.f32 	%f2557, %f43, %f669;
	mul.f32 	%f2558, %f44, %f670;
	sub.f32 	%f2559, %f2557, %f2558;
	mul.f32 	%f2560, %f44, %f669;
	fma.rn.f32 	%f2561, %f43, %f670, %f2560;
	ld.shared.f32 	%f2562, [_ZZ18dft2d_tiled_kernelPKfP6float2iiE4tile+632];
	fma.rn.f32 	%f3444, %f2559, %f2562, %f3444;
	fma.rn.f32 	%f3445, %f2561, %f2562, %f3445;
	mul.f32 	%f2563, %f9, %f669;
	mul.f32 	%f2564, %f8, %f670;
	sub.f32 	%f673, %f2563, %f2564;
	mul.f32 	%f2565, %f8, %f669;
	fma.rn.f32 	%f674, %f9, %f670, %f2565;
	add.s32 	%r328, %r430, 15;
	setp.ge.s32 	%p202, %r328, %r80;
	@%p202 bra 	$L__BB10_207;
	mul.f32 	%f2566, %f43, %f673;
	mul.f32 	%f2567, %f44, %f674;
	sub.f32 	%f2568, %f2566, %f2567;
	mul.f32 	%f2569, %f44, %f673;
	fma.rn.f32 	%f2570, %f43, %f674, %f2569;
	ld.shared.f32 	%f2571, [_ZZ18dft2d_tiled_kernelPKfP6float2iiE4tile+636];
	fma.rn.f32 	%f675, %f2568, %f2571, %f3444;
	fma.rn.f32 	%f676, %f2570, %f2571, %f3445;
	mov.f32 	%f3444, %f675;
	mov.f32 	%f3445, %f676;
$L__BB10_207:
	setp.ge.s32 	%p203, %r58, %r82;
	@%p203 bra 	$L__BB10_309;
	mul.f32 	%f2572, %f45, %f68;
	mul.f32 	%f2573, %f46, %f67;
	sub.f32 	%f2574, %f2572, %f2573;
	mul.f32 	%f2575, %f46, %f68;
	fma.rn.f32 	%f2576, %f45, %f67, %f2575;
	ld.shared.f32 	%f2577, [_ZZ18dft2d_tiled_kernelPKfP6float2iiE4tile+640];
	fma.rn.f32 	%f3444, %f2574, %f2577, %f3444;
	fma.rn.f32 	%f3445, %f2576, %f2577, %f3445;
	@%p44 bra 	$L__BB10_224;
	mul.f32 	%f2578, %f45, %f71;
	mul.f32 	%f2579, %f46, %f72;
	sub.f32 	%f2580, %f2578, %f2579;
	mul.f32 	%f2581, %f46, %f71;
	fma.rn.f32 	%f2582, %f45, %f72, %f2581;
	ld.shared.f32 	%f2583, [_ZZ18dft2d_tiled_kernelPKfP6float2iiE4tile+644];
	fma.rn.f32 	%f3444, %f2580, %f2583, %f3444;
	fma.rn.f32 	%f3445, %f2582, %f2583, %f3445;
	mul.f32 	%f2584, %f8, %f71;
	fma.rn.f32 	%f683, %f9, %f72, %f2584;
	add.s32 	%r329, %r430, 2;
	setp.ge.s32 	%p205, %r329, %r80;
	@%p205 bra 	$L__BB10_224;
	mul.f32 	%f2585, %f8, %f72;
	mul.f32 	%f2586, %f9, %f71;
	sub.f32 	%f2587, %f2586, %f2585;
	mul.f32 	%f2588, %f45, %f2587;
	mul.f32 	%f2589, %f46, %f683;
	sub.f32 	%f2590, %f2588, %f2589;
	mul.f32 	%f2591, %f46, %f2587;
	fma.rn.f32 	%f2592, %f45, %f683, %f2591;
	ld.shared.f32 	%f2593, [_ZZ18dft2d_tiled_kernelPKfP6float2iiE4tile+648];
	fma.rn.f32 	%f3444, %f2590, %f2593, %f3444;
	fma.rn.f32 	%f3445, %f2592, %f2593, %f3445;
	mul.f32 	%f2594, %f9, %f2587;
	mul.f32 	%f2595, %f8, %f683;
	sub.f32 	%f686, %f2594, %f2595;
	mul.f32 	%f2596, %f8, %f2587;
	fma.rn.f32 	%f687, %f9, %f683, %f2596;
	add.s32 	%r330, %r430, 3;
	setp.ge.s32 	%p206, %r330, %r80;
	@%p206 bra 	$L__BB10_224;
	mul.f32 	%f2597, %f45, %f686;
	mul.f32 	%f2598, %f46, %f687;
	sub.f32 	%f2599, %f2597, %f2598;
	mul.f32 	%f2600, %f46, %f686;
	fma.rn.f32 	%f2601, %f45, %f687, %f2600;
	ld.shared.f32 	%f2602, [_ZZ18dft2d_tiled_kernelPKfP6float2iiE4tile+652];
	fma.rn.f32 	%f3444, %f2599, %f2602, %f3444;
	fma.rn.f32 	%f3445, %f2601, %f2602, %f3445;
	mul.f32 	%f2603, %f9, %f686;
	mul.f32 	%f2604, %f8, %f687;
	sub.f32 	%f690, %f2603, %f2604;
	mul.f32 	%f2605, %f8, %f686;
	fma.rn.f32 	%f691, %f9, %f687, %f2605;
	add.s32 	%r331, %r430, 4;
	setp.ge.s32 	%p207, %r331, %r80;
	@%p207 bra 	$L__BB10_224;
	mul.f32 	%f2606, %f45, %f690;
	mul.f32 	%f2607, %f46, %f691;
	sub.f32 	%f2608, %f2606, %f2607;
	mul.f32 	%f2609, %f46, %f690;
	fma.rn.f32 	%f2610, %f45, %f691, %f2609;
	ld.shared.f32 	%f2611, [_ZZ18dft2d_tiled_kernelPKfP6float2iiE4tile+656];
	fma.rn.f32 	%f3444, %f2608, %f2611, %f3444;
	fma.rn.f32 	%f3445, %f2610, %f2611, %f3445;
	mul.f32 	%f2612, %f9, %f690;
	mul.f32 	%f2613, %f8, %f691;
	sub.f32 	%f694, %f2612, %f2613;
	mul.f32 	%f2614, %f8, %f690;
	fma.rn.f32 	%f695, %f9, %f691, %f2614;
	add.s32 	%r332, %r430, 5;
	setp.ge.s32 	%p208, %r332, %r80;
	@%p208 bra 	$L__BB10_224;
	mul.f32 	%f2615, %f45, %f694;
	mul.f32 	%f2616, %f46, %f695;
	sub.f32 	%f2617, %f2615, %f2616;
	mul.f32 	%f2618, %f46, %f694;
	fma.rn.f32 	%f2619, %f45, %f695, %f2618;
	ld.shared.f32 	%f2620, [_ZZ18dft2d_tiled_kernelPKfP6float2iiE4tile+660];
	fma.rn.f32 	%f3444, %f2617, %f2620, %f3444;
	fma.rn.f32 	%f3445, %f2619, %f2620, %f3445;
	mul.f32 	%f2621, %f9, %f694;
	mul.f32 	%f2622, %f8, %f695;
	sub.f32 	%f698, %f2621, %f2622;
	mul.f32 	%f2623, %f8, %f694;
	fma.rn.f32 	%f699, %f9, %f695, %f2623;
	add.s32 	%r333, %r430, 6;
	setp.ge.s32 	%p209, %r333, %r80;
	@%p209 bra 	$L__BB10_224;
	mul.f32 	%f2624, %f45, %f698;
	mul.f32 	%f2625, %f46, %f699;
	sub.f32 	%f2626, %f2624, %f2625;
	mul.f32 	%f2627, %f46, %f698;
	fma.rn.f32 	%f2628, %f45, %f699, %f2627;
	ld.shared.f32 	%f2629, [_ZZ18dft2d_tiled_kernelPKfP6float2iiE4tile+664];
	fma.rn.f32 	%f3444, %f2626, %f2629, %f3444;
	fma.rn.f32 	%f3445, %f2628, %f2629, %f3445;
	mul.f32 	%f2630, %f9, %f698;
	mul.f32 	%f2631, %f8, %f699;
	sub.f32 	%f702, %f2630, %f2631;
	mul.f32 	%f2632, %f8, %f698;
	fma.rn.f32 	%f703, %f9, %f699, %f2632;
	add.s32 	%r334, %r430, 7;
	setp.ge.s32 	%p210, %r334, %r80;
	@%p210 bra 	$L__BB10_224;
	mul.f32 	%f2633, %f45, %f702;
	mul.f32 	%f2634, %f46, %f703;
	sub.f32 	%f2635, %f2633, %f2634;
	mul.f32 	%f2636, %f46, %f702;
	fma.rn.f32 	%f2637, %f45, %f703, %f2636;
	ld.shared.f32 	%f2638, [_ZZ18dft2d_tiled_kernelPKfP6float2iiE4tile+668];
	fma.rn.f32 	%f3444, %f2635, %f2638, %f3444;
	fma.rn.f32 	%f3445, %f2637, %f2638, %f3445;
	mul.f32 	%f2639, %f9, %f702;
	mul.f32 	%f2640, %f8, %f703;
	sub.f32 	%f706, %f2639, %f2640;
	mul.f32 	%f2641, %f8, %f702;
	fma.rn.f32 	%f707, %f9, %f703, %f2641;
	add.s32 	%r335, %r430, 8;
	setp.ge.s32 	%p211, %r335, %r80;
	@%p211 bra 	$L__BB10_224;
	mul.f32 	%f2642, %f45, %f706;
	mul.f32 	%f2643, %f46, %f707;
	sub.f32 	%f2644, %f2642, %f2643;
	mul.f32 	%f2645, %f46, %f706;
	fma.rn.f32 	%f2646, %f45, %f707, %f2645;
	ld.shared.f32 	%f2647, [_ZZ18dft2d_tiled_kernelPKfP6float2iiE4tile+672];
	fma.rn.f32 	%f3444, %f2644, %f2647, %f3444;
	fma.rn.f32 	%f3445, %f2646, %f2647, %f3445;
	mul.f32 	%f2648, %f9, %f706;
	mul.f32 	%f2649, %f8, %f707;
	sub.f32 	%f710, %f2648, %f2649;
	mul.f32 	%f2650, %f8, %f706;
	fma.rn.f32 	%f711, %f9, %f707, %f2650;
	add.s32 	%r336, %r430, 9;
	setp.ge.s32 	%p212, %r336, %r80;
	@%p212 bra 	$L__BB10_224;
	mul.f32 	%f2651, %f45, %f710;
	mul.f32 	%f2652, %f46, %f711;
	sub.f32 	%f2653, %f2651, %f2652;
	mul.f32 	%f2654, %f46, %f710;
	fma.rn.f32 	%f2655, %f45, %f711, %f2654;
	ld.shared.f32 	%f2656, [_ZZ18dft2d_tiled_kernelPKfP6float2iiE4tile+676];
	fma.rn.f32 	%f3444, %f2653, %f2656, %f3444;
	fma.rn.f32 	%f3445, %f2655, %f2656, %f3445;
	mul.f32 	%f2657, %f9, %f710;
	mul.f32 	%f2658, %f8, %f711;
	sub.f32 	%f714, %f2657, %f2658;
	mul.f32 	%f2659, %f8, %f710;
	fma.rn.f32 	%f715, %f9, %f711, %f2659;
	add.s32 	%r337, %r430, 10;
	setp.ge.s32 	%p213, %r337, %r80;
	@%p213 bra 	$L__BB10_224;
	mul.f32 	%f2660, %f45, %f714;
	mul.f32 	%f2661, %f46, %f715;
	sub.f32 	%f2662, %f2660, %f2661;
	mul.f32 	%f2663, %f46, %f714;
	fma.rn.f32 	%f2664, %f45, %f715, %f2663;
	ld.shared.f32 	%f2665, [_ZZ18dft2d_tiled_kernelPKfP6float2iiE4tile+680];
	fma.rn.f32 	%f3444, %f2662, %f2665, %f3444;
	fma.rn.f32 	%f3445, %f2664, %f2665, %f3445;
	mul.f32 	%f2666, %f9, %f714;
	mul.f32 	%f2667, %f8, %f715;
	sub.f32 	%f718, %f2666, %f2667;
	mul.f32 	%f2668, %f8, %f714;
	fma.rn.f32 	%f719, %f9, %f715, %f2668;
	add.s32 	%r338, %r430, 11;
	setp.ge.s32 	%p214, %r338, %r80;
	@%p214 bra 	$L__BB10_224;
	mul.f32 	%f2669, %f45, %f718;
	mul.f32 	%f2670, %f46, %f719;
	sub.f32 	%f2671, %f2669, %f2670;
	mul.f32 	%f2672, %f46, %f718;
	fma.rn.f32 	%f2673, %f45, %f719, %f2672;
	ld.shared.f32 	%f2674, [_ZZ18dft2d_tiled_kernelPKfP6float2iiE4tile+684];
	fma.rn.f32 	%f3444, %f2671, %f2674, %f3444;
	fma.rn.f32 	%f3445, %f2673, %f2674, %f3445;
	mul.f32 	%f2675, %f9, %f718;
	mul.f32 	%f2676, %f8, %f719;
	sub.f32 	%f722, %f2675, %f2676;
	mul.f32 	%f2677, %f8, %f718;
	fma.rn.f32 	%f723, %f9, %f719, %f2677;
	add.s32 	%r339, %r430, 12;
	setp.ge.s32 	%p215, %r339, %r80;
	@%p215 bra 	$L__BB10_224;
	mul.f32 	%f2678, %f45, %f722;
	mul.f32 	%f2679, %f46, %f723;
	sub.f32 	%f2680, %f2678, %f2679;
	mul.f32 	%f2681, %f46, %f722;
	fma.rn.f32 	%f2682, %f45, %f723, %f2681;
	ld.shared.f32 	%f2683, [_ZZ18dft2d_tiled_kernelPKfP6float2iiE4tile+688];
	fma.rn.f32 	%f3444, %f2680, %f2683, %f3444;
	fma.rn.f32 	%f3445, %f2682, %f2683, %f3445;
	mul.f32 	%f2684, %f9, %f722;
	mul.f32 	%f2685, %f8, %f723;
	sub.f32 	%f726, %f2684, %f2685;
	mul.f32 	%f2686, %f8, %f722;
	fma.rn.f32 	%f727, %f9, %f723, %f2686;
	add.s32 	%r340, %r430, 13;
	setp.ge.s32 	%p216, %r340, %r80;
	@%p216 bra 	$L__BB10_224;
	mul.f32 	%f2687, %f45, %f726;
	mul.f32 	%f2688, %f46, %f727;
	sub.f32 	%f2689, %f2687, %f2688;
	mul.f32 	%f2690, %f46, %f726;
	fma.rn.f32 	%f2691, %f45, %f727, %f2690;
	ld.shared.f32 	%f2692, [_ZZ18dft2d_tiled_kernelPKfP6float2iiE4tile+692];
	fma.rn.f32 	%f3444, %f2689, %f2692, %f3444;
	fma.rn.f32 	%f3445, %f2691, %f2692, %f3445;
	mul.f32 	%f2693, %f9, %f726;
	mul.f32 	%f2694, %f8, %f727;
	sub.f32 	%f730, %f2693, %f2694;
	mul.f32 	%f2695, %f8, %f726;
	fma.rn.f32 	%f731, %f9, %f727, %f2695;
	add.s32 	%r341, %r430, 14;
	setp.ge.s32 	%p217, %r341, %r80;
	@%p217 bra 	$L__BB10_224;
	mul.f32 	%f2696, %f45, %f730;
	mul.f32 	%f2697, %f46, %f731;
	sub.f32 	%f2698, %f2696, %f2697;
	mul.f32 	%f2699, %f46, %f730;
	fma.rn.f32 	%f2700, %f45, %f731, %f2699;
	ld.shared.f32 	%f2701, [_ZZ18dft2d_tiled_kernelPKfP6float2iiE4tile+696];
	fma.rn.f32 	%f3444, %f2698, %f2701, %f3444;
	fma.rn.f32 	%f3445, %f2700, %f2701, %f3445;
	mul.f32 	%f2702, %f9, %f730;
	mul.f32 	%f2703, %f8, %f731;
	sub.f32 	%f734, %f2702, %f2703;
	mul.f32 	%f2704, %f8, %f730;
	fma.rn.f32 	%f735, %f9, %f731, %f2704;
	add.s32 	%r342, %r430, 15;
	setp.ge.s32 	%p218, %r342, %r80;
	@%p218 bra 	$L__BB10_224;
	mul.f32 	%f2705, %f45, %f734;
	mul.f32 	%f2706, %f46, %f735;
	sub.f32 	%f2707, %f2705, %f2706;
	mul.f32 	%f2708, %f46, %f734;
	fma.rn.f32 	%f2709, %f45, %f735, %f2708;
	ld.shared.f32 	%f2710, [_ZZ18dft2d_tiled_kernelPKfP6float2iiE4tile+700];
	fma.rn.f32 	%f736, %f2707, %f2710, %f3444;
	fma.rn.f32 	%f737, %f2709, %f2710, %f3445;
	mov.f32 	%f3444, %f736;
	mov.f32 	%f3445, %f737;
$L__BB10_224:
	setp.ge.s32 	%p219, %r59, %r82;
	@%p219 bra 	$L__BB10_309;
	mul.f32 	%f2711, %f47, %f68;
	mul.f32 	%f2712, %f48, %f67;
	sub.f32 	%f2713, %f2711, %f2712;
	mul.f32 	%f2714, %f48, %f68;
	fma.rn.f32 	%f2715, %f47, %f67, %f2714;
	ld.shared.f32 	%f2716, [_ZZ18dft2d_tiled_kernelPKfP6float2iiE4tile+704];
	fma.rn.f32 	%f3444, %f2713, %f2716, %f3444;
	fma.rn.f32 	%f3445, %f2715, %f2716, %f3445;
	@%p44 bra 	$L__BB10_241;
	mul.f32 	%f2717, %f47, %f71;
	mul.f32 	%f2718, %f48, %f72;
	sub.f32 	%f2719, %f2717, %f2718;
	mul.f32 	%f2720, %f48, %f71;
	fma.rn.f32 	%f2721, %f47, %f72, %f2720;
	ld.shared.f32 	%f2722, [_ZZ18dft2d_tiled_kernelPKfP6float2iiE4tile+708];
	fma.rn.f32 	%f3444, %f2719, %f2722, %f3444;
	fma.rn.f32 	%f3445, %f2721, %f2722, %f3445;
	mul.f32 	%f2723, %f8, %f71;
	fma.rn.f32 	%f744, %f9, %f72, %f2723;
	add.s32 	%r343, %r430, 2;
	setp.ge.s32 	%p221, %r343, %r80;
	@%p221 bra 	$L__BB10_241;
	mul.f32 	%f2724, %f8, %f72;
	mul.f32 	%f2725, %f9, %f71;
	sub.f32 	%f2726, %f2725, %f2724;
	mul.f32 	%f2727, %f47, %f2726;
	mul.f32 	%f2728, %f48, %f744;
	sub.f32 	%f2729, %f2727, %f2728;
	mul.f32 	%f2730, %f48, %f2726;
	fma.rn.f32 	%f2731, %f47, %f744, %f2730;
	ld.shared.f32 	%f2732, [_ZZ18dft2d_tiled_kernelPKfP6float2iiE4tile+712];
	fma.rn.f32 	%f3444, %f2729, %f2732, %f3444;
	fma.rn.f32 	%f3445, %f2731, %f2732, %f3445;
	mul.f32 	%f2733, %f9, %f2726;
	mul.f32 	%f2734, %f8, %f744;
	sub.f32 	%f747, %f2733, %f2734;
	mul.f32 	%f2735, %f8, %f2726;
	fma.rn.f32 	%f748, %f9, %f744, %f2735;
	add.s32 	%r344, %r430, 3;
	setp.ge.s32 	%p222, %r344, %r80;
	@%p222 bra 	$L__BB10_241;
	mul.f32 	%f2736, %f47, %f747;
	mul.f32 	%f2737, %f48, %f748;
	sub.f32 	%f2738, %f2736, %f2737;
	mul.f32 	%f2739, %f48, %f747;
	fma.rn.f32 	%f2740, %f47, %f748, %f2739;
	ld.shared.f32 	%f2741, [_ZZ18dft2d_tiled_kernelPKfP6float2iiE4tile+716];
	fma.rn.f32 	%f3444, %f2738, %f2741, %f3444;
	fma.rn.f32 	%f3445, %f2740, %f2741, %f3445;
	mul.f32 	%f2742, %f9, %f747;
	mul.f32 	%f2743, %f8, %f748;
	sub.f32 	%f751, %f2742, %f2743;
	mul.f32 	%f2744, %f8, %f747;
	fma.rn.f32 	%f752, %f9, %f748, %f2744;
	add.s32 	%r345, %r430, 4;
	setp.ge.s32 	%p223, %r345, %r80;
	@%p223 bra 	$L__BB10_241;
	mul.f32 	%f2745, %f47, %f751;
	mul.f32 	%f2746, %f48, %f752;
	sub.f32 	%f2747, %f2745, %f2746;
	mul.f32 	%f2748, %f48, %f751;
	fma.rn.f32 	%f2749, %f47, %f752, %f2748;
	ld.shared.f32 	%f2750, [_ZZ18dft2d_tiled_kernelPKfP6float2iiE4tile+720];
	fma.rn.f32 	%f3444, %f2747, %f2750, %f3444;
	fma.rn.f32 	%f3445, %f2749, %f2750, %f3445;
	mul.f32 	%f2751, %f9, %f751;
	mul.f32 	%f2752, %f8, %f752;
	sub.f32 	%f755, %f2751, %f2752;
	mul.f32 	%f2753, %f8, %f751;
	fma.rn.f32 	%f756, %f9, %f752, %f2753;
	add.s32 	%r346, %r430, 5;
	setp.ge.s32 	%p224, %r346, %r80;
	@%p224 bra 	$L__BB10_241;
	mul.f32 	%f2754, %f47, %f755;
	mul.f32 	%f2755, %f48, %f756;
	sub.f32 	%f2756, %f2754, %f2755;
	mul.f32 	%f2757, %f48, %f755;
	fma.rn.f32 	%f2758, %f47, %f756, %f2757;
	ld.shared.f32 	%f2759, [_ZZ18dft2d_tiled_kernelPKfP6float2iiE4tile+724];
	fma.rn.f32 	%f3444, %f2756, %f2759, %f3444;
	fma.rn.f32 	%f3445, %f2758, %f2759, %f3445;
	mul.f32 	%f2760, %f9, %f755;
	mul.f32 	%f2761, %f8, %f756;
	sub.f32 	%f759, %f2760, %f2761;
	mul.f32 	%f2762, %f8, %f755;
	fma.rn.f32 	%f760, %f9, %f756, %f2762;
	add.s32 	%r347, %r430, 6;
	setp.ge.s32 	%p225, %r347, %r80;
	@%p225 bra 	$L__BB10_241;
	mul.f32 	%f2763, %f47, %f759;
	mul.f32 	%f2764, %f48, %f760;
	sub.f32 	%f2765, %f2763, %f2764;
	mul.f32 	%f2766, %f48, %f759;
	fma.rn.f32 	%f2767, %f47, %f760, %f2766;
	ld.shared.f32 	%f2768, [_ZZ18dft2d_tiled_kernelPKfP6float2iiE4tile+728];
	fma.rn.f32 	%f3444, %f2765, %f2768, %f3444;
	fma.rn.f32 	%f3445, %f2767, %f2768, %f3445;
	mul.f32 	%f2769, %f9, %f759;
	mul.f32 	%f2770, %f8, %f760;
	sub.f32 	%f763, %f2769, %f2770;
	mul.f32 	%f2771, %f8, %f759;
	fma.rn.f32 	%f764, %f9, %f760, %f2771;
	add.s32 	%r348, %r430, 7;
	setp.ge.s32 	%p226, %r348, %r80;
	@%p226 bra 	$L__BB10_241;
	mul.f32 	%f2772, %f47, %f763;
	mul.f32 	%f2773, %f48, %f764;
	sub.f32 	%f2774, %f2772, %f2773;
	mul.f32 	%f2775, %f48, %f763;
	fma.rn.f32 	%f2776, %f47, %f764, %f2775;
	ld.shared.f32 	%f2777, [_ZZ18dft2d_tiled_kernelPKfP6float2iiE4tile+732];
	fma.rn.f32 	%f3444, %f2774, %f2777, %f3444;
	fma.rn.f32 	%f3445, %f2776, %f2777, %f3445;
	mul.f32 	%f2778, %f9, %f763;
	mul.f32 	%f2779, %f8, %f764;
	sub.f32 	%f767, %f2778, %f2779;
	mul.f32 	%f2780, %f8, %f763;
	fma.rn.f32 	%f768, %f9, %f764, %f2780;
	add.s32 	%r349, %r430, 8;
	setp.ge.s32 	%p227, %r349, %r80;
	@%p227 bra 	$L__BB10_241;
	mul.f32 	%f2781, %f47, %f767;
	mul.f32 	%f2782, %f48, %f768;
	sub.f32 	%f2783, %f2781, %f2782;
	mul.f32 	%f2784, %f48, %f767;
	fma.rn.f32 	%f2785, %f47, %f768, %f2784;
	ld.shared.f32 	%f2786, [_ZZ18dft2d_tiled_kernelPKfP6float2iiE4tile+736];
	fma.rn.f32 	%f3444, %f2783, %f2786, %f3444;
	fma.rn.f32 	%f3445, %f2785, %f2786, %f3445;
	mul.f32 	%f2787, %f9, %f767;
	mul.f32 	%f2788, %f8, %f768;
	sub.f32 	%f771, %f2787, %f2788;
	mul.f32 	%f2789, %f8, %f767;
	fma.rn.f32 	%f772, %f9, %f768, %f2789;
	add.s32 	%r350, %r430, 9;
	setp.ge.s32 	%p228, %r350, %r80;
	@%p228 bra 	$L__BB10_241;
	mul.f32 	%f2790, %f47, %f771;
	mul.f32 	%f2791, %f48, %f772;
	sub.f32 	%f2792, %f2790, %f2791;
	mul.f32 	%f2793, %f48, %f771;
	fma.rn.f32 	%f2794, %f47, %f772, %f2793;
	ld.shared.f32 	%f2795, [_ZZ18dft2d_tiled_kernelPKfP6float2iiE4tile+740];
	fma.rn.f32 	%f3444, %f2792, %f2795, %f3444;
	fma.rn.f32 	%f3445, %f2794, %f2795, %f3445;
	mul.f32 	%f2796, %f9, %f771;
	mul.f32 	%f2797, %f8, %f772;
	sub.f32 	%f775, %f2796, %f2797;
	mul.f32 	%f2798, %f8, %f771;
	fma.rn.f32 	%f776, %f9, %f772, %f2798;
	add.s32 	%r351, %r430, 10;
	setp.ge.s32 	%p229, %r351, %r80;
	@%p229 bra 	$L__BB10_241;
	mul.f32 	%f2799, %f47, %f775;
	mul.f32 	%f2800, %f48, %f776;
	sub.f32 	%f2801, %f2799, %f2800;
	mul.f32 	%f2802, %f48, %f775;
	fma.rn.f32 	%f2803, %f47, %f776, %f2802;
	ld.shared.f32 	%f2804, [_ZZ18dft2d_tiled_kernelPKfP6float2iiE4tile+744];
	fma.rn.f32 	%f3444, %f2801, %f2804, %f3444;
	fma.rn.f32 	%f3445, %f2803, %f2804, %f3445;
	mul.f32 	%f2805, %f9, %f775;
	mul.f32 	%f2806, %f8, %f776;
	sub.f32 	%f779, %f2805, %f2806;
	mul.f32 	%f2807, %f8, %f775;
	fma.rn.f32 	%f780, %f9, %f776, %f2807;
	add.s32 	%r352, %r430, 11;
	setp.ge.s32 	%p230, %r352, %r80;
	@%p230 bra 	$L__BB10_241;
	mul.f32 	%f2808, %f47, %f779;
	mul.f32 	%f2809, %f48, %f780;
	sub.f32 	%f2810, %f2808, %f2809;
	mul.f32 	%f2811, %f48, %f779;
	fma.rn.f32 	%f2812, %f47, %f780, %f2811;
	ld.shared.f32 	%f2813, [_ZZ18dft2d_tiled_kernelPKfP6float2iiE4tile+748];
	fma.rn.f32 	%f3444, %f2810, %f2813, %f3444;
	fma.rn.f32 	%f3445, %f2812, %f2813, %f3445;
	mul.f32 	%f2814, %f9, %f779;
	mul.f32 	%f2815, %f8, %f780;
	sub.f32 	%f783, %f2814, %f2815;
	mul.f32 	%f2816, %f8, %f779;
	fma.rn.f32 	%f784, %f9, %f780, %f2816;
	add.s32 	%r353, %r430, 12;
	setp.ge.s32 	%p231, %r353, %r80;
	@%p231 bra 	$L__BB10_241;
	mul.f32 	%f2817, %f47, %f783;
	mul.f32 	%f2818, %f48, %f784;
	sub.f32 	%f2819, %f2817, %f2818;
	mul.f32 	%f2820, %f48, %f783;
	fma.rn.f32 	%f2821, %f47, %f784, %f2820;
	ld.shared.f32 	%f2822, [_ZZ18dft2d_tiled_kernelPKfP6float2iiE4tile+752];
	fma.rn.f32 	%f3444, %f2819, %f2822, %f3444;
	fma.rn.f32 	%f3445, %f2821, %f2822, %f3445;
	mul.f32 	%f2823, %f9, %f783;
	mul.f32 	%f2824, %f8, %f784;
	sub.f32 	%f787, %f2823, %f2824;
	mul.f32 	%f2825, %f8, %f783;
	fma.rn.f32 	%f788, %f9, %f784, %f2825;
	add.s32 	%r354, %r430, 13;
	setp.ge.s32 	%p232, %r354, %r80;
	@%p232 bra 	$L__BB10_241;
	mul.f32 	%f2826, %f47, %f787;
	mul.f32 	%f2827, %f48, %f788;
	sub.f32 	%f2828, %f2826, %f2827;
	mul.f32 	%f2829, %f48, %f787;
	fma.rn.f32 	%f2830, %f47, %f788, %f2829;
	ld.shared.f32 	%f2831, [_ZZ18dft2d_tiled_kernelPKfP6float2iiE4tile+756];
	fma.rn.f32 	%f3444, %f2828, %f2831, %f3444;
	fma.rn.f32 	%f3445, %f2830, %f2831, %f3445;
	mul.f32 	%f2832, %f9, %f787;
	mul.f32 	%f2833, %f8, %f788;
	sub.f32 	%f791, %f2832, %f2833;
	mul.f32 	%f2834, %f8, %f787;
	fma.rn.f32 	%f792, %f9, %f788, %f2834;
	add.s32 	%r355, %r430, 14;
	setp.ge.s32 	%p233, %r355, %r80;
	@%p233 bra 	$L__BB10_241;
	mul.f32 	%f2835, %f47, %f791;
	mul.f32 	%f2836, %f48, %f792;
	sub.f32 	%f2837, %f2835, %f2836;
	mul.f32 	%f2838, %f48, %f791;
	fma.rn.f32 	%f2839, %f47, %f792, %f2838;
	ld.shared.f32 	%f2840, [_ZZ18dft2d_tiled_kernelPKfP6float2iiE4tile+760];
	fma.rn.f32 	%f3444, %f2837, %f2840, %f3444;
	fma.rn.f32 	%f3445, %f2839, %f2840, %f3445;
	mul.f32 	%f2841, %f9, %f791;
	mul.f32 	%f2842, %f8, %f792;
	sub.f32 	%f795, %f2841, %f2842;
	mul.f32 	%f2843, %f8, %f791;
	fma.rn.f32 	%f796, %f9, %f792, %f2843;
	add.s32 	%r356, %r430, 15;
	setp.ge.s32 	%p234, %r356, %r80;
	@%p234 bra 	$L__BB10_241;
	mul.f32 	%f2844, %f47, %f795;
	mul.f32 	%f2845, %f48, %f796;
	sub.f32 	%f2846, %f2844, %f2845;
	mul.f32 	%f2847, %f48, %f795;
	fma.rn.f32 	%f2848, %f47, %f796, %f2847;
	ld.shared.f32 	%f2849, [_ZZ18dft2d_tiled_kernelPKfP6float2iiE4tile+764];
	fma.rn.f32 	%f797, %f2846, %f2849, %f3444;
	fma.rn.f32 	%f798, %f2848, %f2849, %f3445;
	mov.f32 	%f3444, %f797;
	mov.f32 	%f3445, %f798;
$L__BB10_241:
	add.s32 	%r357, %r425, 12;
	setp.ge.s32 	%p235, %r357, %r82;
	@%p235 bra 	$L__BB10_309;
	mul.f32 	%f2850, %f49, %f68;
	mul.f32 	%f2851, %f50, %f67;
	sub.f32 	%f2852, %f2850, %f2851;
	mul.f32 	%f2853, %f50, %f68;
	fma.rn.f32 	%f2854, %f49, %f67, %f2853;
	ld.shared.f32 	%f2855, [_ZZ18dft2d_tiled_kernelPKfP6float2iiE4tile+768];
	fma.rn.f32 	%f3444, %f2852, %f2855, %f3444;
	fma.rn.f32 	%f3445, %f2854, %f2855, %f3445;
	@%p44 bra 	$L__BB10_258;
	mul.f32 	%f2856, %f49, %f71;
	mul.f32 	%f2857, %f50, %f72;
	sub.f32 	%f2858, %f2856, %f2857;
	mul.f32 	%f2859, %f50, %f71;
	fma.rn.f32 	%f2860, %f49, %f72, %f2859;
	ld.shared.f32 	%f2861, [_ZZ18dft2d_tiled_kernelPKfP6float2iiE4tile+772];
	fma.rn.f32 	%f3444, %f2858, %f2861, %f3444;
	fma.rn.f32 	%f3445, %f2860, %f2861, %f3445;
	mul.f32 	%f2862, %f8, %f71;
	fma.rn.f32 	%f805, %f9, %f72, %f2862;
	add.s32 	%r358, %r430, 2;
	setp.ge.s32 	%p237, %r358, %r80;
	@%p237 bra 	$L__BB10_258;
	mul.f32 	%f2863, %f8, %f72;
	mul.f32 	%f2864, %f9, %f71;
	sub.f32 	%f2865, %f2864, %f2863;
	mul.f32 	%f2866, %f49, %f2865;
	mul.f32 	%f2867, %f50, %f805;
	sub.f32 	%f2868, %f2866, %f2867;
	mul.f32 	%f2869, %f50, %f2865;
	fma.rn.f32 	%f2870, %f49, %f805, %f2869;
	ld.shared.f32 	%f2871, [_ZZ18dft2d_tiled_kernelPKfP6float2iiE4tile+776];
	fma.rn.f32 	%f3444, %f2868, %f2871, %f3444;
	fma.rn.f32 	%f3445, %f2870, %f2871, %f3445;
	mul.f32 	%f2872, %f9, %f2865;
	mul.f32 	%f2873, %f8, %f805;
	sub.f32 	%f808, %f2872, %f2873;
	mul.f32 	%f2874, %f8, %f2865;
	fma.rn.f32 	%f809, %f9, %f805, %f2874;
	add.s32 	%r359, %r430, 3;
	setp.ge.s32 	%p238, %r359, %r80;
	@%p238 bra 	$L__BB10_258;
	mul.f32 	%f2875, %f49, %f808;
	mul.f32 	%f2876, %f50, %f809;
	sub.f32 	%f2877, %f2875, %f2876;
	mul.f32 	%f2878, %f50, %f808;
	fma.rn.f32 	%f2879, %f49, %f809, %f2878;
	ld.shared.f32 	%f2880, [_ZZ18dft2d_tiled_kernelPKfP6float2iiE4tile+780];
	fma.rn.f32 	%f3444, %f2877, %f2880, %f3444;
	fma.rn.f32 	%f3445, %f2879, %f2880, %f3445;
	mul.f32 	%f2881, %f9, %f808;
	mul.f32 	%f2882, %f8, %f809;
	sub.f32 	%f812, %f2881, %f2882;
	mul.f32 	%f2883, %f8, %f808;
	fma.rn.f32 	%f813, %f9, %f809, %f2883;
	add.s32 	%r360, %r430, 4;
	setp.ge.s32 	%p239, %r360, %r80;
	@%p239 bra 	$L__BB10_258;
	mul.f32 	%f2884, %f49, %f812;
	mul.f32 	%f2885, %f50, %f813;
	sub.f32 	%f2886, %f2884, %f2885;
	mul.f32 	%f2887, %f50, %f812;
	fma.rn.f32 	%f2888, %f49, %f813, %f2887;
	ld.shared.f32 	%f2889, [_ZZ18dft2d_tiled_kernelPKfP6float2iiE4tile+784];
	fma.rn.f32 	%f3444, %f2886, %f2889, %f3444;
	fma.rn.f32 	%f3445, %f2888, %f2889, %f3445;
	mul.f32 	%f2890, %f9, %f812;
	mul.f32 	%f2891, %f8, %f813;
	sub.f32 	%f816, %f2890, %f2891;
	mul.f32 	%f2892, %f8, %f812;
	fma.rn.f32 	%f817, %f9, %f813, %f2892;
	add.s32 	%r361, %r430, 5;
	setp.ge.s32 	%p240, %r361, %r80;
	@%p240 bra 	$L__BB10_258;
	mul.f32 	%f2893, %f49, %f816;
	mul.f32 	%f2894, %f50, %f817;
	sub.f32 	%f2895, %f2893, %f2894;
	mul.f32 	%f2896, %f50, %f816;
	fma.rn.f32 	%f2897, %f49, %f817, %f2896;
	ld.shared.f32 	%f2898, [_ZZ18dft2d_tiled_kernelPKfP6float2iiE4tile+788];
	fma.rn.f32 	%f3444, %f2895, %f2898, %f3444;
	fma.rn.f32 	%f3445, %f2897, %f2898, %f3445;
	mul.f32 	%f2899, %f9, %f816;
	mul.f32 	%f2900, %f8, %f817;
	sub.f32 	%f820, %f2899, %f2900;
	mul.f32 	%f2901, %f8, %f816;
	fma.rn.f32 	%f821, %f9, %f817, %f2901;
	add.s32 	%r362, %r430, 6;
	setp.ge.s32 	%p241, %r362, %r80;
	@%p241 bra 	$L__BB10_258;
	mul.f32 	%f2902, %f49, %f820;
	mul.f32 	%f2903, %f50, %f821;
	sub.f32 	%f2904, %f2902, %f2903;
	mul.f32 	%f2905, %f50, %f820;
	fma.rn.f32 	%f2906, %f49, %f821, %f2905;
	ld.shared.f32 	%f2907, [_ZZ18dft2d_tiled_kernelPKfP6float2iiE4tile+792];
	fma.rn.f32 	%f3444, %f2904, %f2907, %f3444;
	fma.rn.f32 	%f3445, %f2906, %f2907, %f3445;
	mul.f32 	%f2908, %f9, %f820;
	mul.f32 	%f2909, %f8, %f821;
	sub.f32 	%f824, %f2908, %f2909;
	mul.f32 	%f2910, %f8, %f820;
	fma.rn.f32 	%f825, %f9, %f821, %f2910;
	add.s32 	%r363, %r430, 7;
	setp.ge.s32 	%p242, %r363, %r80;
	@%p242 bra 	$L__BB10_258;
	mul.f32 	%f2911, %f49, %f824;
	mul.f32 	%f2912, %f50, %f825;
	sub.f32 	%f2913, %f2911, %f2912;
	mul.f32 	%f2914, %f50, %f824;
	fma.rn.f32 	%f2915, %f49, %f825, %f2914;
	ld.shared.f32 	%f2916, [_ZZ18dft2d_tiled_kernelPKfP6float2iiE4tile+796];
	fma.rn.f32 	%f3444, %f2913, %f2916, %f3444;
	fma.rn.f32 	%f3445, %f2915, %f2916, %f3445;
	mul.f32 	%f2917, %f9, %f824;
	mul.f32 	%f2918, %f8, %f825;
	sub.f32 	%f828, %f2917, %f2918;
	mul.f32 	%f2919, %f8, %f824;
	fma.rn.f32 	%f829, %f9, %f825, %f2919;
	add.s32 	%r364, %r430, 8;
	setp.ge.s32 	%p243, %r364, %r80;
	@%p243 bra 	$L__BB10_258;
	mul.f32 	%f2920, %f49, %f828;
	mul.f32 	%f2921, %f50, %f829;
	sub.f32 	%f2922, %f2920, %f2921;
	mul.f32 	%f2923, %f50, %f828;
	fma.rn.f32 	%f2924, %f49, %f829, %f2923;
	ld.shared.f32 	%f2925, [_ZZ18dft2d_tiled_kernelPKfP6float2iiE4tile+800];
	fma.rn.f32 	%f3444, %f2922, %f2925, %f3444;
	fma.rn.f32 	%f3445, %f2924, %f2925, %f3445;
	mul.f32 	%f2926, %f9, %f828;
	mul.f32 	%f2927, %f8, %f829;
	sub.f32 	%f832, %f2926, %f2927;
	mul.f32 	%f2928, %f8, %f828;
	fma.rn.f32 	%f833, %f9, %f829, %f2928;
	add.s32 	%r365, %r430, 9;
	setp.ge.s32 	%p244, %r365, %r80;
	@%p244 bra 	$L__BB10_258;
	mul.f32 	%f2929, %f49, %f832;
	mul.f32 	%f2930, %f50, %f833;
	sub.f32 	%f2931, %f2929, %f2930;
	mul.f32 	%f2932, %f50, %f832;
	fma.rn.f32 	%f2933, %f49, %f833, %f2932;
	ld.shared.f32 	%f2934, [_ZZ18dft2d_tiled_kernelPKfP6float2iiE4tile+804];
	fma.rn.f32 	%f3444, %f2931, %f2934, %f3444;
	fma.rn.f32 	%f3445, %f2933, %f2934, %f3445;
	mul.f32 	%f2935, %f9, %f832;
	mul.f32 	%f2936, %f8, %f833;
	sub.f32 	%f836, %f2935, %f2936;
	mul.f32 	%f2937, %f8, %f832;
	fma.rn.f32 	%f837, %f9, %f833, %f2937;
	add.s32 	%r366, %r430, 10;
	setp.ge.s32 	%p245, %r366, %r80;
	@%p245 bra 	$L__BB10_258;
	mul.f32 	%f2938, %f49, %f836;
	mul.f32 	%f2939, %f50, %f837;
	sub.f32 	%f2940, %f2938, %f2939;
	mul.f32 	%f2941, %f50, %f836;
	fma.rn.f32 	%f2942, %f49, %f837, %f2941;
	ld.shared.f32 	%f2943, [_ZZ18dft2d_tiled_kernelPKfP6float2iiE4tile+808];
	fma.rn.f32 	%f3444, %f2940, %f2943, %f3444;
	fma.rn.f32 	%f3445, %f2942, %f2943, %f3445;
	mul.f32 	%f2944, %f9, %f836;
	mul.f32 	%f2945, %f8, %f837;
	sub.f32 	%f840, %f2944, %f2945;
	mul.f32 	%f2946, %f8, %f836;
	fma.rn.f32 	%f841, %f9, %f837, %f2946;
	add.s32 	%r367, %r430, 11;
	setp.ge.s32 	%p246, %r367, %r80;
	@%p246 bra 	$L__BB10_258;
	mul.f32 	%f2947, %f49, %f840;
	mul.f32 	%f2948, %f50, %f841;
	sub.f32 	%f2949, %f2947, %f2948;
	mul.f32 	%f2950, %f50, %f840;
	fma.rn.f32 	%f2951, %f49, %f841, %f2950;
	ld.shared.f32 	%f2952, [_ZZ18dft2d_tiled_kernelPKfP6float2iiE4tile+812];
	fma.rn.f32 	%f3444, %f2949, %f2952, %f3444;
	fma.rn.f32 	%f3445, %f2951, %f2952, %f3445;
	mul.f32 	%f2953, %f9, %f840;
	mul.f32 	%f2954, %f8, %f841;
	sub.f32 	%f844, %f2953, %f2954;
	mul.f32 	%f2955, %f8, %f840;
	fma.rn.f32 	%f845, %f9, %f841, %f2955;
	add.s32 	%r368, %r430, 12;
	setp.ge.s32 	%p247, %r368, %r80;
	@%p247 bra 	$L__BB10_258;
	mul.f32 	%f2956, %f49, %f844;
	mul.f32 	%f2957, %f50, %f845;
	sub.f32 	%f2958, %f2956, %f2957;
	mul.f32 	%f2959, %f50, %f844;
	fma.rn.f32 	%f2960, %f49, %f845, %f2959;
	ld.shared.f32 	%f2961, [_ZZ18dft2d_tiled_kernelPKfP6float2iiE4tile+816];
	fma.rn.f32 	%f3444, %f2958, %f2961, %f3444;
	fma.rn.f32 	%f3445, %f2960, %f2961, %f3445;
	mul.f32 	%f2962, %f9, %f844;
	mul.f32 	%f2963, %f8, %f845;
	sub.f32 	%f848, %f2962, %f2963;
	mul.f32 	%f2964, %f8, %f844;
	fma.rn.f32 	%f849, %f9, %f845, %f2964;
	add.s32 	%r369, %r430, 13;
	setp.ge.s32 	%p248, %r369, %r80;
	@%p248 bra 	$L__BB10_258;
	mul.f32 	%f2965, %f49, %f848;
	mul.f32 	%f2966, %f50, %f849;
	sub.f32 	%f2967, %f2965, %f2966;
	mul.f32 	%f2968, %f50, %f848;
	fma.rn.f32 	%f2969, %f49, %f849, %f2968;
	ld.shared.f32 	%f2970, [_ZZ18dft2d_tiled_kernelPKfP6float2iiE4tile+820];
	fma.rn.f32 	%f3444, %f2967, %f2970, %f3444;
	fma.rn.f32 	%f3445, %f2969, %f2970, %f3445;
	mul.f32 	%f2971, %f9, %f848;
	mul.f32 	%f2972, %f8, %f849;
	sub.f32 	%f852, %f2971, %f2972;
	mul.f32 	%f2973, %f8, %f848;
	fma.rn.f32 	%f853, %f9, %f849, %f2973;
	add.s32 	%r370, %r430, 14;
	setp.ge.s32 	%p249, %r370, %r80;
	@%p249 bra 	$L__BB10_258;
	mul.f32 	%f2974, %f49, %f852;
	mul.f32 	%f2975, %f50, %f853;
	sub.f32 	%f2976, %f2974, %f2975;
	mul.f32 	%f2977, %f50, %f852;
	fma.rn.f32 	%f2978, %f49, %f853, %f2977;
	ld.shared.f32 	%f2979, [_ZZ18dft2d_tiled_kernelPKfP6float2iiE4tile+824];
	fma.rn.f32 	%f3444, %f2976, %f2979, %f3444;
	fma.rn.f32 	%f3445, %f2978, %f2979, %f3445;
	mul.f32 	%f2980, %f9, %f852;
	mul.f32 	%f2981, %f8, %f853;
	sub.f32 	%f856, %f2980, %f2981;
	mul.f32 	%f2982, %f8, %f852;
	fma.rn.f32 	%f857, %f9, %f853, %f2982;
	add.s32 	%r371, %r430, 15;
	setp.ge.s32 	%p250, %r371, %r80;
	@%p250 bra 	$L__BB10_258;
	mul.f32 	%f2983, %f49, %f856;
	mul.f32 	%f2984, %f50, %f857;
	sub.f32 	%f2985, %f2983, %f2984;
	mul.f32 	%f2986, %f50, %f856;
	fma.rn.f32 	%f2987, %f49, %f857, %f2986;
	ld.shared.f32 	%f2988, [_ZZ18dft2d_tiled_kernelPKfP6float2iiE4tile+828];
	fma.rn.f32 	%f858, %f2985, %f2988, %f3444;
	fma.rn.f32 	%f859, %f2987, %f2988, %f3445;
	mov.f32 	%f3444, %f858;
	mov.f32 	%f3445, %f859;
$L__BB10_258:
	add.s32 	%r372, %r425, 13;
	setp.ge.s32 	%p251, %r372, %r82;
	@%p251 bra 	$L__BB10_309;
	mul.f32 	%f2989, %f51, %f68;
	mul.f32 	%f2990, %f52, %f67;
	sub.f32 	%f2991, %f2989, %f2990;
	mul.f32 	%f2992, %f52, %f68;
	fma.rn.f32 	%f2993, %f51, %f67, %f2992;
	ld.shared.f32 	%f2994, [_ZZ18dft2d_tiled_kernelPKfP6float2iiE4tile+832];
	fma.rn.f32 	%f3444, %f2991, %f2994, %f3444;
	fma.rn.f32 	%f3445, %f2993, %f2994, %f3445;
	@%p44 bra 	$L__BB10_275;
	mul.f32 	%f2995, %f51, %f71;
	mul.f32 	%f2996, %f52, %f72;
	sub.f32 	%f2997, %f2995, %f2996;
	mul.f32 	%f2998, %f52, %f71;
	fma.rn.f32 	%f2999, %f51, %f72, %f2998;
	ld.shared.f32 	%f3000, [_ZZ18dft2d_tiled_kernelPKfP6float2iiE4tile+836];
	fma.rn.f32 	%f3444, %f2997, %f3000, %f3444;
	fma.rn.f32 	%f3445, %f2999, %f3000, %f3445;
	mul.f32 	%f3001, %f8, %f71;
	fma.rn.f32 	%f866, %f9, %f72, %f3001;
	add.s32 	%r373, %r430, 2;
	setp.ge.s32 	%p253, %r373, %r80;
	@%p253 bra 	$L__BB10_275;
	mul.f32 	%f3002, %f8, %f72;
	mul.f32 	%f3003, %f9, %f71;
	sub.f32 	%f3004, %f3003, %f3002;
	mul.f32 	%f3005, %f51, %f3004;
	mul.f32 	%f3006, %f52, %f866;
	sub.f32 	%f3007, %f3005, %f3006;
	mul.f32 	%f3008, %f52, %f3004;
	fma.rn.f32 	%f3009, %f51, %f866, %f3008;
	ld.shared.f32 	%f3010, [_ZZ18dft2d_tiled_kernelPKfP6float2iiE4tile+840];
	fma.rn.f32 	%f3444, %f3007, %f3010, %f3444;
	fma.rn.f32 	%f3445, %f3009, %f3010, %f3445;
	mul.f32 	%f3011, %f9, %f3004;
	mul.f32 	%f3012, %f8, %f866;
	sub.f32 	%f869, %f3011, %f3012;
	mul.f32 	%f3013, %f8, %f3004;
	fma.rn.f32 	%f870, %f9, %f866, %f3013;
	add.s32 	%r374, %r430, 3;
	setp.ge.s32 	%p254, %r374, %r80;
	@%p254 bra 	$L__BB10_275;
	mul.f32 	%f3014, %f51, %f869;
	mul.f32 	%f3015, %f52, %f870;
	sub.f32 	%f3016, %f3014, %f3015;
	mul.f32 	%f3017, %f52, %f869;
	fma.rn.f32 	%f3018, %f51, %f870, %f3017;
	ld.shared.f32 	%f3019, [_ZZ18dft2d_tiled_kernelPKfP6float2iiE4tile+844];
	fma.rn.f32 	%f3444, %f3016, %f3019, %f3444;
	fma.rn.f32 	%f3445, %f3018, %f3019, %f3445;
	mul.f32 	%f3020, %f9, %f869;
	mul.f32 	%f3021, %f8, %f870;
	sub.f32 	%f873, %f3020, %f3021;
	mul.f32 	%f3022, %f8, %f869;
	fma.rn.f32 	%f874, %f9, %f870, %f3022;
	add.s32 	%r375, %r430, 4;
	setp.ge.s32 	%p255, %r375, %r80;
	@%p255 bra 	$L__BB10_275;
	mul.f32 	%f3023, %f51, %f873;
	mul.f32 	%f3024, %f52, %f874;
	sub.f32 	%f3025, %f3023, %f3024;
	mul.f32 	%f3026, %f52, %f873;
	fma.rn.f32 	%f3027, %f51, %f874, %f3026;
	ld.shared.f32 	%f3028, [_ZZ18dft2d_tiled_kernelPKfP6float2iiE4tile+848];
	fma.rn.f32 	%f3444, %f3025, %f3028, %f3444;
	fma.rn.f32 	%f3445, %f3027, %f3028, %f3445;
	mul.f32 	%f3029, %f9, %f873;
	mul.f32 	%f3030, %f8, %f874;
	sub.f32 	%f877, %f3029, %f3030;
	mul.f32 	%f3031, %f8, %f873;
	fma.rn.f32 	%f878, %f9, %f874, %f3031;
	add.s32 	%r376, %r430, 5;
	setp.ge.s32 	%p256, %r376, %r80;
	@%p256 bra 	$L__BB10_275;
	mul.f32 	%f3032, %f51, %f877;
	mul.f32 	%f3033, %f52, %f878;
	sub.f32 	%f3034, %f3032, %f3033;
	mul.f32 	%f3035, %f52, %f877;
	fma.rn.f32 	%f3036, %f51, %f878, %f3035;
	ld.shared.f32 	%f3037, [_ZZ18dft2d_tiled_kernelPKfP6float2iiE4tile+852];
	fma.rn.f32 	%f3444, %f3034, %f3037, %f3444;
	fma.rn.f32 	%f3445, %f3036, %f3037, %f3445;
	mul.f32 	%f3038, %f9, %f877;
	mul.f32 	%f3039, %f8, %f878;
	sub.f32 	%f881, %f3038, %f3039;
	mul.f32 	%f3040, %f8, %f877;
	fma.rn.f32 	%f882, %f9, %f878, %f3040;
	add.s32 	%r377, %r430, 6;
	setp.ge.s32 	%p257, %r377, %r80;
	@%p257 bra 	$L__BB10_275;
	mul.f32 	%f3041, %f51, %f881;
	mul.f32 	%f3042, %f52, %f882;
	sub.f32 	%f3043, %f3041, %f3042;
	mul.f32 	%f3044, %f52, %f881;
	fma.rn.f32 	%f3045, %f51, %f882, %f3044;
	ld.shared.f32 	%f3046, [_ZZ18dft2d_tiled_kernelPKfP6float2iiE4tile+856];
	fma.rn.f32 	%f3444, %f3043, %f3046, %f3444;
	fma.rn.f32 	%f3445, %f3045, %f3046, %f3445;
	mul.f32 	%f3047, %f9, %f881;
	mul.f32 	%f3048, %f8, %f882;
	sub.f32 	%f885, %f3047, %f3048;
	mul.f32 	%f3049, %f8, %f881;
	fma.rn.f32 	%f886, %f9, %f882, %f3049;
	add.s32 	%r378, %r430, 7;
	setp.ge.s32 	%p258, %r378, %r80;
	@%p258 bra 	$L__BB10_275;
	mul.f32 	%f3050, %f51, %f885;
	mul.f32 	%f3051, %f52, %f886;
	sub.f32 	%f3052, %f3050, %f3051;
	mul.f32 	%f3053, %f52, %f885;
	fma.rn.f32 	%f3054, %f51, %f886, %f3053;
	ld.shared.f32 	%f3055, [_ZZ18dft2d_tiled_kernelPKfP6float2iiE4tile+860];
	fma.rn.f32 	%f3444, %f3052, %f3055, %f3444;
	fma.rn.f32 	%f3445, %f3054, %f3055, %f3445;
	mul.f32 	%f3056, %f9, %f885;
	mul.f32 	%f3057, %f8, %f886;
	sub.f32 	%f889, %f3056, %f3057;
	mul.f32 	%f3058, %f8, %f885;
	fma.rn.f32 	%f890, %f9, %f886, %f3058;
	add.s32 	%r379, %r430, 8;
	setp.ge.s32 	%p259, %r379, %r80;
	@%p259 bra 	$L__BB10_275;
	mul.f32 	%f3059, %f51, %f889;
	mul.f32 	%f3060, %f52, %f890;
	sub.f32 	%f3061, %f3059, %f3060;
	mul.f32 	%f3062, %f52, %f889;
	fma.rn.f32 	%f3063, %f51, %f890, %f3062;
	ld.shared.f32 	%f3064, [_ZZ18dft2d_tiled_kernelPKfP6float2iiE4tile+864];
	fma.rn.f32 	%f3444, %f3061, %f3064, %f3444;
	fma.rn.f32 	%f3445, %f3063, %f3064, %f3445;
	mul.f32 	%f3065, %f9, %f889;
	mul.f32 	%f3066, %f8, %f890;
	sub.f32 	%f893, %f3065, %f3066;
	mul.f32 	%f3067, %f8, %f889;
	fma.rn.f32 	%f894, %f9, %f890, %f3067;
	add.s32 	%r380, %r430, 9;
	setp.ge.s32 	%p260, %r380, %r80;
	@%p260 bra 	$L__BB10_275;
	mul.f32 	%f3068, %f51, %f893;
	mul.f32 	%f3069, %f52, %f894;
	sub.f32 	%f3070, %f3068, %f3069;
	mul.f32 	%f3071, %f52, %f893;
	fma.rn.f32 	%f3072, %f51, %f894, %f3071;
	ld.shared.f32 	%f3073, [_ZZ18dft2d_tiled_kernelPKfP6float2iiE4tile+868];
	fma.rn.f32 	%f3444, %f3070, %f3073, %f3444;
	fma.rn.f32 	%f3445, %f3072, %f3073, %f3445;
	mul.f32 	%f3074, %f9, %f893;
	mul.f32 	%f3075, %f8, %f894;
	sub.f32 	%f897, %f3074, %f3075;
	mul.f32 	%f3076, %f8, %f893;
	fma.rn.f32 	%f898, %f9, %f894, %f3076;
	add.s32 	%r381, %r430, 10;
	setp.ge.s32 	%p261, %r381, %r80;
	@%p261 bra 	$L__BB10_275;
	mul.f32 	%f3077, %f51, %f897;
	mul.f32 	%f3078, %f52, %f898;
	sub.f32 	%f3079, %f3077, %f3078;
	mul.f32 	%f3080, %f52, %f897;
	fma.rn.f32 	%f3081, %f51, %f898, %f3080;
	ld.shared.f32 	%f3082, [_ZZ18dft2d_tiled_kernelPKfP6float2iiE4tile+872];
	fma.rn.f32 	%f3444, %f3079, %f3082, %f3444;
	fma.rn.f32 	%f3445, %f3081, %f3082, %f3445;
	mul.f32 	%f3083, %f9, %f897;
	mul.f32 	%f3084, %f8, %f898;
	sub.f32 	%f901, %f3083, %f3084;
	mul.f32 	%f3085, %f8, %f897;
	fma.rn.f32 	%f902, %f9, %f898, %f3085;
	add.s32 	%r382, %r430, 11;
	setp.ge.s32 	%p262, %r382, %r80;
	@%p262 bra 	$L__BB10_275;
	mul.f32 	%f3086, %f51, %f901;
	mul.f32 	%f3087, %f52, %f902;
	sub.f32 	%f3088, %f3086, %f3087;
	mul.f32 	%f3089, %f52, %f901;
	fma.rn.f32 	%f3090, %f51, %f902, %f3089;
	ld.shared.f32 	%f3091, [_ZZ18dft2d_tiled_kernelPKfP6float2iiE4tile+876];
	fma.rn.f32 	%f3444, %f3088, %f3091, %f3444;
	fma.rn.f32 	%f3445, %f3090, %f3091, %f3445;
	mul.f32 	%f3092, %f9, %f901;
	mul.f32 	%f3093, %f8, %f902;
	sub.f32 	%f905, %f3092, %f3093;
	mul.f32 	%f3094, %f8, %f901;
	fma.rn.f32 	%f906, %f9, %f902, %f3094;
	add.s32 	%r383, %r430, 12;
	setp.ge.s32 	%p263, %r383, %r80;
	@%p263 bra 	$L__BB10_275;
	mul.f32 	%f3095, %f51, %f905;
	mul.f32 	%f3096, %f52, %f906;
	sub.f32 	%f3097, %f3095, %f3096;
	mul.f32 	%f3098, %f52, %f905;
	fma.rn.f32 	%f3099, %f51, %f906, %f3098;
	ld.shared.f32 	%f3100, [_ZZ18dft2d_tiled_kernelPKfP6float2iiE4tile+880];
	fma.rn.f32 	%f3444, %f3097, %f3100, %f3444;
	fma.rn.f32 	%f3445, %f3099, %f3100, %f3445;
	mul.f32 	%f3101, %f9, %f905;
	mul.f32 	%f3102, %f8, %f906;
	sub.f32 	%f909, %f3101, %f3102;
	mul.f32 	%f3103, %f8, %f905;
	fma.rn.f32 	%f910, %f9, %f906, %f3103;
	add.s32 	%r384, %r430, 13;
	setp.ge.s32 	%p264, %r384, %r80;
	@%p264 bra 	$L__BB10_275;
	mul.f32 	%f3104, %f51, %f909;
	mul.f32 	%f3105, %f52, %f910;
	sub.f32 	%f3106, %f3104, %f3105;
	mul.f32 	%f3107, %f52, %f909;
	fma.rn.f32 	%f3108, %f51, %f910, %f3107;
	ld.shared.f32 	%f3109, [_ZZ18dft2d_tiled_kernelPKfP6float2iiE4tile+884];
	fma.rn.f32 	%f3444, %f3106, %f3109, %f3444;
	fma.rn.f32 	%f3445, %f3108, %f3109, %f3445;
	mul.f32 	%f3110, %f9, %f909;
	mul.f32 	%f3111, %f8, %f910;
	sub.f32 	%f913, %f3110, %f3111;
	mul.f32 	%f3112, %f8, %f909;
	fma.rn.f32 	%f914, %f9, %f910, %f3112;
	add.s32 	%r385, %r430, 14;
	setp.ge.s32 	%p265, %r385, %r80;
	@%p265 bra 	$L__BB10_275;
	mul.f32 	%f3113, %f51, %f913;
	mul.f32 	%f3114, %f52, %f914;
	sub.f32 	%f3115, %f3113, %f3114;
	mul.f32 	%f3116, %f52, %f913;
	fma.rn.f32 	%f3117, %f51, %f914, %f3116;
	ld.shared.f32 	%f3118, [_ZZ18dft2d_tiled_kernelPKfP6float2iiE4tile+888];
	fma.rn.f32 	%f3444, %f3115, %f3118, %f3444;
	fma.rn.f32 	%f3445, %f3117, %f3118, %f3445;
	mul.f32 	%f3119, %f9, %f913;
	mul.f32 	%f3120, %f8, %f914;
	sub.f32 	%f917, %f3119, %f3120;
	mul.f32 	%f3121, %f8, %f913;
	fma.rn.f32 	%f918, %f9, %f914, %f3121;
	add.s32 	%r386, %r430, 15;
	setp.ge.s32 	%p266, %r386, %r80;
	@%p266 bra 	$L__BB10_275;
	mul.f32 	%f3122, %f51, %f917;
	mul.f32 	%f3123, %f52, %f918;
	sub.f32 	%f3124, %f3122, %f3123;
	mul.f32 	%f3125, %f52, %f917;
	fma.rn.f32 	%f3126, %f51, %f918, %f3125;
	ld.shared.f32 	%f3127, [_ZZ18dft2d_tiled_kernelPKfP6float2iiE4tile+892];
	fma.rn.f32 	%f919, %f3124, %f3127, %f3444;
	fma.rn.f32 	%f920, %f3126, %f3127, %f3445;
	mov.f32 	%f3444, %f919;
	mov.f32 	%f3445, %f920;
$L__BB10_275:
	add.s32 	%r387, %r425, 14;
	setp.ge.s32 	%p267, %r387, %r82;
	@%p267 bra 	$L__BB10_309;
	mul.f32 	%f3128, %f53, %f68;
	mul.f32 	%f3129, %f54, %f67;
	sub.f32 	%f3130, %f3128, %f3129;
	mul.f32 	%f3131, %f54, %f68;
	fma.rn.f32 	%f3132, %f53, %f67, %f3131;
	ld.shared.f32 	%f3133, [_ZZ18dft2d_tiled_kernelPKfP6float2iiE4tile+896];
	fma.rn.f32 	%f3444, %f3130, %f3133, %f3444;
	fma.rn.f32 	%f3445, %f3132, %f3133, %f3445;
	@%p44 bra 	$L__BB10_292;
	mul.f32 	%f3134, %f53, %f71;
	mul.f32 	%f3135, %f54, %f72;
	sub.f32 	%f3136, %f3134, %f3135;
	mul.f32 	%f3137, %f54, %f71;
	fma.rn.f32 	%f3138, %f53, %f72, %f3137;
	ld.shared.f32 	%f3139, [_ZZ18dft2d_tiled_kernelPKfP6float2iiE4tile+900];
	fma.rn.f32 	%f3444, %f3136, %f3139, %f3444;
	fma.rn.f32 	%f3445, %f3138, %f3139, %f3445;
	mul.f32 	%f3140, %f8, %f71;
	fma.rn.f32 	%f927, %f9, %f72, %f3140;
	add.s32 	%r388, %r430, 2;
	setp.ge.s32 	%p269, %r388, %r80;
	@%p269 bra 	$L__BB10_292;
	mul.f32 	%f3141, %f8, %f72;
	mul.f32 	%f3142, %f9, %f71;
	sub.f32 	%f3143, %f3142, %f3141;
	mul.f32 	%f3144, %f53, %f3143;
	mul.f32 	%f3145, %f54, %f927;
	sub.f32 	%f3146, %f3144, %f3145;
	mul.f32 	%f3147, %f54, %f3143;
	fma.rn.f32 	%f3148, %f53, %f927, %f3147;
	ld.shared.f32 	%f3149, [_ZZ18dft2d_tiled_kernelPKfP6float2iiE4tile+904];
	fma.rn.f32 	%f3444, %f3146, %f3149, %f3444;
	fma.rn.f32 	%f3445, %f3148, %f3149, %f3445;
	mul.f32 	%f3150, %f9, %f3143;
	mul.f32 	%f3151, %f8, %f927;
	sub.f32 	%f930, %f3150, %f3151;
	mul.f32 	%f3152, %f8, %f3143;
	fma.rn.f32 	%f931, %f9, %f927, %f3152;
	add.s32 	%r389, %r430, 3;
	setp.ge.s32 	%p270, %r389, %r80;
	@%p270 bra 	$L__BB10_292;
	mul.f32 	%f3153, %f53, %f930;
	mul.f32 	%f3154, %f54, %f931;
	sub.f32 	%f3155, %f3153, %f3154;
	mul.f32 	%f3156, %f54, %f930;
	fma.rn.f32 	%f3157, %f53, %f931, %f3156;
	ld.shared.f32 	%f3158, [_ZZ18dft2d_tiled_kernelPKfP6float2iiE4tile+908];
	fma.rn.f32 	%f3444, %f3155, %f3158, %f3444;
	fma.rn.f32 	%f3445, %f3157, %f3158, %f3445;
	mul.f32 	%f3159, %f9, %f930;
	mul.f32 	%f3160, %f8, %f931;
	sub.f32 	%f934, %f3159, %f3160;
	mul.f32 	%f3161, %f8, %f930;
	fma.rn.f32 	%f935, %f9, %f931, %f3161;
	add.s32 	%r390, %r430, 4;
	setp.ge.s32 	%p271, %r390, %r80;
	@%p271 bra 	$L__BB10_292;
	mul.f32 	%f3162, %f53, %f934;
	mul.f32 	%f3163, %f54, %f935;
	sub.f32 	%f3164, %f3162, %f3163;
	mul.f32 	%f3165, %f54, %f934;
	fma.rn.f32 	%f3166, %f53, %f935, %f3165;
	ld.shared.f32 	%f3167, [_ZZ18dft2d_tiled_kernelPKfP6float2iiE4tile+912];
	fma.rn.f32 	%f3444, %f3164, %f3167, %f3444;
	fma.rn.f32 	%f3445, %f3166, %f3167, %f3445;
	mul.f32 	%f3168, %f9, %f934;
	mul.f32 	%f3169, %f8, %f935;
	sub.f32 	%f938, %f3168, %f3169;
	mul.f32 	%f3170, %f8, %f934;
	fma.rn.f32 	%f939, %f9, %f935, %f3170;
	add.s32 	%r391, %r430, 5;
	setp.ge.s32 	%p272, %r391, %r80;
	@%p272 bra 	$L__BB10_292;
	mul.f32 	%f3171, %f53, %f938;
	mul.f32 	%f3172, %f54, %f939;
	sub.f32 	%f3173, %f3171, %f3172;
	mul.f32 	%f3174, %f54, %f938;
	fma.rn.f32 	%f3175, %f53, %f939, %f3174;
	ld.shared.f32 	%f3176, [_ZZ18dft2d_tiled_kernelPKfP6float2iiE4tile+916];
	fma.rn.f32 	%f3444, %f3173, %f3176, %f3444;
	fma.rn.f32 	%f3445, %f3175, %f3176, %f3445;
	mul.f32 	%f3177, %f9, %f938;
	mul.f32 	%f3178, %f8, %f939;
	sub.f32 	%f942, %f3177, %f3178;
	mul.f32 	%f3179, %f8, %f938;
	fma.rn.f32 	%f943, %f9, %f939, %f3179;
	add.s32 	%r392, %r430, 6;
	setp.ge.s32 	%p273, %r392, %r80;
	@%p273 bra 	$L__BB10_292;
	mul.f32 	%f3180, %f53, %f942;
	mul.f32 	%f3181, %f54, %f943;
	sub.f32 	%f3182, %f3180, %f3181;
	mul.f32 	%f3183, %f54, %f942;
	fma.rn.f32 	%f3184, %f53, %f943, %f3183;
	ld.shared.f32 	%f3185, [_ZZ18dft2d_tiled_kernelPKfP6float2iiE4tile+920];
	fma.rn.f32 	%f3444, %f3182, %f3185, %f3444;
	fma.rn.f32 	%f3445, %f3184, %f3185, %f3445;
	mul.f32 	%f3186, %f9, %f942;
	mul.f32 	%f3187, %f8, %f943;
	sub.f32 	%f946, %f3186, %f3187;
	mul.f32 	%f3188, %f8, %f942;
	fma.rn.f32 	%f947, %f9, %f943, %f3188;
	add.s32 	%r393, %r430, 7;
	setp.ge.s32 	%p274, %r393, %r80;
	@%p274 bra 	$L__BB10_292;
	mul.f32 	%f3189, %f53, %f946;
	mul.f32 	%f3190, %f54, %f947;
	sub.f32 	%f3191, %f3189, %f3190;
	mul.f32 	%f3192, %f54, %f946;
	fma.rn.f32 	%f3193, %f53, %f947, %f3192;
	ld.shared.f32 	%f3194, [_ZZ18dft2d_tiled_kernelPKfP6float2iiE4tile+924];
	fma.rn.f32 	%f3444, %f3191, %f3194, %f3444;
	fma.rn.f32 	%f3445, %f3193, %f3194, %f3445;
	mul.f32 	%f3195, %f9, %f946;
	mul.f32 	%f3196, %f8, %f947;
	sub.f32 	%f950, %f3195, %f3196;
	mul.f32 	%f3197, %f8, %f946;
	fma.rn.f32 	%f951, %f9, %f947, %f3197;
	add.s32 	%r394, %r430, 8;
	setp.ge.s32 	%p275, %r394, %r80;
	@%p275 bra 	$L__BB10_292;
	mul.f32 	%f3198, %f53, %f950;
	mul.f32 	%f3199, %f54, %f951;
	sub.f32 	%f3200, %f3198, %f3199;
	mul.f32 	%f3201, %f54, %f950;
	fma.rn.f32 	%f3202, %f53, %f951, %f3201;
	ld.shared.f32 	%f3203, [_ZZ18dft2d_tiled_kernelPKfP6float2iiE4tile+928];
	fma.rn.f32 	%f3444, %f3200, %f3203, %f3444;
	fma.rn.f32 	%f3445, %f3202, %f3203, %f3445;
	mul.f32 	%f3204, %f9, %f950;
	mul.f32 	%f3205, %f8, %f951;
	sub.f32 	%f954, %f3204, %f3205;
	mul.f32 	%f3206, %f8, %f950;
	fma.rn.f32 	%f955, %f9, %f951, %f3206;
	add.s32 	%r395, %r430, 9;
	setp.ge.s32 	%p276, %r395, %r80;
	@%p276 bra 	$L__BB10_292;
	mul.f32 	%f3207, %f53, %f954;
	mul.f32 	%f3208, %f54, %f955;
	sub.f32 	%f3209, %f3207, %f3208;
	mul.f32 	%f3210, %f54, %f954;
	fma.rn.f32 	%f3211, %f53, %f955, %f3210;
	ld.shared.f32 	%f3212, [_ZZ18dft2d_tiled_kernelPKfP6float2iiE4tile+932];
	fma.rn.f32 	%f3444, %f3209, %f3212, %f3444;
	fma.rn.f32 	%f3445, %f3211, %f3212, %f3445;
	mul.f32 	%f3213, %f9, %f954;
	mul.f32 	%f3214, %f8, %f955;
	sub.f32 	%f958, %f3213, %f3214;
	mul.f32 	%f3215, %f8, %f954;
	fma.rn.f32 	%f959, %f9, %f955, %f3215;
	add.s32 	%r396, %r430, 10;
	setp.ge.s32 	%p277, %r396, %r80;
	@%p277 bra 	$L__BB10_292;
	mul.f32 	%f3216, %f53, %f958;
	mul.f32 	%f3217, %f54, %f959;
	sub.f32 	%f3218, %f3216, %f3217;
	mul.f32 	%f3219, %f54, %f958;
	fma.rn.f32 	%f3220, %f53, %f959, %f3219;
	ld.shared.f32 	%f3221, [_ZZ18dft2d_tiled_kernelPKfP6float2iiE4tile+936];
	fma.rn.f32 	%f3444, %f3218, %f3221, %f3444;
	fma.rn.f32 	%f3445, %f3220, %f3221, %f3445;
	mul.f32 	%f3222, %f9, %f958;
	mul.f32 	%f3223, %f8, %f959;
	sub.f32 	%f962, %f3222, %f3223;
	mul.f32 	%f3224, %f8, %f958;
	fma.rn.f32 	%f963, %f9, %f959, %f3224;
	add.s32 	%r397, %r430, 11;
	setp.ge.s32 	%p278, %r397, %r80;
	@%p278 bra 	$L__BB10_292;
	mul.f32 	%f3225, %f53, %f962;
	mul.f32 	%f3226, %f54, %f963;
	sub.f32 	%f3227, %f3225, %f3226;
	mul.f32 	%f3228, %f54, %f962;
	fma.rn.f32 	%f3229, %f53, %f963, %f3228;
	ld.shared.f32 	%f3230, [_ZZ18dft2d_tiled_kernelPKfP6float2iiE4tile+940];
	fma.rn.f32 	%f3444, %f3227, %f3230, %f3444;
	fma.rn.f32 	%f3445, %f3229, %f3230, %f3445;
	mul.f32 	%f3231, %f9, %f962;
	mul.f32 	%f3232, %f8, %f963;
	sub.f32 	%f966, %f3231, %f3232;
	mul.f32 	%f3233, %f8, %f962;
	fma.rn.f32 	%f967, %f9, %f963, %f3233;
	add.s32 	%r398, %r430, 12;
	setp.ge.s32 	%p279, %r398, %r80;
	@%p279 bra 	$L__BB10_292;
	mul.f32 	%f3234, %f53, %f966;
	mul.f32 	%f3235, %f54, %f967;
	sub.f32 	%f3236, %f3234, %f3235;
	mul.f32 	%f3237, %f54, %f966;
	fma.rn.f32 	%f3238, %f53, %f967, %f3237;
	ld.shared.f32 	%f3239, [_ZZ18dft2d_tiled_kernelPKfP6float2iiE4tile+944];
	fma.rn.f32 	%f3444, %f3236, %f3239, %f3444;
	fma.rn.f32 	%f3445, %f3238, %f3239, %f3445;
	mul.f32 	%f3240, %f9, %f966;
	mul.f32 	%f3241, %f8, %f967;
	sub.f32 	%f970, %f3240, %f3241;
	mul.f32 	%f3242, %f8, %f966;
	fma.rn.f32 	%f971, %f9, %f967, %f3242;
	add.s32 	%r399, %r430, 13;
	setp.ge.s32 	%p280, %r399, %r80;
	@%p280 bra 	$L__BB10_292;
	mul.f32 	%f3243, %f53, %f970;
	mul.f32 	%f3244, %f54, %f971;
	sub.f32 	%f3245, %f3243, %f3244;
	mul.f32 	%f3246, %f54, %f970;
	fma.rn.f32 	%f3247, %f53, %f971, %f3246;
	ld.shared.f32 	%f3248, [_ZZ18dft2d_tiled_kernelPKfP6float2iiE4tile+948];
	fma.rn.f32 	%f3444, %f3245, %f3248, %f3444;
	fma.rn.f32 	%f3445, %f3247, %f3248, %f3445;
	mul.f32 	%f3249, %f9, %f970;
	mul.f32 	%f3250, %f8, %f971;
	sub.f32 	%f974, %f3249, %f3250;
	mul.f32 	%f3251, %f8, %f970;
	fma.rn.f32 	%f975, %f9, %f971, %f3251;
	add.s32 	%r400, %r430, 14;
	setp.ge.s32 	%p281, %r400, %r80;
	@%p281 bra 	$L__BB10_292;
	mul.f32 	%f3252, %f53, %f974;
	mul.f32 	%f3253, %f54, %f975;
	sub.f32 	%f3254, %f3252, %f3253;
	mul.f32 	%f3255, %f54, %f974;
	fma.rn.f32 	%f3256, %f53, %f975, %f3255;
	ld.shared.f32 	%f3257, [_ZZ18dft2d_tiled_kernelPKfP6float2iiE4tile+952];
	fma.rn.f32 	%f3444, %f3254, %f3257, %f3444;
	fma.rn.f32 	%f3445, %f3256, %f3257, %f3445;
	mul.f32 	%f3258, %f9, %f974;
	mul.f32 	%f3259, %f8, %f975;
	sub.f32 	%f978, %f3258, %f3259;
	mul.f32 	%f3260, %f8, %f974;
	fma.rn.f32 	%f979, %f9, %f975, %f3260;
	add.s32 	%r401, %r430, 15;
	setp.ge.s32 	%p282, %r401, %r80;
	@%p282 bra 	$L__BB10_292;
	mul.f32 	%f3261, %f53, %f978;
	mul.f32 	%f3262, %f54, %f979;
	sub.f32 	%f3263, %f3261, %f3262;
	mul.f32 	%f3264, %f54, %f978;
	fma.rn.f32 	%f3265, %f53, %f979, %f3264;
	ld.shared.f32 	%f3266, [_ZZ18dft2d_tiled_kernelPKfP6float2iiE4tile+956];
	fma.rn.f32 	%f980, %f3263, %f3266, %f3444;
	fma.rn.f32 	%f981, %f3265, %f3266, %f3445;
	mov.f32 	%f3444, %f980;
	mov.f32 	%f3445, %f981;
$L__BB10_292:
	setp.ge.s32 	%p283, %r60, %r82;
	@%p283 bra 	$L__BB10_309;
	mul.f32 	%f3267, %f55, %f68;
	mul.f32 	%f3268, %f56, %f67;
	sub.f32 	%f3269, %f3267, %f3268;
	mul.f32 	%f3270, %f56, %f68;
	fma.rn.f32 	%f3271, %f55, %f67, %f3270;
	ld.shared.f32 	%f3272, [_ZZ18dft2d_tiled_kernelPKfP6float2iiE4tile+960];
	fma.rn.f32 	%f3444, %f3269, %f3272, %f3444;
	fma.rn.f32 	%f3445, %f3271, %f3272, %f3445;
	@%p44 bra 	$L__BB10_309;
	mul.f32 	%f3273, %f55, %f71;
	mul.f32 	%f3274, %f56, %f72;
	sub.f32 	%f3275, %f3273, %f3274;
	mul.f32 	%f3276, %f56, %f71;
	fma.rn.f32 	%f3277, %f55, %f72, %f3276;
	ld.shared.f32 	%f3278, [_ZZ18dft2d_tiled_kernelPKfP6float2iiE4tile+964];
	fma.rn.f32 	%f3444, %f3275, %f3278, %f3444;
	fma.rn.f32 	%f3445, %f3277, %f3278, %f3445;
	mul.f32 	%f3279, %f9, %f71;
	mul.f32 	%f3280, %f8, %f72;
	sub.f32 	%f988, %f3279, %f3280;
	mul.f32 	%f3281, %f8, %f71;
	fma.rn.f32 	%f989, %f9, %f72, %f3281;
	add.s32 	%r402, %r430, 2;
	setp.ge.s32 	%p285, %r402, %r80;
	@%p285 bra 	$L__BB10_309;
	mul.f32 	%f3282, %f55, %f988;
	mul.f32 	%f3283, %f56, %f989;
	sub.f32 	%f3284, %f3282, %f3283;
	mul.f32 	%f3285, %f56, %f988;
	fma.rn.f32 	%f3286, %f55, %f989, %f3285;
	ld.shared.f32 	%f3287, [_ZZ18dft2d_tiled_kernelPKfP6float2iiE4tile+968];
	fma.rn.f32 	%f3444, %f3284, %f3287, %f3444;
	fma.rn.f32 	%f3445, %f3286, %f3287, %f3445;
	mul.f32 	%f3288, %f9, %f988;
	mul.f32 	%f3289, %f8, %f989;
	sub.f32 	%f992, %f3288, %f3289;
	mul.f32 	%f3290, %f8, %f988;
	fma.rn.f32 	%f993, %f9, %f989, %f3290;
	add.s32 	%r403, %r430, 3;
	setp.ge.s32 	%p286, %r403, %r80;
	@%p286 bra 	$L__BB10_309;
	mul.f32 	%f3291, %f55, %f992;
	mul.f32 	%f3292, %f56, %f993;
	sub.f32 	%f3293, %f3291, %f3292;
	mul.f32 	%f3294, %f56, %f992;
	fma.rn.f32 	%f3295, %f55, %f993, %f3294;
	ld.shared.f32 	%f3296, [_ZZ18dft2d_tiled_kernelPKfP6float2iiE4tile+972];
	fma.rn.f32 	%f3444, %f3293, %f3296, %f3444;
	fma.rn.f32 	%f3445, %f3295, %f3296, %f3445;
	mul.f32 	%f3297, %f9, %f992;
	mul.f32 	%f3298, %f8, %f993;
	sub.f32 	%f996, %f3297, %f3298;
	mul.f32 	%f3299, %f8, %f992;
	fma.rn.f32 	%f997, %f9, %f993, %f3299;
	add.s32 	%r404, %r430, 4;
	setp.ge.s32 	%p287, %r404, %r80;
	@%p287 bra 	$L__BB10_309;
	mul.f32 	%f3300, %f55, %f996;
	mul.f32 	%f3301, %f56, %f997;
	sub.f32 	%f3302, %f3300, %f3301;
	mul.f32 	%f3303, %f56, %f996;
	fma.rn.f32 	%f3304, %f55, %f997, %f3303;
	ld.shared.f32 	%f3305, [_ZZ18dft2d_tiled_kernelPKfP6float2iiE4tile+976];
	fma.rn.f32 	%f3444, %f3302, %f3305, %f3444;
	fma.rn.f32 	%f3445, %f3304, %f3305, %f3445;
	mul.f32 	%f3306, %f9, %f996;
	mul.f32 	%f3307, %f8, %f997;
	sub.f32 	%f1000, %f3306, %f3307;
	mul.f32 	%f3308, %f8, %f996;
	fma.rn.f32 	%f1001, %f9, %f997, %f3308;
	add.s32 	%r405, %r430, 5;
	setp.ge.s32 	%p288, %r405, %r80;
	@%p288 bra 	$L__BB10_309;
	mul.f32 	%f3309, %f55, %f1000;
	mul.f32 	%f3310, %f56, %f1001;
	sub.f32 	%f3311, %f3309, %f3310;
	mul.f32 	%f3312, %f56, %f1000;
	fma.rn.f32 	%f3313, %f55, %f1001, %f3312;
	ld.shared.f32 	%f3314, [_ZZ18dft2d_tiled_kernelPKfP6float2iiE4tile+980];
	fma.rn.f32 	%f3444, %f3311, %f3314, %f3444;
	fma.rn.f32 	%f3445, %f3313, %f3314, %f3445;
	mul.f32 	%f3315, %f9, %f1000;
	mul.f32 	%f3316, %f8, %f1001;
	sub.f32 	%f1004, %f3315, %f3316;
	mul.f32 	%f3317, %f8, %f1000;
	fma.rn.f32 	%f1005, %f9, %f1001, %f3317;
	add.s32 	%r406, %r430, 6;
	setp.ge.s32 	%p289, %r406, %r80;
	@%p289 bra 	$L__BB10_309;
	mul.f32 	%f3318, %f55, %f1004;
	mul.f32 	%f3319, %f56, %f1005;
	sub.f32 	%f3320, %f3318, %f3319;
	mul.f32 	%f3321, %f56, %f1004;
	fma.rn.f32 	%f3322, %f55, %f1005, %f3321;
	ld.shared.f32 	%f3323, [_ZZ18dft2d_tiled_kernelPKfP6float2iiE4tile+984];
	fma.rn.f32 	%f3444, %f3320, %f3323, %f3444;
	fma.rn.f32 	%f3445, %f3322, %f3323, %f3445;
	mul.f32 	%f3324, %f9, %f1004;
	mul.f32 	%f3325, %f8, %f1005;
	sub.f32 	%f1008, %f3324, %f3325;
	mul.f32 	%f3326, %f8, %f1004;
	fma.rn.f32 	%f1009, %f9, %f1005, %f3326;
	add.s32 	%r407, %r430, 7;
	setp.ge.s32 	%p290, %r407, %r80;
	@%p290 bra 	$L__BB10_309;
	mul.f32 	%f3327, %f55, %f1008;
	mul.f32 	%f3328, %f56, %f1009;
	sub.f32 	%f3329, %f3327, %f3328;
	mul.f32 	%f3330, %f56, %f1008;
	fma.rn.f32 	%f3331, %f55, %f1009, %f3330;
	ld.shared.f32 	%f3332, [_ZZ18dft2d_tiled_kernelPKfP6float2iiE4tile+988];
	fma.rn.f32 	%f3444, %f3329, %f3332, %f3444;
	fma.rn.f32 	%f3445, %f3331, %f3332, %f3445;
	mul.f32 	%f3333, %f9, %f1008;
	mul.f32 	%f3334, %f8, %f1009;
	sub.f32 	%f1012, %f3333, %f3334;
	mul.f32 	%f3335, %f8, %f1008;
	fma.rn.f32 	%f1013, %f9, %f1009, %f3335;
	add.s32 	%r408, %r430, 8;
	setp.ge.s32 	%p291, %r408, %r80;
	@%p291 bra 	$L__BB10_309;
	mul.f32 	%f3336, %f55, %f1012;
	mul.f32 	%f3337, %f56, %f1013;
	sub.f32 	%f3338, %f3336, %f3337;
	mul.f32 	%f3339, %f56, %f1012;
	fma.rn.f32 	%f3340, %f55, %f1013, %f3339;
	ld.shared.f32 	%f3341, [_ZZ18dft2d_tiled_kernelPKfP6float2iiE4tile+992];
	fma.rn.f32 	%f3444, %f3338, %f3341, %f3444;
	fma.rn.f32 	%f3445, %f3340, %f3341, %f3445;
	mul.f32 	%f3342, %f9, %f1012;
	mul.f32 	%f3343, %f8, %f1013;
	sub.f32 	%f1016, %f3342, %f3343;
	mul.f32 	%f3344, %f8, %f1012;
	fma.rn.f32 	%f1017, %f9, %f1013, %f3344;
	add.s32 	%r409, %r430, 9;
	setp.ge.s32 	%p292, %r409, %r80;
	@%p292 bra 	$L__BB10_309;
	mul.f32 	%f3345, %f55, %f1016;
	mul.f32 	%f3346, %f56, %f1017;
	sub.f32 	%f3347, %f3345, %f3346;
	mul.f32 	%f3348, %f56, %f1016;
	fma.rn.f32 	%f3349, %f55, %f1017, %f3348;
	ld.shared.f32 	%f3350, [_ZZ18dft2d_tiled_kernelPKfP6float2iiE4tile+996];
	fma.rn.f32 	%f3444, %f3347, %f3350, %f3444;
	fma.rn.f32 	%f3445, %f3349, %f3350, %f3445;
	mul.f32 	%f3351, %f9, %f1016;
	mul.f32 	%f3352, %f8, %f1017;
	sub.f32 	%f1020, %f3351, %f3352;
	mul.f32 	%f3353, %f8, %f1016;
	fma.rn.f32 	%f1021, %f9, %f1017, %f3353;
	add.s32 	%r410, %r430, 10;
	setp.ge.s32 	%p293, %r410, %r80;
	@%p293 bra 	$L__BB10_309;
	mul.f32 	%f3354, %f55, %f1020;
	mul.f32 	%f3355, %f56, %f1021;
	sub.f32 	%f3356, %f3354, %f3355;
	mul.f32 	%f3357, %f56, %f1020;
	fma.rn.f32 	%f3358, %f55, %f1021, %f3357;
	ld.shared.f32 	%f3359, [_ZZ18dft2d_tiled_kernelPKfP6float2iiE4tile+1000];
	fma.rn.f32 	%f3444, %f3356, %f3359, %f3444;
	fma.rn.f32 	%f3445, %f3358, %f3359, %f3445;
	mul.f32 	%f3360, %f9, %f1020;
	mul.f32 	%f3361, %f8, %f1021;
	sub.f32 	%f1024, %f3360, %f3361;
	mul.f32 	%f3362, %f8, %f1020;
	fma.rn.f32 	%f1025, %f9, %f1021, %f3362;
	add.s32 	%r411, %r430, 11;
	setp.ge.s32 	%p294, %r411, %r80;
	@%p294 bra 	$L__BB10_309;
	mul.f32 	%f3363, %f55, %f1024;
	mul.f32 	%f3364, %f56, %f1025;
	sub.f32 	%f3365, %f3363, %f3364;
	mul.f32 	%f3366, %f56, %f1024;
	fma.rn.f32 	%f3367, %f55, %f1025, %f3366;
	ld.shared.f32 	%f3368, [_ZZ18dft2d_tiled_kernelPKfP6float2iiE4tile+1004];
	fma.rn.f32 	%f3444, %f3365, %f3368, %f3444;
	fma.rn.f32 	%f3445, %f3367, %f3368, %f3445;
	mul.f32 	%f3369, %f9, %f1024;
	mul.f32 	%f3370, %f8, %f1025;
	sub.f32 	%f1028, %f3369, %f3370;
	mul.f32 	%f3371, %f8, %f1024;
	fma.rn.f32 	%f1029, %f9, %f1025, %f3371;
	add.s32 	%r412, %r430, 12;
	setp.ge.s32 	%p295, %r412, %r80;
	@%p295 bra 	$L__BB10_309;
	mul.f32 	%f3372, %f55, %f1028;
	mul.f32 	%f3373, %f56, %f1029;
	sub.f32 	%f3374, %f3372, %f3373;
	mul.f32 	%f3375, %f56, %f1028;
	fma.rn.f32 	%f3376, %f55, %f1029, %f3375;
	ld.shared.f32 	%f3377, [_ZZ18dft2d_tiled_kernelPKfP6float2iiE4tile+1008];
	fma.rn.f32 	%f3444, %f3374, %f3377, %f3444;
	fma.rn.f32 	%f3445, %f3376, %f3377, %f3445;
	mul.f32 	%f3378, %f9, %f1028;
	mul.f32 	%f3379, %f8, %f1029;
	sub.f32 	%f1032, %f3378, %f3379;
	mul.f32 	%f3380, %f8, %f1028;
	fma.rn.f32 	%f1033, %f9, %f1029, %f3380;
	add.s32 	%r413, %r430, 13;
	setp.ge.s32 	%p296, %r413, %r80;
	@%p296 bra 	$L__BB10_309;
	mul.f32 	%f3381, %f55, %f1032;
	mul.f32 	%f3382, %f56, %f1033;
	sub.f32 	%f3383, %f3381, %f3382;
	mul.f32 	%f3384, %f56, %f1032;
	fma.rn.f32 	%f3385, %f55, %f1033, %f3384;
	ld.shared.f32 	%f3386, [_ZZ18dft2d_tiled_kernelPKfP6float2iiE4tile+1012];
	fma.rn.f32 	%f3444, %f3383, %f3386, %f3444;
	fma.rn.f32 	%f3445, %f3385, %f3386, %f3445;
	mul.f32 	%f3387, %f9, %f1032;
	mul.f32 	%f3388, %f8, %f1033;
	sub.f32 	%f1036, %f3387, %f3388;
	mul.f32 	%f3389, %f8, %f1032;
	fma.rn.f32 	%f1037, %f9, %f1033, %f3389;
	add.s32 	%r414, %r430, 14;
	setp.ge.s32 	%p297, %r414, %r80;
	@%p297 bra 	$L__BB10_309;
	mul.f32 	%f3390, %f55, %f1036;
	mul.f32 	%f3391, %f56, %f1037;
	sub.f32 	%f3392, %f3390, %f3391;
	mul.f32 	%f3393, %f56, %f1036;
	fma.rn.f32 	%f3394, %f55, %f1037, %f3393;
	ld.shared.f32 	%f3395, [_ZZ18dft2d_tiled_kernelPKfP6float2iiE4tile+1016];
	fma.rn.f32 	%f3444, %f3392, %f3395, %f3444;
	fma.rn.f32 	%f3445, %f3394, %f3395, %f3445;
	mul.f32 	%f3396, %f9, %f1036;
	mul.f32 	%f3397, %f8, %f1037;
	sub.f32 	%f1040, %f3396, %f3397;
	mul.f32 	%f3398, %f8, %f1036;
	fma.rn.f32 	%f1041, %f9, %f1037, %f3398;
	add.s32 	%r415, %r430, 15;
	setp.ge.s32 	%p298, %r415, %r80;
	@%p298 bra 	$L__BB10_309;
	mul.f32 	%f3399, %f55, %f1040;
	mul.f32 	%f3400, %f56, %f1041;
	sub.f32 	%f3401, %f3399, %f3400;
	mul.f32 	%f3402, %f56, %f1040;
	fma.rn.f32 	%f3403, %f55, %f1041, %f3402;
	ld.shared.f32 	%f3404, [_ZZ18dft2d_tiled_kernelPKfP6float2iiE4tile+1020];
	fma.rn.f32 	%f1042, %f3401, %f3404, %f3444;
	fma.rn.f32 	%f1043, %f3403, %f3404, %f3445;
	mov.f32 	%f3444, %f1042;
	mov.f32 	%f3445, %f1043;
$L__BB10_309:
	bar.sync 	0;
	add.s32 	%r430, %r430, 16;
	setp.lt.s32 	%p299, %r430, %r80;
	@%p299 bra 	$L__BB10_28;
$L__BB10_310:
	mov.f32 	%f3407, %f3445;
	mov.f32 	%f3408, %f3444;
	add.s32 	%r425, %r425, 16;
	setp.lt.s32 	%p300, %r425, %r82;
	@%p300 bra 	$L__BB10_18;
	mad.lo.s32 	%r416, %r80, %r87, %r2;
	cvta.to.global.u64 	%rd72, %rd27;
	mul.wide.s32 	%rd73, %r416, 8;
	add.s64 	%rd74, %rd72, %rd73;
	st.global.v2.f32 	[%rd74], {%f3408, %f3407};
$L__BB10_312:
	ret;

}


// ===== COMPILED SASS (sm_100) =====

	.target	sm_100

	.elftype	@"ET_EXEC"


//--------------------- .note.nv.tkinfo           --------------------------
	.section	.note.nv.tkinfo,"",@"SHT_NOTE"
	.sectionflags	@"SHF_NOTE_NV_TKINFO"
	.tkinfo
        /*0018*/ 	.word	0x00000002
        /*0030*/ 	.string	""
        /*0030*/ 	.string	"ptxas"
        /*0030*/ 	.string	"Cuda compilation tools, release 13.0, V13.0.88"
        /*0030*/ 	.string	"Build cuda_13.0.r13.0/compiler.36424714_0"
        /*0030*/ 	.string	"-arch sm_100 -m 64 "



//--------------------- .note.nv.cuinfo           --------------------------
	.section	.note.nv.cuinfo,"",@"SHT_NOTE"
	.sectionflags	@"SHF_NOTE_NV_CUINFO"
        /*0018*/ 	.short	0x0002
        /*001a*/ 	.short	0x0064
        /*001c*/ 	.short	0x0082
	.zero		2


//--------------------- .nv.info                  --------------------------
	.section	.nv.info,"",@"SHT_CUDA_INFO"
	.align	4


	//----- nvinfo : EIATTR_REGCOUNT
	.align		4
        /*0000*/ 	.byte	0x04, 0x2f
        /*0002*/ 	.short	(.L_2 - .L_1)
	.align		4
.L_1:
        /*0004*/ 	.word	index@(_Z11transpose32P6float2PKS_ii)
        /*0008*/ 	.word	0x0000000e


	//----- nvinfo : EIATTR_FRAME_SIZE
	.align		4
.L_2:
        /*000c*/ 	.byte	0x04, 0x11
        /*000e*/ 	.short	(.L_4 - .L_3)
	.align		4
.L_3:
        /*0010*/ 	.word	index@(_Z11transpose32P6float2PKS_ii)
        /*0014*/ 	.word	0x00000000


	//----- nvinfo : EIATTR_REGCOUNT
	.align		4
.L_4:
        /*0018*/ 	.byte	0x04, 0x2f
        /*001a*/ 	.short	(.L_6 - .L_5)
	.align		4
.L_5:
        /*001c*/ 	.word	index@(_Z6bitrevP6float2ii)
        /*0020*/ 	.word	0x0000000c


	//----- nvinfo : EIATTR_FRAME_SIZE
	.align		4
.L_6:
        /*0024*/ 	.byte	0x04, 0x11
        /*0026*/ 	.short	(.L_8 - .L_7)
	.align		4
.L_7:
        /*0028*/ 	.word	index@(_Z6bitrevP6float2ii)
        /*002c*/ 	.word	0x00000000


	//----- nvinfo : EIATTR_REGCOUNT
	.align		4
.L_8:
        /*0030*/ 	.byte	0x04, 0x2f
        /*0032*/ 	.short	(.L_10 - .L_9)
	.align		4
.L_9:
        /*0034*/ 	.word	index@(_Z12radix2_stageP6float2ii)
        /*0038*/ 	.word	0x0000001e


	//----- nvinfo : EIATTR_FRAME_SIZE
	.align		4
.L_10:
        /*003c*/ 	.byte	0x04, 0x11
        /*003e*/ 	.short	(.L_12 - .L_11)
	.align		4
.L_11:
        /*0040*/ 	.word	index@($__internal_4_$__cuda_sm20_div_rn_f64_full)
        /*0044*/ 	.word	0x00000020


	//----- nvinfo : EIATTR_FRAME_SIZE
	.align		4
.L_12:
        /*0048*/ 	.byte	0x04, 0x11
        /*004a*/ 	.short	(.L_14 - .L_13)
	.align		4
.L_13:
        /*004c*/ 	.word	index@(_Z12radix2_stageP6float2ii)
        /*0050*/ 	.word	0x00000020


	//----- nvinfo : EIATTR_REGCOUNT
	.align		4
.L_14:
        /*0054*/ 	.byte	0x04, 0x2f
        /*0056*/ 	.short	(.L_16 - .L_15)
	.align		4
.L_15:
        /*0058*/ 	.word	index@(_Z12mixed_kernelP6float2iii)
        /*005c*/ 	.word	0x0000001c


	//----- nvinfo : EIATTR_FRAME_SIZE
	.align		4
.L_16:
        /*0060*/ 	.byte	0x04, 0x11
        /*0062*/ 	.short	(.L_18 - .L_17)
	.align		4
.L_17:
        /*0064*/ 	.word	index@(_Z12mixed_kernelP6float2iii)
        /*0068*/ 	.word	0x00000000


	//----- nvinfo : EIATTR_REGCOUNT
	.align		4
.L_18:
        /*006c*/ 	.byte	0x04, 0x2f
        /*006e*/ 	.short	(.L_20 - .L_19)
	.align		4
.L_19:
        /*0070*/ 	.word	index@(_Z10split_postP6float2i)
        /*0074*/ 	.word	0x0000001d


	//----- nvinfo : EIATTR_FRAME_SIZE
	.align		4
.L_20:
        /*0078*/ 	.byte	0x04, 0x11
        /*007a*/ 	.short	(.L_22 - .L_21)
	.align		4
.L_21:
        /*007c*/ 	.word	index@($__internal_3_$__cuda_sm20_div_rn_f64_full)
        /*0080*/ 	.word	0x00000020


	//----- nvinfo : EIATTR_FRAME_SIZE
	.align		4
.L_22:
        /*0084*/ 	.byte	0x04, 0x11
        /*0086*/ 	.short	(.L_24 - .L_23)
	.align		4
.L_23:
        /*0088*/ 	.word	index@(_Z10split_postP6float2i)
        /*008c*/ 	.word	0x00000020


	//----- nvinfo : EIATTR_REGCOUNT
	.align		4
.L_24:
        /*0090*/ 	.byte	0x04, 0x2f
        /*0092*/ 	.short	(.L_26 - .L_25)
	.align		4
.L_25:
        /*0094*/ 	.word	index@(_Z9blu_buildPK6float2PS_S2_if)
        /*0098*/ 	.word	0x00000015


	//----- nvinfo : EIATTR_FRAME_SIZE
	.align		4
.L_26:
        /*009c*/ 	.byte	0x04, 0x11
        /*009e*/ 	.short	(.L_28 - .L_27)
	.align		4
.L_27:
        /*00a0*/ 	.word	index@(_Z9blu_buildPK6float2PS_S2_if)
        /*00a4*/ 	.word	0x00000000


	//----- nvinfo : EIATTR_REGCOUNT
	.align		4
.L_28:
        /*00a8*/ 	.byte	0x04, 0x2f
        /*00aa*/ 	.short	(.L_30 - .L_29)
	.align		4
.L_29:
        /*00ac*/ 	.word	index@(_Z7blu_padP6float2ii)
        /*00b0*/ 	.word	0x0000000a


	//----- nvinfo : EIATTR_FRAME_SIZE
	.align		4
.L_30:
        /*00b4*/ 	.byte	0x04, 0x11
        /*00b6*/ 	.short	(.L_32 - .L_31)
	.align		4
.L_31:
        /*00b8*/ 	.word	index@(_Z7blu_padP6float2ii)
        /*00bc*/ 	.word	0x00000000


	//----- nvinfo : EIATTR_REGCOUNT
	.align		4
.L_32:
        /*00c0*/ 	.byte	0x04, 0x2f
        /*00c2*/ 	.short	(.L_34 - .L_33)
	.align		4
.L_33:
        /*00c4*/ 	.word	index@(_Z7blu_mulPK6float2S1_PS_i)
        /*00c8*/ 	.word	0x0000000e


	//----- nvinfo : EIATTR_FRAME_SIZE
	.align		4
.L_34:
        /*00cc*/ 	.byte	0x04, 0x11
        /*00ce*/ 	.short	(.L_36 - .L_35)
	.align		4
.L_35:
        /*00d0*/ 	.word	index@(_Z7blu_mulPK6float2S1_PS_i)
        /*00d4*/ 	.word	0x00000000


	//----- nvinfo : EIATTR_REGCOUNT
	.align		4
.L_36:
        /*00d8*/ 	.byte	0x04, 0x2f
        /*00da*/ 	.short	(.L_38 - .L_37)
	.align		4
.L_37:
        /*00dc*/ 	.word	index@(_Z9blu_finalPK6float2PS_iif)
        /*00e0*/ 	.word	0x00000015


	//----- nvinfo : EIATTR_FRAME_SIZE
	.align		4
.L_38:
        /*00e4*/ 	.byte	0x04, 0x11
        /*00e6*/ 	.short	(.L_40 - .L_39)
	.align		4
.L_39:
        /*00e8*/ 	.word	index@($__internal_2_$__cuda_sm3x_div_rn_noftz_f32_slowpath)
        /*00ec*/ 	.word	0x00000000


	//----- nvinfo : EIATTR_FRAME_SIZE
	.align		4
.L_40:
        /*00f0*/ 	.byte	0x04, 0x11
        /*00f2*/ 	.short	(.L_42 - .L_41)
	.align		4
.L_41:
        /*00f4*/ 	.word	index@(_Z9blu_finalPK6float2PS_iif)
        /*00f8*/ 	.word	0x00000000


	//----- nvinfo : EIATTR_REGCOUNT
	.align		4
.L_42:
        /*00fc*/ 	.byte	0x04, 0x2f
        /*00fe*/ 	.short	(.L_44 - .L_43)
	.align		4
.L_43:
        /*0100*/ 	.word	index@(_Z18dft2d_naive_kernelPKfP6float2ii)
        /*0104*/ 	.word	0x0000001a


	//----- nvinfo : EIATTR_FRAME_SIZE
	.align		4
.L_44:
        /*0108*/ 	.byte	0x04, 0x11
        /*010a*/ 	.short	(.L_46 - .L_45)
	.align		4
.L_45:
        /*010c*/ 	.word	index@($__internal_1_$__cuda_sm3x_div_rn_noftz_f32_slowpath)
        /*0110*/ 	.word	0x00000020


	//----- nvinfo : EIATTR_FRAME_SIZE
	.align		4
.L_46:
        /*0114*/ 	.byte	0x04, 0x11
        /*0116*/ 	.short	(.L_48 - .L_47)
	.align		4
.L_47:
        /*0118*/ 	.word	index@(_Z18dft2d_naive_kernelPKfP6float2ii)
        /*011c*/ 	.word	0x00000020


	//----- nvinfo : EIATTR_REGCOUNT
	.align		4
.L_48:
        /*0120*/ 	.byte	0x04, 0x2f
        /*0122*/ 	.short	(.L_50 - .L_49)
	.align		4
.L_49:
        /*0124*/ 	.word	index@(_Z18dft2d_tiled_kernelPKfP6float2ii)
        /*0128*/ 	.word	0x00000040


	//----- nvinfo : EIATTR_FRAME_SIZE
	.align		4
.L_50:
        /*012c*/ 	.byte	0x04, 0x11
        /*012e*/ 	.short	(.L_52 - .L_51)
	.align		4
.L_51:
        /*0130*/ 	.word	index@($__internal_0_$__cuda_sm20_div_rn_f64_full)
        /*0134*/ 	.word	0x00000020


	//----- nvinfo : EIATTR_FRAME_SIZE
	.align		4
.L_52:
        /*0138*/ 	.byte	0x04, 0x11
        /*013a*/ 	.short	(.L_54 - .L_53)
	.align		4
.L_53:
        /*013c*/ 	.word	index@(_Z18dft2d_tiled_kernelPKfP6float2ii)
        /*0140*/ 	.word	0x00000020


	//----- nvinfo : EIATTR_MIN_STACK_SIZE
	.align		4
.L_54:
        /*0144*/ 	.byte	0x04, 0x12
        /*0146*/ 	.short	(.L_56 - .L_55)
	.align		4
.L_55:
        /*0148*/ 	.word	index@(_Z18dft2d_tiled_kernelPKfP6float2ii)
        /*014c*/ 	.word	0x00000020


	//----- nvinfo : EIATTR_MIN_STACK_SIZE
	.align		4
.L_56:
        /*0150*/ 	.byte	0x04, 0x12
        /*0152*/ 	.short	(.L_58 - .L_57)
	.align		4
.L_57:
        /*0154*/ 	.word	index@(_Z18dft2d_naive_kernelPKfP6float2ii)
        /*0158*/ 	.word	0x00000020


	//----- nvinfo : EIATTR_MIN_STACK_SIZE
	.align		4
.L_58:
        /*015c*/ 	.byte	0x04, 0x12
        /*015e*/ 	.short	(.L_60 - .L_59)
	.align		4
.L_59:
        /*0160*/ 	.word	index@(_Z9blu_finalPK6float2PS_iif)
        /*0164*/ 	.word	0x00000000


	//----- nvinfo : EIATTR_MIN_STACK_SIZE
	.align		4
.L_60:
        /*0168*/ 	.byte	0x04, 0x12
        /*016a*/ 	.short	(.L_62 - .L_61)
	.align		4
.L_61:
        /*016c*/ 	.word	index@(_Z7blu_mulPK6float2S1_PS_i)
        /*0170*/ 	.word	0x00000000


	//----- nvinfo : EIATTR_MIN_STACK_SIZE
	.align		4
.L_62:
        /*0174*/ 	.byte	0x04, 0x12
        /*0176*/ 	.short	(.L_64 - .L_63)
	.align		4
.L_63:
        /*0178*/ 	.word	index@(_Z7blu_padP6float2ii)
        /*017c*/ 	.word	0x00000000


	//----- nvinfo : EIATTR_MIN_STACK_SIZE
	.align		4
.L_64:
        /*0180*/ 	.byte	0x04, 0x12
        /*0182*/ 	.short	(.L_66 - .L_65)
	.align		4
.L_65:
        /*0184*/ 	.word	index@(_Z9blu_buildPK6float2PS_S2_if)
        /*0188*/ 	.word	0x00000000


	//----- nvinfo : EIATTR_MIN_STACK_SIZE
	.align		4
.L_66:
        /*018c*/ 	.byte	0x04, 0x12
        /*018e*/ 	.short	(.L_68 - .L_67)
	.align		4
.L_67:
        /*0190*/ 	.word	index@(_Z10split_postP6float2i)
        /*0194*/ 	.word	0x00000020


	//----- nvinfo : EIATTR_MIN_STACK_SIZE
	.align		4
.L_68:
        /*0198*/ 	.byte	0x04, 0x12
        /*019a*/ 	.short	(.L_70 - .L_69)
	.align		4
.L_69:
        /*019c*/ 	.word	index@(_Z12mixed_kernelP6float2iii)
        /*01a0*/ 	.word	0x00000000


	//----- nvinfo : EIATTR_MIN_STACK_SIZE
	.align		4
.L_70:
        /*01a4*/ 	.byte	0x04, 0x12
        /*01a6*/ 	.short	(.L_72 - .L_71)
	.align		4
.L_71:
        /*01a8*/ 	.word	index@(_Z12radix2_stageP6float2ii)
        /*01ac*/ 	.word	0x00000020


	//----- nvinfo : EIATTR_MIN_STACK_SIZE
	.align		4
.L_72:
        /*01b0*/ 	.byte	0x04, 0x12
        /*01b2*/ 	.short	(.L_74 - .L_73)
	.align		4
.L_73:
        /*01b4*/ 	.word	index@(_Z6bitrevP6float2ii)
        /*01b8*/ 	.word	0x00000000


	//----- nvinfo : EIATTR_MIN_STACK_SIZE
	.align		4
.L_74:
        /*01bc*/ 	.byte	0x04, 0x12
        /*01be*/ 	.short	(.L_76 - .L_75)
	.align		4
.L_75:
        /*01c0*/ 	.word	index@(_Z11transpose32P6float2PKS_ii)
        /*01c4*/ 	.word	0x00000000
.L_76:


//--------------------- .nv.compat                --------------------------
	.section	.nv.compat,"",@"SHT_CUDA_COMPAT_INFO"
	.align	4
        /*0000*/ 	.byte	0x02, 0x09, 0x00, 0x00, 0x02, 0x02, 0x01, 0x00, 0x02, 0x05, 0x05, 0x00, 0x03, 0x07, 0x01, 0x01
        /*0010*/ 	.byte	0x02, 0x03, 0x00, 0x00, 0x02, 0x06, 0x01, 0x00, 0x04, 0x0b, 0x08, 0x00, 0x01, 0x00, 0x00, 0x00
        /*0020*/ 	.byte	0x00, 0x00, 0x00, 0x00


//--------------------- .nv.info._Z18dft2d_tiled_kernelPKfP6float2ii --------------------------
	.section	.nv.info._Z18dft2d_tiled_kernelPKfP6float2ii,"",@"SHT_CUDA_INFO"
	.sectionflags	@""
	.align	4


	//----- nvinfo : EIATTR_CUDA_API_VERSION
	.align		4
        /*0000*/ 	.byte	0x04, 0x37
        /*0002*/ 	.short	(.L_78 - .L_77)
.L_77:
        /*0004*/ 	.word	0x00000082


	//----- nvinfo : EIATTR_KPARAM_INFO
	.align		4
.L_78:
        /*0008*/ 	.byte	0x04, 0x17
        /*000a*/ 	.short	(.L_80 - .L_79)
.L_79:
        /*000c*/ 	.word	0x00000000
        /*0010*/ 	.short	0x0003
        /*0012*/ 	.short	0x0014
        /*0014*/ 	.byte	0x00, 0xf0, 0x11, 0x00


	//----- nvinfo : EIATTR_KPARAM_INFO
	.align		4
.L_80:
        /*0018*/ 	.byte	0x04, 0x17
        /*001a*/ 	.short	(.L_82 - .L_81)
.L_81:
        /*001c*/ 	.word	0x00000000
        /*0020*/ 	.short	0x0002
        /*0022*/ 	.short	0x0010
        /*0024*/ 	.byte	0x00, 0xf0, 0x11, 0x00


	//----- nvinfo : EIATTR_KPARAM_INFO
	.align		4
.L_82:
        /*0028*/ 	.byte	0x04, 0x17
        /*002a*/ 	.short	(.L_84 - .L_83)
.L_83:
        /*002c*/ 	.word	0x00000000
        /*0030*/ 	.short	0x0001
        /*0032*/ 	.short	0x0008
        /*0034*/ 	.byte	0x00, 0xf5, 0x21, 0x00


	//----- nvinfo : EIATTR_KPARAM_INFO
	.align		4
.L_84:
        /*0038*/ 	.byte	0x04, 0x17
        /*003a*/ 	.short	(.L_86 - .L_85)
.L_85:
        /*003c*/ 	.word	0x00000000
        /*0040*/ 	.short	0x0000
        /*0042*/ 	.short	0x0000
        /*0044*/ 	.byte	0x00, 0xf5, 0x21, 0x00


	//----- nvinfo : EIATTR_SPARSE_MMA_MASK
	.align		4
.L_86:
        /*0048*/ 	.byte	0x03, 0x50
        /*004a*/ 	.short	0x0000


	//----- nvinfo : EIATTR_MAXREG_COUNT
	.align		4
        /*004c*/ 	.byte	0x03, 0x1b
        /*004e*/ 	.short	0x00ff


	//----- nvinfo : EIATTR_NUM_BARRIERS
	.align		4
        /*0050*/ 	.byte	0x02, 0x4c
        /*0052*/ 	.byte	0x01
	.zero		1


	//----- nvinfo : EIATTR_MERCURY_ISA_VERSION
	.align		4
        /*0054*/ 	.byte	0x03, 0x5f
        /*0056*/ 	.short	0x0101


	//----- nvinfo : EIATTR_VRC_CTA_INIT_COUNT
	.align		4
        /*0058*/ 	.byte	0x02, 0x4a
	.zero		1
	.zero		1


	//----- nvinfo : EIATTR_EXIT_INSTR_OFFSETS
	.align		4
        /*005c*/ 	.byte	0x04, 0x1c
        /*005e*/ 	.short	(.L_88 - .L_87)


	//   ....[0]....
.L_87:
        /*0060*/ 	.word	0x000000d0


	//   ....[1]....
        /*0064*/ 	.word	0x0000e9c0


	//----- nvinfo : EIATTR_CRS_STACK_SIZE
	.align		4
.L_88:
        /*0068*/ 	.byte	0x04, 0x1e
        /*006a*/ 	.short	(.L_90 - .L_89)
.L_89:
        /*006c*/ 	.word	0x00000000


	//----- nvinfo : EIATTR_CBANK_PARAM_SIZE
	.align		4
.L_90:
        /*0070*/ 	.byte	0x03, 0x19
        /*0072*/ 	.short	0x0018


	//----- nvinfo : EIATTR_PARAM_CBANK
	.align		4
        /*0074*/ 	.byte	0x04, 0x0a
        /*0076*/ 	.short	(.L_92 - .L_91)
	.align		4
.L_91:
        /*0078*/ 	.word	index@(.nv.constant0._Z18dft2d_tiled_kernelPKfP6float2ii)
        /*007c*/ 	.short	0x0380
        /*007e*/ 	.short	0x0018


	//----- nvinfo : EIATTR_SW_WAR
	.align		4
.L_92:
        /*0080*/ 	.byte	0x04, 0x36
        /*0082*/ 	.short	(.L_94 - .L_93)
.L_93:
        /*0084*/ 	.word	0x00000008
.L_94:


//--------------------- .nv.info._Z18dft2d_naive_kernelPKfP6float2ii --------------------------
	.section	.nv.info._Z18dft2d_naive_kernelPKfP6float2ii,"",@"SHT_CUDA_INFO"
	.sectionflags	@""
	.align	4


	//----- nvinfo : EIATTR_CUDA_API_VERSION
	.align		4
        /*0000*/ 	.byte	0x04, 0x37
        /*0002*/ 	.short	(.L_96 - .L_95)
.L_95:
        /*0004*/ 	.word	0x00000082


	//----- nvinfo : EIATTR_KPARAM_INFO
	.align		4
.L_96:
        /*0008*/ 	.byte	0x04, 0x17
        /*000a*/ 	.short	(.L_98 - .L_97)
.L_97:
        /*000c*/ 	.word	0x00000000
        /*0010*/ 	.short	0x0003
        /*0012*/ 	.short	0x0014
        /*0014*/ 	.byte	0x00, 0xf0, 0x11, 0x00


	//----- nvinfo : EIATTR_KPARAM_INFO
	.align		4
.L_98:
        /*0018*/ 	.byte	0x04, 0x17
        /*001a*/ 	.short	(.L_100 - .L_99)
.L_99:
        /*001c*/ 	.word	0x00000000
        /*0020*/ 	.short	0x0002
        /*0022*/ 	.short	0x0010
        /*0024*/ 	.byte	0x00, 0xf0, 0x11, 0x00


	//----- nvinfo : EIATTR_KPARAM_INFO
	.align		4
.L_100:
        /*0028*/ 	.byte	0x04, 0x17
        /*002a*/ 	.short	(.L_102 - .L_101)
.L_101:
        /*002c*/ 	.word	0x00000000
        /*0030*/ 	.short	0x0001
        /*0032*/ 	.short	0x0008
        /*0034*/ 	.byte	0x00, 0xf5, 0x21, 0x00


	//----- nvinfo : EIATTR_KPARAM_INFO
	.align		4
.L_102:
        /*0038*/ 	.byte	0x04, 0x17
        /*003a*/ 	.short	(.L_104 - .L_103)
.L_103:
        /*003c*/ 	.word	0x00000000
        /*0040*/ 	.short	0x0000
        /*0042*/ 	.short	0x0000
        /*0044*/ 	.byte	0x00, 0xf5, 0x21, 0x00


	//----- nvinfo : EIATTR_SPARSE_MMA_MASK
	.align		4
.L_104:
        /*0048*/ 	.byte	0x03, 0x50
        /*004a*/ 	.short	0x0000


	//----- nvinfo : EIATTR_MAXREG_COUNT
	.align		4
        /*004c*/ 	.byte	0x03, 0x1b
        /*004e*/ 	.short	0x00ff


	//----- nvinfo : EIATTR_MERCURY_ISA_VERSION
	.align		4
        /*0050*/ 	.byte	0x03, 0x5f
        /*0052*/ 	.short	0x0101


	//----- nvinfo : EIATTR_VRC_CTA_INIT_COUNT
	.align		4
        /*0054*/ 	.byte	0x02, 0x4a
	.zero		1
	.zero		1


	//----- nvinfo : EIATTR_EXIT_INSTR_OFFSETS
	.align		4
        /*0058*/ 	.byte	0x04, 0x1c
        /*005a*/ 	.short	(.L_106 - .L_105)


	//   ....[0]....
.L_105:
        /*005c*/ 	.word	0x000000d0


	//   ....[1]....
        /*0060*/ 	.word	0x00000a50


	//----- nvinfo : EIATTR_CRS_STACK_SIZE
	.align		4
.L_106:
        /*0064*/ 	.byte	0x04, 0x1e
        /*0066*/ 	.short	(.L_108 - .L_107)
.L_107:
        /*0068*/ 	.word	0x00000000


	//----- nvinfo : EIATTR_CBANK_PARAM_SIZE
	.align		4
.L_108:
        /*006c*/ 	.byte	0x03, 0x19
        /*006e*/ 	.short	0x0018


	//----- nvinfo : EIATTR_PARAM_CBANK
	.align		4
        /*0070*/ 	.byte	0x04, 0x0a
        /*0072*/ 	.short	(.L_110 - .L_109)
	.align		4
.L_109:
        /*0074*/ 	.word	index@(.nv.constant0._Z18dft2d_naive_kernelPKfP6float2ii)
        /*0078*/ 	.short	0x0380
        /*007a*/ 	.short	0x0018


	//----- nvinfo : EIATTR_SW_WAR
	.align		4
.L_110:
        /*007c*/ 	.byte	0x04, 0x36
        /*007e*/ 	.short	(.L_112 - .L_111)
.L_111:
        /*0080*/ 	.word	0x00000008
.L_112:


//--------------------- .nv.info._Z9blu_finalPK6float2PS_iif --------------------------
	.section	.nv.info._Z9blu_finalPK6float2PS_iif,"",@"SHT_CUDA_INFO"
	.sectionflags	@""
	.align	4


	//----- nvinfo : EIATTR_CUDA_API_VERSION
	.align		4
        /*0000*/ 	.byte	0x04, 0x37
        /*0002*/ 	.short	(.L_114 - .L_113)
.L_113:
        /*0004*/ 	.word	0x00000082


	//----- nvinfo : EIATTR_KPARAM_INFO
	.align		4
.L_114:
        /*0008*/ 	.byte	0x04, 0x17
        /*000a*/ 	.short	(.L_116 - .L_115)
.L_115:
        /*000c*/ 	.word	0x00000000
        /*0010*/ 	.short	0x0004
        /*0012*/ 	.short	0x0018
        /*0014*/ 	.byte	0x00, 0xf0, 0x11, 0x00


	//----- nvinfo : EIATTR_KPARAM_INFO
	.align		4
.L_116:
        /*0018*/ 	.byte	0x04, 0x17
        /*001a*/ 	.short	(.L_118 - .L_117)
.L_117:
        /*001c*/ 	.word	0x00000000
        /*0020*/ 	.short	0x0003
        /*0022*/ 	.short	0x0014
        /*0024*/ 	.byte	0x00, 0xf0, 0x11, 0x00


	//----- nvinfo : EIATTR_KPARAM_INFO
	.align		4
.L_118:
        /*0028*/ 	.byte	0x04, 0x17
        /*002a*/ 	.short	(.L_120 - .L_119)
.L_119:
        /*002c*/ 	.word	0x00000000
        /*0030*/ 	.short	0x0002
        /*0032*/ 	.short	0x0010
        /*0034*/ 	.byte	0x00, 0xf0, 0x11, 0x00


	//----- nvinfo : EIATTR_KPARAM_INFO
	.align		4
.L_120:
        /*0038*/ 	.byte	0x04, 0x17
        /*003a*/ 	.short	(.L_122 - .L_121)
.L_121:
        /*003c*/ 	.word	0x00000000
        /*0040*/ 	.short	0x0001
        /*0042*/ 	.short	0x0008
        /*0044*/ 	.byte	0x00, 0xf5, 0x21, 0x00


	//----- nvinfo : EIATTR_KPARAM_INFO
	.align		4
.L_122:
        /*0048*/ 	.byte	0x04, 0x17
        /*004a*/ 	.short	(.L_124 - .L_123)
.L_123:
        /*004c*/ 	.word	0x00000000
        /*0050*/ 	.short	0x0000
        /*0052*/ 	.short	0x0000
        /*0054*/ 	.byte	0x00, 0xf5, 0x21, 0x00


	//----- nvinfo : EIATTR_SPARSE_MMA_MASK
	.align		4
.L_124:
        /*0058*/ 	.byte	0x03, 0x50
        /*005a*/ 	.short	0x0000


	//----- nvinfo : EIATTR_MAXREG_COUNT
	.align		4
        /*005c*/ 	.byte	0x03, 0x1b
        /*005e*/ 	.short	0x00ff


	//----- nvinfo : EIATTR_MERCURY_ISA_VERSION
	.align		4
        /*0060*/ 	.byte	0x03, 0x5f
        /*0062*/ 	.short	0x0101


	//----- nvinfo : EIATTR_VRC_CTA_INIT_COUNT
	.align		4
        /*0064*/ 	.byte	0x02, 0x4a
	.zero		1
	.zero		1


	//----- nvinfo : EIATTR_EXIT_INSTR_OFFSETS
	.align		4
        /*0068*/ 	.byte	0x04, 0x1c
        /*006a*/ 	.short	(.L_126 - .L_125)


	//   ....[0]....
.L_125:
        /*006c*/ 	.word	0x00000070


	//   ....[1]....
        /*0070*/ 	.word	0x00000b10


	//----- nvinfo : EIATTR_CRS_STACK_SIZE
	.align		4
.L_126:
        /*0074*/ 	.byte	0x04, 0x1e
        /*0076*/ 	.short	(.L_128 - .L_127)
.L_127:
        /*0078*/ 	.word	0x00000000


	//----- nvinfo : EIATTR_CBANK_PARAM_SIZE
	.align		4
.L_128:
        /*007c*/ 	.byte	0x03, 0x19
        /*007e*/ 	.short	0x001c


	//----- nvinfo : EIATTR_PARAM_CBANK
	.align		4
        /*0080*/ 	.byte	0x04, 0x0a
        /*0082*/ 	.short	(.L_130 - .L_129)
	.align		4
.L_129:
        /*0084*/ 	.word	index@(.nv.constant0._Z9blu_finalPK6float2PS_iif)
        /*0088*/ 	.short	0x0380
        /*008a*/ 	.short	0x001c


	//----- nvinfo : EIATTR_SW_WAR
	.align		4
.L_130:
        /*008c*/ 	.byte	0x04, 0x36
        /*008e*/ 	.short	(.L_132 - .L_131)
.L_131:
        /*0090*/ 	.word	0x00000008
.L_132:


//--------------------- .nv.info._Z7blu_mulPK6float2S1_PS_i --------------------------
	.section	.nv.info._Z7blu_mulPK6float2S1_PS_i,"",@"SHT_CUDA_INFO"
	.sectionflags	@""
	.align	4


	//----- nvinfo : EIATTR_CUDA_API_VERSION
	.align		4
        /*0000*/ 	.byte	0x04, 0x37
        /*0002*/ 	.short	(.L_134 - .L_133)
.L_133:
        /*0004*/ 	.word	0x00000082


	//----- nvinfo : EIATTR_KPARAM_INFO
	.align		4
.L_134:
        /*0008*/ 	.byte	0x04, 0x17
        /*000a*/ 	.short	(.L_136 - .L_135)
.L_135:
        /*000c*/ 	.word	0x00000000
        /*0010*/ 	.short	0x0003
        /*0012*/ 	.short	0x0018
        /*0014*/ 	.byte	0x00, 0xf0, 0x11, 0x00


	//----- nvinfo : EIATTR_KPARAM_INFO
	.align		4
.L_136:
        /*0018*/ 	.byte	0x04, 0x17
        /*001a*/ 	.short	(.L_138 - .L_137)
.L_137:
        /*001c*/ 	.word	0x00000000
        /*0020*/ 	.short	0x0002
        /*0022*/ 	.short	0x0010
        /*0024*/ 	.byte	0x00, 0xf5, 0x21, 0x00


	//----- nvinfo : EIATTR_KPARAM_INFO
	.align		4
.L_138:
        /*0028*/ 	.byte	0x04, 0x17
        /*002a*/ 	.short	(.L_140 - .L_139)
.L_139:
        /*002c*/ 	.word	0x00000000
        /*0030*/ 	.short	0x0001
        /*0032*/ 	.short	0x0008
        /*0034*/ 	.byte	0x00, 0xf5, 0x21, 0x00


	//----- nvinfo : EIATTR_KPARAM_INFO
	.align		4
.L_140:
        /*0038*/ 	.byte	0x04, 0x17
        /*003a*/ 	.short	(.L_142 - .L_141)
.L_141:
        /*003c*/ 	.word	0x00000000
        /*0040*/ 	.short	0x0000
        /*0042*/ 	.short	0x0000
        /*0044*/ 	.byte	0x00, 0xf5, 0x21, 0x00


	//----- nvinfo : EIATTR_SPARSE_MMA_MASK
	.align		4
.L_142:
        /*0048*/ 	.byte	0x03, 0x50
        /*004a*/ 	.short	0x0000


	//----- nvinfo : EIATTR_MAXREG_COUNT
	.align		4
        /*004c*/ 	.byte	0x03, 0x1b
        /*004e*/ 	.short	0x00ff


	//----- nvinfo : EIATTR_MERCURY_ISA_VERSION
	.align		4
        /*0050*/ 	.byte	0x03, 0x5f
        /*0052*/ 	.short	0x0101


	//----- nvinfo : EIATTR_VRC_CTA_INIT_COUNT
	.align		4
        /*0054*/ 	.byte	0x02, 0x4a
	.zero		1
	.zero		1


	//----- nvinfo : EIATTR_EXIT_INSTR_OFFSETS
	.align		4
        /*0058*/ 	.byte	0x04, 0x1c
        /*005a*/ 	.short	(.L_144 - .L_143)


	//   ....[0]....
.L_143:
        /*005c*/ 	.word	0x00000070


	//   ....[1]....
        /*0060*/ 	.word	0x00000160


	//----- nvinfo : EIATTR_CBANK_PARAM_SIZE
	.align		4
.L_144:
        /*0064*/ 	.byte	0x03, 0x19
        /*0066*/ 	.short	0x001c


	//----- nvinfo : EIATTR_PARAM_CBANK
	.align		4
        /*0068*/ 	.byte	0x04, 0x0a
        /*006a*/ 	.short	(.L_146 - .L_145)
	.align		4
.L_145:
        /*006c*/ 	.word	index@(.nv.constant0._Z7blu_mulPK6float2S1_PS_i)
        /*0070*/ 	.short	0x0380
        /*0072*/ 	.short	0x001c


	//----- nvinfo : EIATTR_SW_WAR
	.align		4
.L_146:
        /*0074*/ 	.byte	0x04, 0x36
        /*0076*/ 	.short	(.L_148 - .L_147)
.L_147:
        /*0078*/ 	.word	0x00000008
.L_148:


//--------------------- .nv.info._Z7blu_padP6float2ii --------------------------
	.section	.nv.info._Z7blu_padP6float2ii,"",@"SHT_CUDA_INFO"
	.sectionflags	@""
	.align	4


	//----- nvinfo : EIATTR_CUDA_API_VERSION
	.align		4
        /*0000*/ 	.byte	0x04, 0x37
        /*0002*/ 	.short	(.L_150 - .L_149)
.L_149:
        /*0004*/ 	.word	0x00000082


	//----- nvinfo : EIATTR_KPARAM_INFO
	.align		4
.L_150:
        /*0008*/ 	.byte	0x04, 0x17
        /*000a*/ 	.short	(.L_152 - .L_151)
.L_151:
        /*000c*/ 	.word	0x00000000
        /*0010*/ 	.short	0x0002
        /*0012*/ 	.short	0x000c
        /*0014*/ 	.byte	0x00, 0xf0, 0x11, 0x00


	//----- nvinfo : EIATTR_KPARAM_INFO
	.align		4
.L_152:
        /*0018*/ 	.byte	0x04, 0x17
        /*001a*/ 	.short	(.L_154 - .L_153)
.L_153:
        /*001c*/ 	.word	0x00000000
        /*0020*/ 	.short	0x0001
        /*0022*/ 	.short	0x0008
        /*0024*/ 	.byte	0x00, 0xf0, 0x11, 0x00


	//----- nvinfo : EIATTR_KPARAM_INFO
	.align		4
.L_154:
        /*0028*/ 	.byte	0x04, 0x17
        /*002a*/ 	.short	(.L_156 - .L_155)
.L_155:
        /*002c*/ 	.word	0x00000000
        /*0030*/ 	.short	0x0000
        /*0032*/ 	.short	0x0000
        /*0034*/ 	.byte	0x00, 0xf5, 0x21, 0x00


	//----- nvinfo : EIATTR_SPARSE_MMA_MASK
	.align		4
.L_156:
        /*0038*/ 	.byte	0x03, 0x50
        /*003a*/ 	.short	0x0000


	//----- nvinfo : EIATTR_MAXREG_COUNT
	.align		4
        /*003c*/ 	.byte	0x03, 0x1b
        /*003e*/ 	.short	0x00ff


	//----- nvinfo : EIATTR_MERCURY_ISA_VERSION
	.align		4
        /*0040*/ 	.byte	0x03, 0x5f
        /*0042*/ 	.short	0x0101


	//----- nvinfo : EIATTR_VRC_CTA_INIT_COUNT
	.align		4
        /*0044*/ 	.byte	0x02, 0x4a
	.zero		1
	.zero		1


	//----- nvinfo : EIATTR_EXIT_INSTR_OFFSETS
	.align		4
        /*0048*/ 	.byte	0x04, 0x1c
        /*004a*/ 	.short	(.L_158 - .L_157)


	//   ....[0]....
.L_157:
        /*004c*/ 	.word	0x00000070


	//   ....[1]....
        /*0050*/ 	.word	0x00000120


	//   ....[2]....
        /*0054*/ 	.word	0x00000190


	//----- nvinfo : EIATTR_CBANK_PARAM_SIZE
	.align		4
.L_158:
        /*0058*/ 	.byte	0x03, 0x19
        /*005a*/ 	.short	0x0010


	//----- nvinfo : EIATTR_PARAM_CBANK
	.align		4
        /*005c*/ 	.byte	0x04, 0x0a
        /*005e*/ 	.short	(.L_160 - .L_159)
	.align		4
.L_159:
        /*0060*/ 	.word	index@(.nv.constant0._Z7blu_padP6float2ii)
        /*0064*/ 	.short	0x0380
        /*0066*/ 	.short	0x0010


	//----- nvinfo : EIATTR_SW_WAR
	.align		4
.L_160:
        /*0068*/ 	.byte	0x04, 0x36
        /*006a*/ 	.short	(.L_162 - .L_161)
.L_161:
        /*006c*/ 	.word	0x00000008
.L_162:


//--------------------- .nv.info._Z9blu_buildPK6float2PS_S2_if --------------------------
	.section	.nv.info._Z9blu_buildPK6float2PS_S2_if,"",@"SHT_CUDA_INFO"
	.sectionflags	@""
	.align	4


	//----- nvinfo : EIATTR_CUDA_API_VERSION
	.align		4
        /*0000*/ 	.byte	0x04, 0x37
        /*0002*/ 	.short	(.L_164 - .L_163)
.L_163:
        /*0004*/ 	.word	0x00000082


	//----- nvinfo : EIATTR_KPARAM_INFO
	.align		4
.L_164:
        /*0008*/ 	.byte	0x04, 0x17
        /*000a*/ 	.short	(.L_166 - .L_165)
.L_165:
        /*000c*/ 	.word	0x00000000
        /*0010*/ 	.short	0x0004
        /*0012*/ 	.short	0x001c
        /*0014*/ 	.byte	0x00, 0xf0, 0x11, 0x00


	//----- nvinfo : EIATTR_KPARAM_INFO
	.align		4
.L_166:
        /*0018*/ 	.byte	0x04, 0x17
        /*001a*/ 	.short	(.L_168 - .L_167)
.L_167:
        /*001c*/ 	.word	0x00000000
        /*0020*/ 	.short	0x0003
        /*0022*/ 	.short	0x0018
        /*0024*/ 	.byte	0x00, 0xf0, 0x11, 0x00


	//----- nvinfo : EIATTR_KPARAM_INFO
	.align		4
.L_168:
        /*0028*/ 	.byte	0x04, 0x17
        /*002a*/ 	.short	(.L_170 - .L_169)
.L_169:
        /*002c*/ 	.word	0x00000000
        /*0030*/ 	.short	0x0002
        /*0032*/ 	.short	0x0010
        /*0034*/ 	.byte	0x00, 0xf5, 0x21, 0x00


	//----- nvinfo : EIATTR_KPARAM_INFO
	.align		4
.L_170:
        /*0038*/ 	.byte	0x04, 0x17
        /*003a*/ 	.short	(.L_172 - .L_171)
.L_171:
        /*003c*/ 	.word	0x00000000
        /*0040*/ 	.short	0x0001
        /*0042*/ 	.short	0x0008
        /*0044*/ 	.byte	0x00, 0xf5, 0x21, 0x00


	//----- nvinfo : EIATTR_KPARAM_INFO
	.align		4
.L_172:
        /*0048*/ 	.byte	0x04, 0x17
        /*004a*/ 	.short	(.L_174 - .L_173)
.L_173:
        /*004c*/ 	.word	0x00000000
        /*0050*/ 	.short	0x0000
        /*0052*/ 	.short	0x0000
        /*0054*/ 	.byte	0x00, 0xf5, 0x21, 0x00


	//----- nvinfo : EIATTR_SPARSE_MMA_MASK
	.align		4
.L_174:
        /*0058*/ 	.byte	0x03, 0x50
        /*005a*/ 	.short	0x0000


	//----- nvinfo : EIATTR_MAXREG_COUNT
	.align		4
        /*005c*/ 	.byte	0x03, 0x1b
        /*005e*/ 	.short	0x00ff


	//----- nvinfo : EIATTR_MERCURY_ISA_VERSION
	.align		4
        /*0060*/ 	.byte	0x03, 0x5f
        /*0062*/ 	.short	0x0101


	//----- nvinfo : EIATTR_VRC_CTA_INIT_COUNT
	.align		4
        /*0064*/ 	.byte	0x02, 0x4a
	.zero		1
	.zero		1


	//----- nvinfo : EIATTR_EXIT_INSTR_OFFSETS
	.align		4
        /*0068*/ 	.byte	0x04, 0x1c
        /*006a*/ 	.short	(.L_176 - .L_175)


	//   ....[0]....
.L_175:
        /*006c*/ 	.word	0x00000070


	//   ....[1]....
        /*0070*/ 	.word	0x00001140


	//----- nvinfo : EIATTR_CRS_STACK_SIZE
	.align		4
.L_176:
        /*0074*/ 	.byte	0x04, 0x1e
        /*0076*/ 	.short	(.L_178 - .L_177)
.L_177:
        /*0078*/ 	.word	0x00000000


	//----- nvinfo : EIATTR_CBANK_PARAM_SIZE
	.align		4
.L_178:
        /*007c*/ 	.byte	0x03, 0x19
        /*007e*/ 	.short	0x0020


	//----- nvinfo : EIATTR_PARAM_CBANK
	.align		4
        /*0080*/ 	.byte	0x04, 0x0a
        /*0082*/ 	.short	(.L_180 - .L_179)
	.align		4
.L_179:
        /*0084*/ 	.word	index@(.nv.constant0._Z9blu_buildPK6float2PS_S2_if)
        /*0088*/ 	.short	0x0380
        /*008a*/ 	.short	0x0020


	//----- nvinfo : EIATTR_SW_WAR
	.align		4
.L_180:
        /*008c*/ 	.byte	0x04, 0x36
        /*008e*/ 	.short	(.L_182 - .L_181)
.L_181:
        /*0090*/ 	.word	0x00000008
.L_182:


//--------------------- .nv.info._Z10split_postP6float2i --------------------------
	.section	.nv.info._Z10split_postP6float2i,"",@"SHT_CUDA_INFO"
	.sectionflags	@""
	.align	4


	//----- nvinfo : EIATTR_CUDA_API_VERSION
	.align		4
        /*0000*/ 	.byte	0x04, 0x37
        /*0002*/ 	.short	(.L_184 - .L_183)
.L_183:
        /*0004*/ 	.word	0x00000082


	//----- nvinfo : EIATTR_KPARAM_INFO
	.align		4
.L_184:
        /*0008*/ 	.byte	0x04, 0x17
        /*000a*/ 	.short	(.L_186 - .L_185)
.L_185:
        /*000c*/ 	.word	0x00000000
        /*0010*/ 	.short	0x0001
        /*0012*/ 	.short	0x0008
        /*0014*/ 	.byte	0x00, 0xf0, 0x11, 0x00


	//----- nvinfo : EIATTR_KPARAM_INFO
	.align		4
.L_186:
        /*0018*/ 	.byte	0x04, 0x17
        /*001a*/ 	.short	(.L_188 - .L_187)
.L_187:
        /*001c*/ 	.word	0x00000000
        /*0020*/ 	.short	0x0000
        /*0022*/ 	.short	0x0000
        /*0024*/ 	.byte	0x00, 0xf5, 0x21, 0x00


	//----- nvinfo : EIATTR_SPARSE_MMA_MASK
	.align		4
.L_188:
        /*0028*/ 	.byte	0x03, 0x50
        /*002a*/ 	.short	0x0000


	//----- nvinfo : EIATTR_MAXREG_COUNT
	.align		4
        /*002c*/ 	.byte	0x03, 0x1b
        /*002e*/ 	.short	0x00ff


	//----- nvinfo : EIATTR_MERCURY_ISA_VERSION
	.align		4
        /*0030*/ 	.byte	0x03, 0x5f
        /*0032*/ 	.short	0x0101


	//----- nvinfo : EIATTR_VRC_CTA_INIT_COUNT
	.align		4
        /*0034*/ 	.byte	0x02, 0x4a
	.zero		1
	.zero		1


	//----- nvinfo : EIATTR_EXIT_INSTR_OFFSETS
	.align		4
        /*0038*/ 	.byte	0x04, 0x1c
        /*003a*/ 	.short	(.L_190 - .L_189)


	//   ....[0]....
.L_189:
        /*003c*/ 	.word	0x000000b0


	//   ....[1]....
        /*0040*/ 	.word	0x00000960


	//----- nvinfo : EIATTR_CRS_STACK_SIZE
	.align		4
.L_190:
        /*0044*/ 	.byte	0x04, 0x1e
        /*0046*/ 	.short	(.L_192 - .L_191)
.L_191:
        /*0048*/ 	.word	0x00000000


	//----- nvinfo : EIATTR_CBANK_PARAM_SIZE
	.align		4
.L_192:
        /*004c*/ 	.byte	0x03, 0x19
        /*004e*/ 	.short	0x000c


	//----- nvinfo : EIATTR_PARAM_CBANK
	.align		4
        /*0050*/ 	.byte	0x04, 0x0a
        /*0052*/ 	.short	(.L_194 - .L_193)
	.align		4
.L_193:
        /*0054*/ 	.word	index@(.nv.constant0._Z10split_postP6float2i)
        /*0058*/ 	.short	0x0380
        /*005a*/ 	.short	0x000c


	//----- nvinfo : EIATTR_SW_WAR
	.align		4
.L_194:
        /*005c*/ 	.byte	0x04, 0x36
        /*005e*/ 	.short	(.L_196 - .L_195)
.L_195:
        /*0060*/ 	.word	0x00000008
.L_196:


//--------------------- .nv.info._Z12mixed_kernelP6float2iii --------------------------
	.section	.nv.info._Z12mixed_kernelP6float2iii,"",@"SHT_CUDA_INFO"
	.sectionflags	@""
	.align	4


	//----- nvinfo : EIATTR_CUDA_API_VERSION
	.align		4
        /*0000*/ 	.byte	0x04, 0x37
        /*0002*/ 	.short	(.L_198 - .L_197)
.L_197:
        /*0004*/ 	.word	0x00000082


	//----- nvinfo : EIATTR_KPARAM_INFO
	.align		4
.L_198:
        /*0008*/ 	.byte	0x04, 0x17
        /*000a*/ 	.short	(.L_200 - .L_199)
.L_199:
        /*000c*/ 	.word	0x00000000
        /*0010*/ 	.short	0x0003
        /*0012*/ 	.short	0x0010
        /*0014*/ 	.byte	0x00, 0xf0, 0x11, 0x00


	//----- nvinfo : EIATTR_KPARAM_INFO
	.align		4
.L_200:
        /*0018*/ 	.byte	0x04, 0x17
        /*001a*/ 	.short	(.L_202 - .L_201)
.L_201:
        /*001c*/ 	.word	0x00000000
        /*0020*/ 	.short	0x0002
        /*0022*/ 	.short	0x000c
        /*0024*/ 	.byte	0x00, 0xf0, 0x11, 0x00


	//----- nvinfo : EIATTR_KPARAM_INFO
	.align		4
.L_202:
        /*0028*/ 	.byte	0x04, 0x17
        /*002a*/ 	.short	(.L_204 - .L_203)
.L_203:
        /*002c*/ 	.word	0x00000000
        /*0030*/ 	.short	0x0001
        /*0032*/ 	.short	0x0008
        /*0034*/ 	.byte	0x00, 0xf0, 0x11, 0x00


	//----- nvinfo : EIATTR_KPARAM_INFO
	.align		4
.L_204:
        /*0038*/ 	.byte	0x04, 0x17
        /*003a*/ 	.short	(.L_206 - .L_205)
.L_205:
        /*003c*/ 	.word	0x00000000
        /*0040*/ 	.short	0x0000
        /*0042*/ 	.short	0x0000
        /*0044*/ 	.byte	0x00, 0xf5, 0x21, 0x00


	//----- nvinfo : EIATTR_SPARSE_MMA_MASK
	.align		4
.L_206:
        /*0048*/ 	.byte	0x03, 0x50
        /*004a*/ 	.short	0x0000


	//----- nvinfo : EIATTR_MAXREG_COUNT
	.align		4
        /*004c*/ 	.byte	0x03, 0x1b
        /*004e*/ 	.short	0x00ff


	//----- nvinfo : EIATTR_MERCURY_ISA_VERSION
	.align		4
        /*0050*/ 	.byte	0x03, 0x5f
        /*0052*/ 	.short	0x0101


	//----- nvinfo : EIATTR_VRC_CTA_INIT_COUNT
	.align		4
        /*0054*/ 	.byte	0x02, 0x4a
	.zero		1
	.zero		1


	//----- nvinfo : EIATTR_EXIT_INSTR_OFFSETS
	.align		4
        /*0058*/ 	.byte	0x04, 0x1c
        /*005a*/ 	.short	(.L_208 - .L_207)


	//   ....[0]....
.L_207:
        /*005c*/ 	.word	0x00000280


	//   ....[1]....
        /*0060*/ 	.word	0x000004b0


	//   ....[2]....
        /*0064*/ 	.word	0x00000510


	//   ....[3]....
        /*0068*/ 	.word	0x00000890


	//----- nvinfo : EIATTR_CBANK_PARAM_SIZE
	.align		4
.L_208:
        /*006c*/ 	.byte	0x03, 0x19
        /*006e*/ 	.short	0x0014


	//----- nvinfo : EIATTR_PARAM_CBANK
	.align		4
        /*0070*/ 	.byte	0x04, 0x0a
        /*0072*/ 	.short	(.L_210 - .L_209)
	.align		4
.L_209:
        /*0074*/ 	.word	index@(.nv.constant0._Z12mixed_kernelP6float2iii)
        /*0078*/ 	.short	0x0380
        /*007a*/ 	.short	0x0014


	//----- nvinfo : EIATTR_SW_WAR
	.align		4
.L_210:
        /*007c*/ 	.byte	0x04, 0x36
        /*007e*/ 	.short	(.L_212 - .L_211)
.L_211:
        /*0080*/ 	.word	0x00000008
.L_212:


//--------------------- .nv.info._Z12radix2_stageP6float2ii --------------------------
	.section	.nv.info._Z12radix2_stageP6float2ii,"",@"SHT_CUDA_INFO"
	.sectionflags	@""
	.align	4


	//----- nvinfo : EIATTR_CUDA_API_VERSION
	.align		4
        /*0000*/ 	.byte	0x04, 0x37
        /*0002*/ 	.short	(.L_214 - .L_213)
.L_213:
        /*0004*/ 	.word	0x00000082


	//----- nvinfo : EIATTR_KPARAM_INFO
	.align		4
.L_214:
        /*0008*/ 	.byte	0x04, 0x17
        /*000a*/ 	.short	(.L_216 - .L_215)
.L_215:
        /*000c*/ 	.word	0x00000000
        /*0010*/ 	.short	0x0002
        /*0012*/ 	.short	0x000c
        /*0014*/ 	.byte	0x00, 0xf0, 0x11, 0x00


	//----- nvinfo : EIATTR_KPARAM_INFO
	.align		4
.L_216:
        /*0018*/ 	.byte	0x04, 0x17
        /*001a*/ 	.short	(.L_218 - .L_217)
.L_217:
        /*001c*/ 	.word	0x00000000
        /*0020*/ 	.short	0x0001
        /*0022*/ 	.short	0x0008
        /*0024*/ 	.byte	0x00, 0xf0, 0x11, 0x00


	//----- nvinfo : EIATTR_KPARAM_INFO
	.align		4
.L_218:
        /*0028*/ 	.byte	0x04, 0x17
        /*002a*/ 	.short	(.L_220 - .L_219)
.L_219:
        /*002c*/ 	.word	0x00000000
        /*0030*/ 	.short	0x0000
        /*0032*/ 	.short	0x0000
        /*0034*/ 	.byte	0x00, 0xf5, 0x21, 0x00


	//----- nvinfo : EIATTR_SPARSE_MMA_MASK
	.align		4
.L_220:
        /*0038*/ 	.byte	0x03, 0x50
        /*003a*/ 	.short	0x0000


	//----- nvinfo : EIATTR_MAXREG_COUNT
	.align		4
        /*003c*/ 	.byte	0x03, 0x1b
        /*003e*/ 	.short	0x00ff


	//----- nvinfo : EIATTR_MERCURY_ISA_VERSION
	.align		4
        /*0040*/ 	.byte	0x03, 0x5f
        /*0042*/ 	.short	0x0101


	//----- nvinfo : EIATTR_VRC_CTA_INIT_COUNT
	.align		4
        /*0044*/ 	.byte	0x02, 0x4a
	.zero		1
	.zero		1


	//----- nvinfo : EIATTR_EXIT_INSTR_OFFSETS
	.align		4
        /*0048*/ 	.byte	0x04, 0x1c
        /*004a*/ 	.short	(.L_222 - .L_221)


	//   ....[0]....
.L_221:
        /*004c*/ 	.word	0x000000a0


	//   ....[1]....
        /*0050*/ 	.word	0x00000a60


	//----- nvinfo : EIATTR_CRS_STACK_SIZE
	.align		4
.L_222:
        /*0054*/ 	.byte	0x04, 0x1e
        /*0056*/ 	.short	(.L_224 - .L_223)
.L_223:
        /*0058*/ 	.word	0x00000000


	//----- nvinfo : EIATTR_CBANK_PARAM_SIZE
	.align		4
.L_224:
        /*005c*/ 	.byte	0x03, 0x19
        /*005e*/ 	.short	0x0010


	//----- nvinfo : EIATTR_PARAM_CBANK
	.align		4
        /*0060*/ 	.byte	0x04, 0x0a
        /*0062*/ 	.short	(.L_226 - .L_225)
	.align		4
.L_225:
        /*0064*/ 	.word	index@(.nv.constant0._Z12radix2_stageP6float2ii)
        /*0068*/ 	.short	0x0380
        /*006a*/ 	.short	0x0010


	//----- nvinfo : EIATTR_SW_WAR
	.align		4
.L_226:
        /*006c*/ 	.byte	0x04, 0x36
        /*006e*/ 	.short	(.L_228 - .L_227)
.L_227:
        /*0070*/ 	.word	0x00000008
.L_228:


//--------------------- .nv.info._Z6bitrevP6float2ii --------------------------
	.section	.nv.info._Z6bitrevP6float2ii,"",@"SHT_CUDA_INFO"
	.sectionflags	@""
	.align	4


	//----- nvinfo : EIATTR_CUDA_API_VERSION
	.align		4
        /*0000*/ 	.byte	0x04, 0x37
        /*0002*/ 	.short	(.L_230 - .L_229)
.L_229:
        /*0004*/ 	.word	0x00000082


	//----- nvinfo : EIATTR_KPARAM_INFO
	.align		4
.L_230:
        /*0008*/ 	.byte	0x04, 0x17
        /*000a*/ 	.short	(.L_232 - .L_231)
.L_231:
        /*000c*/ 	.word	0x00000000
        /*0010*/ 	.short	0x0002
        /*0012*/ 	.short	0x000c
        /*0014*/ 	.byte	0x00, 0xf0, 0x11, 0x00


	//----- nvinfo : EIATTR_KPARAM_INFO
	.align		4
.L_232:
        /*0018*/ 	.byte	0x04, 0x17
        /*001a*/ 	.short	(.L_234 - .L_233)
.L_233:
        /*001c*/ 	.word	0x00000000
        /*0020*/ 	.short	0x0001
        /*0022*/ 	.short	0x0008
        /*0024*/ 	.byte	0x00, 0xf0, 0x11, 0x00


	//----- nvinfo : EIATTR_KPARAM_INFO
	.align		4
.L_234:
        /*0028*/ 	.byte	0x04, 0x17
        /*002a*/ 	.short	(.L_236 - .L_235)
.L_235:
        /*002c*/ 	.word	0x00000000
        /*0030*/ 	.short	0x0000
        /*0032*/ 	.short	0x0000
        /*0034*/ 	.byte	0x00, 0xf5, 0x21, 0x00


	//----- nvinfo : EIATTR_SPARSE_MMA_MASK
	.align		4
.L_236:
        /*0038*/ 	.byte	0x03, 0x50
        /*003a*/ 	.short	0x0000


	//----- nvinfo : EIATTR_MAXREG_COUNT
	.align		4
        /*003c*/ 	.byte	0x03, 0x1b
        /*003e*/ 	.short	0x00ff


	//----- nvinfo : EIATTR_MERCURY_ISA_VERSION
	.align		4
        /*0040*/ 	.byte	0x03, 0x5f
        /*0042*/ 	.short	0x0101


	//----- nvinfo : EIATTR_VRC_CTA_INIT_COUNT
	.align		4
        /*0044*/ 	.byte	0x02, 0x4a
	.zero		1
	.zero		1


	//----- nvinfo : EIATTR_EXIT_INSTR_OFFSETS
	.align		4
        /*0048*/ 	.byte	0x04, 0x1c
        /*004a*/ 	.short	(.L_238 - .L_237)


	//   ....[0]....
.L_237:
        /*004c*/ 	.word	0x00000070


	//   ....[1]....
        /*0050*/ 	.word	0x000000d0


	//   ....[2]....
        /*0054*/ 	.word	0x00000160


	//----- nvinfo : EIATTR_CBANK_PARAM_SIZE
	.align		4
.L_238:
        /*0058*/ 	.byte	0x03, 0x19
        /*005a*/ 	.short	0x0010


	//----- nvinfo : EIATTR_PARAM_CBANK
	.align		4
        /*005c*/ 	.byte	0x04, 0x0a
        /*005e*/ 	.short	(.L_240 - .L_239)
	.align		4
.L_239:
        /*0060*/ 	.word	index@(.nv.constant0._Z6bitrevP6float2ii)
        /*0064*/ 	.short	0x0380
        /*0066*/ 	.short	0x0010


	//----- nvinfo : EIATTR_SW_WAR
	.align		4
.L_240:
        /*0068*/ 	.byte	0x04, 0x36
        /*006a*/ 	.short	(.L_242 - .L_241)
.L_241:
        /*006c*/ 	.word	0x00000008
.L_242:


//--------------------- .nv.info._Z11transpose32P6float2PKS_ii --------------------------
	.section	.nv.info._Z11transpose32P6float2PKS_ii,"",@"SHT_CUDA_INFO"
	.sectionflags	@""
	.align	4


	//----- nvinfo : EIATTR_CUDA_API_VERSION
	.align		4
        /*0000*/ 	.byte	0x04, 0x37
        /*0002*/ 	.short	(.L_244 - .L_243)
.L_243:
        /*0004*/ 	.word	0x00000082


	//----- nvinfo : EIATTR_KPARAM_INFO
	.align		4
.L_244:
        /*0008*/ 	.byte	0x04, 0x17
        /*000a*/ 	.short	(.L_246 - .L_245)
.L_245:
        /*000c*/ 	.word	0x00000000
        /*0010*/ 	.short	0x0003
        /*0012*/ 	.short	0x0014
        /*0014*/ 	.byte	0x00, 0xf0, 0x11, 0x00


	//----- nvinfo : EIATTR_KPARAM_INFO
	.align		4
.L_246:
        /*0018*/ 	.byte	0x04, 0x17
        /*001a*/ 	.short	(.L_248 - .L_247)
.L_247:
        /*001c*/ 	.word	0x00000000
        /*0020*/ 	.short	0x0002
        /*0022*/ 	.short	0x0010
        /*0024*/ 	.byte	0x00, 0xf0, 0x11, 0x00


	//----- nvinfo : EIATTR_KPARAM_INFO
	.align		4
.L_248:
        /*0028*/ 	.byte	0x04, 0x17
        /*002a*/ 	.short	(.L_250 - .L_249)
.L_249:
        /*002c*/ 	.word	0x00000000
        /*0030*/ 	.short	0x0001
        /*0032*/ 	.short	0x0008
        /*0034*/ 	.byte	0x00, 0xf5, 0x21, 0x00


	//----- nvinfo : EIATTR_KPARAM_INFO
	.align		4
.L_250:
        /*0038*/ 	.byte	0x04, 0x17
        /*003a*/ 	.short	(.L_252 - .L_251)
.L_251:
        /*003c*/ 	.word	0x00000000
        /*0040*/ 	.short	0x0000
        /*0042*/ 	.short	0x0000
        /*0044*/ 	.byte	0x00, 0xf5, 0x21, 0x00


	//----- nvinfo : EIATTR_SPARSE_MMA_MASK
	.align		4
.L_252:
        /*0048*/ 	.byte	0x03, 0x50
        /*004a*/ 	.short	0x0000


	//----- nvinfo : EIATTR_MAXREG_COUNT
	.align		4
        /*004c*/ 	.byte	0x03, 0x1b
        /*004e*/ 	.short	0x00ff


	//----- nvinfo : EIATTR_NUM_BARRIERS
	.align		4
        /*0050*/ 	.byte	0x02, 0x4c
        /*0052*/ 	.byte	0x01
	.zero		1


	//----- nvinfo : EIATTR_MERCURY_ISA_VERSION
	.align		4
        /*0054*/ 	.byte	0x03, 0x5f
        /*0056*/ 	.short	0x0101


	//----- nvinfo : EIATTR_VRC_CTA_INIT_COUNT
	.align		4
        /*0058*/ 	.byte	0x02, 0x4a
	.zero		1
	.zero		1


	//----- nvinfo : EIATTR_EXIT_INSTR_OFFSETS
	.align		4
        /*005c*/ 	.byte	0x04, 0x1c
        /*005e*/ 	.short	(.L_254 - .L_253)


	//   ....[0]....
.L_253:
        /*0060*/ 	.word	0x000001a0


	//   ....[1]....
        /*0064*/ 	.word	0x00000250


	//----- nvinfo : EIATTR_CBANK_PARAM_SIZE
	.align		4
.L_254:
        /*0068*/ 	.byte	0x03, 0x19
        /*006a*/ 	.short	0x0018


	//----- nvinfo : EIATTR_PARAM_CBANK
	.align		4
        /*006c*/ 	.byte	0x04, 0x0a
        /*006e*/ 	.short	(.L_256 - .L_255)
	.align		4
.L_255:
        /*0070*/ 	.word	index@(.nv.constant0._Z11transpose32P6float2PKS_ii)
        /*0074*/ 	.short	0x0380
        /*0076*/ 	.short	0x0018


	//----- nvinfo : EIATTR_SW_WAR
	.align		4
.L_256:
        /*0078*/ 	.byte	0x04, 0x36
        /*007a*/ 	.short	(.L_258 - .L_257)
.L_257:
        /*007c*/ 	.word	0x00000008
.L_258:


//--------------------- .nv.callgraph             --------------------------
	.section	.nv.callgraph,"",@"SHT_CUDA_CALLGRAPH"
	.align	4
	.sectionentsize	8
	.align		4
        /*0000*/ 	.word	0x00000000
	.align		4
        /*0004*/ 	.word	0xffffffff
	.align		4
        /*0008*/ 	.word	0x00000000
	.align		4
        /*000c*/ 	.word	0xfffffffe
	.align		4
        /*0010*/ 	.word	0x00000000
	.align		4
        /*0014*/ 	.word	0xfffffffd
	.align		4
        /*0018*/ 	.word	0x00000000
	.align		4
        /*001c*/ 	.word	0xfffffffc


//--------------------- .nv.constant4             --------------------------
	.section	.nv.constant4,"a",@progbits
	.align	8
	.align		8
.nv.constant4:
        /*0000*/ 	.dword	__cudart_i2opi_f


//--------------------- .text._Z18dft2d_tiled_kernelPKfP6float2ii --------------------------
	.section	.text._Z18dft2d_tiled_kernelPKfP6float2ii,"ax",@progbits
	.align	128
        .global         _Z18dft2d_tiled_kernelPKfP6float2ii
        .type           _Z18dft2d_tiled_kernelPKfP6float2ii,@function
        .size           _Z18dft2d_tiled_kernelPKfP6float2ii,(.L_x_124 - _Z18dft2d_tiled_kernelPKfP6float2ii)
        .other          _Z18dft2d_tiled_kernelPKfP6float2ii,@"STO_CUDA_ENTRY STV_DEFAULT"
_Z18dft2d_tiled_kernelPKfP6float2ii:
.text._Z18dft2d_tiled_kernelPKfP6float2ii:
[----:B------:R-:W0:Y:S01]  /*0000*/  LDC R1, c[0x0][0x37c] ;  /* 0x0000df00ff017b82 */ /* 0x000e220000000800 */
[----:B------:R-:W1:Y:S07]  /*0010*/  S2R R39, SR_TID.Y ;  /* 0x0000000000277919 */ /* 0x000e6e0000002200 */
[----:B------:R-:W2:Y:S01]  /*0020*/  LDC R43, c[0x0][0x360] ;  /* 0x0000d800ff2b7b82 */ /* 0x000ea20000000800 */
[----:B------:R-:W3:Y:S01]  /*0030*/  LDCU.64 UR6, c[0x0][0x390] ;  /* 0x00007200ff0677ac */ /* 0x000ee20008000a00 */
[----:B0-----:R-:W-:Y:S01]  /*0040*/  IADD3 R1, PT, PT, R1, -0x20, RZ ;  /* 0xffffffe001017810 */ /* 0x001fe20007ffe0ff */
[----:B------:R-:W2:Y:S05]  /*0050*/  S2R R40, SR_TID.X ;  /* 0x0000000000287919 */ /* 0x000eaa0000002100 */
[----:B------:R-:W1:Y:S08]  /*0060*/  S2UR UR5, SR_CTAID.Y ;  /* 0x00000000000579c3 */ /* 0x000e700000002600 */
[----:B------:R-:W1:Y:S08]  /*0070*/  LDC R42, c[0x0][0x364] ;  /* 0x0000d900ff2a7b82 */ /* 0x000e700000000800 */
[----:B------:R-:W2:Y:S01]  /*0080*/  S2UR UR4, SR_CTAID.X ;  /* 0x00000000000479c3 */ /* 0x000ea20000002500 */
[----:B-1----:R-:W-:-:S05]  /*0090*/  IMAD R42, R42, UR5, R39 ;  /* 0x000000052a2a7c24 */ /* 0x002fca000f8e0227 */
[----:B---3--:R-:W-:Y:S01]  /*00a0*/  ISETP.GE.AND P0, PT, R42, UR7, PT ;  /* 0x000000072a007c0c */ /* 0x008fe2000bf06270 */
[----:B--2---:R-:W-:-:S05]  /*00b0*/  IMAD R43, R43, UR4, R40 ;  /* 0x000000042b2b7c24 */ /* 0x004fca000f8e0228 */
[----:B------:R-:W-:-:S13]  /*00c0*/  ISETP.GE.OR P0, PT, R43, UR6, P0 ;  /* 0x000000062b007c0c */ /* 0x000fda0008706670 */
[----:B------:R-:W-:Y:S05]  /*00d0*/  @P0 EXIT ;  /* 0x000000000000094d */ /* 0x000fea0003800000 */
[----:B------:R-:W0:Y:S01]  /*00e0*/  I2F.F64 R6, UR6 ;  /* 0x0000000600067d12 */ /* 0x000e220008201c00 */
[----:B------:R-:W-:Y:S01]  /*00f0*/  HFMA2 R4, -RZ, RZ, 0, 5.9604644775390625e-08 ;  /* 0x00000001ff047431 */ /* 0x000fe200000001ff */
[----:B------:R-:W-:Y:S01]  /*0100*/  UMOV UR4, 0x54442d18 ;  /* 0x54442d1800047882 */ /* 0x000fe20000000000 */
[----:B------:R-:W-:Y:S01]  /*0110*/  UMOV UR5, 0x401921fb ;  /* 0x401921fb00057882 */ /* 0x000fe20000000000 */
[----:B------:R-:W1:Y:S01]  /*0120*/  LDCU.64 UR8, c[0x0][0x358] ;  /* 0x00006b00ff0877ac */ /* 0x000e620008000a00 */
[----:B------:R-:W-:Y:S03]  /*0130*/  BSSY.RECONVERGENT B0, `(.L_x_0) ;  /* 0x0000018000007945 */ /* 0x000fe60003800200 */
[----:B0-----:R-:W0:Y:S02]  /*0140*/  MUFU.RCP64H R5, R7 ;  /* 0x0000000700057308 */ /* 0x001e240000001800 */
[----:B0-----:R-:W-:-:S08]  /*0150*/  DFMA R2, -R6, R4, 1 ;  /* 0x3ff000000602742b */ /* 0x001fd00000000104 */
[----:B------:R-:W-:Y:S02]  /*0160*/  DFMA R8, R2, R2, R2 ;  /* 0x000000020208722b */ /* 0x000fe40000000002 */
[----:B------:R-:W0:Y:S06]  /*0170*/  I2F.F64 R2, R43 ;  /* 0x0000002b00027312 */ /* 0x000e2c0000201c00 */
[----:B------:R-:W-:-:S08]  /*0180*/  DFMA R8, R4, R8, R4 ;  /* 0x000000080408722b */ /* 0x000fd00000000004 */
[----:B------:R-:W-:Y:S02]  /*0190*/  DFMA R10, -R6, R8, 1 ;  /* 0x3ff00000060a742b */ /* 0x000fe40000000108 */
[----:B0-----:R-:W-:-:S06]  /*01a0*/  DMUL R4, R2, -UR4 ;  /* 0x8000000402047c28 */ /* 0x001fcc0008000000 */
[----:B------:R-:W-:-:S04]  /*01b0*/  DFMA R10, R8, R10, R8 ;  /* 0x0000000a080a722b */ /* 0x000fc80000000008 */
[----:B------:R-:W-:-:S04]  /*01c0*/  FSETP.GEU.AND P1, PT, |R5|, 6.5827683646048100446e-37, PT ;  /* 0x036000000500780b */ /* 0x000fc80003f2e200 */
[----:B------:R-:W-:-:S08]  /*01d0*/  DMUL R2, R4, R10 ;  /* 0x0000000a04027228 */ /* 0x000fd00000000000 */
[----:B------:R-:W-:-:S08]  /*01e0*/  DFMA R8, -R6, R2, R4 ;  /* 0x000000020608722b */ /* 0x000fd00000000104 */
[----:B------:R-:W-:-:S10]  /*01f0*/  DFMA R2, R10, R8, R2 ;  /* 0x000000080a02722b */ /* 0x000fd40000000002 */
[----:B------:R-:W-:-:S05]  /*0200*/  FFMA R0, RZ, R7, R3 ;  /* 0x00000007ff007223 */ /* 0x000fca0000000003 */
[----:B------:R-:W-:-:S13]  /*0210*/  FSETP.GT.AND P0, PT, |R0|, 1.469367938527859385e-39, PT ;  /* 0x001000000000780b */ /* 0x000fda0003f04200 */
[----:B-1----:R-:W-:Y:S05]  /*0220*/  @P0 BRA P1, `(.L_x_1) ;  /* 0x0000000000200947 */ /* 0x002fea0000800000 */
[----:B------:R-:W-:Y:S02]  /*0230*/  MOV R10, R4 ;  /* 0x00000004000a7202 */ /* 0x000fe40000000f00 */
[----:B------:R-:W-:Y:S02]  /*0240*/  MOV R11, R5 ;  /* 0x00000005000b7202 */ /* 0x000fe40000000f00 */
[----:B------:R-:W-:Y:S02]  /*0250*/  MOV R2, R6 ;  /* 0x0000000600027202 */ /* 0x000fe40000000f00 */
[----:B------:R-:W-:Y:S02]  /*0260*/  MOV R3, R7 ;  /* 0x0000000700037202 */ /* 0x000fe40000000f00 */
[----:B------:R-:W-:-:S07]  /*0270*/  MOV R0, 0x290 ;  /* 0x0000029000007802 */ /* 0x000fce0000000f00 */
[----:B------:R-:W-:Y:S05]  /*0280*/  CALL.REL.NOINC `($__internal_0_$__cuda_sm20_div_rn_f64_full) ;  /* 0x000000e400d07944 */ /* 0x000fea0003c00000 */
[----:B------:R-:W-:Y:S02]  /*0290*/  MOV R2, R4 ;  /* 0x0000000400027202 */ /* 0x000fe40000000f00 */
[----:B------:R-:W-:-:S07]  /*02a0*/  MOV R3, R5 ;  /* 0x0000000500037202 */ /* 0x000fce0000000f00 */
.L_x_1:
[----:B------:R-:W-:Y:S05]  /*02b0*/  BSYNC.RECONVERGENT B0 ;  /* 0x0000000000007941 */ /* 0x000fea0003800200 */
.L_x_0:
[----:B------:R-:W0:Y:S01]  /*02c0*/  LDCU UR4, c[0x0][0x394] ;  /* 0x00007280ff0477ac */ /* 0x000e220008000800 */
[----:B------:R-:W-:Y:S01]  /*02d0*/  HFMA2 R6, -RZ, RZ, 0, 5.9604644775390625e-08 ;  /* 0x00000001ff067431 */ /* 0x000fe200000001ff */
[----:B------:R-:W-:Y:S01]  /*02e0*/  F2F.F32.F64 R38, R2 ;  /* 0x0000000200267310 */ /* 0x000fe20000301000 */
[----:B------:R-:W-:Y:S01]  /*02f0*/  BSSY.RECONVERGENT B0, `(.L_x_2) ;  /* 0x0000019000007945 */ /* 0x000fe20003800200 */
[----:B------:R-:W-:-:S06]  /*0300*/  UMOV UR5, 0x401921fb ;  /* 0x401921fb00057882 */ /* 0x000fcc0000000000 */
[----:B0-----:R-:W0:Y:S01]  /*0310*/  I2F.F64.U32 R8, UR4 ;  /* 0x0000000400087d12 */ /* 0x001e220008201800 */
[----:B------:R-:W-:-:S07]  /*0320*/  UMOV UR4, 0x54442d18 ;  /* 0x54442d1800047882 */ /* 0x000fce0000000000 */
[----:B0-----:R-:W0:Y:S02]  /*0330*/  MUFU.RCP64H R7, R9 ;  /* 0x0000000900077308 */ /* 0x001e240000001800 */
[----:B0-----:R-:W-:-:S08]  /*0340*/  DFMA R4, -R8, R6, 1 ;  /* 0x3ff000000804742b */ /* 0x001fd00000000106 */
[----:B------:R-:W-:Y:S02]  /*0350*/  DFMA R10, R4, R4, R4 ;  /* 0x00000004040a722b */ /* 0x000fe40000000004 */
[----:B------:R-:W0:Y:S06]  /*0360*/  I2F.F64.U32 R4, R42 ;  /* 0x0000002a00047312 */ /* 0x000e2c0000201800 */
        /* <DEDUP_REMOVED lines=10> */
[----:B------:R-:W-:Y:S05]  /*0410*/  @P0 BRA P1, `(.L_x_3) ;  /* 0x0000000000180947 */ /* 0x000fea0000800000 */
[----:B------:R-:W-:Y:S02]  /*0420*/  MOV R10, R6 ;  /* 0x00000006000a7202 */ /* 0x000fe40000000f00 */
[----:B------:R-:W-:Y:S02]  /*0430*/  MOV R11, R7 ;  /* 0x00000007000b7202 */ /* 0x000fe40000000f00 */
[----:B------:R-:W-:Y:S02]  /*0440*/  MOV R2, R8 ;  /* 0x0000000800027202 */ /* 0x000fe40000000f00 */
[----:B------:R-:W-:Y:S02]  /*0450*/  MOV R3, R9 ;  /* 0x0000000900037202 */ /* 0x000fe40000000f00 */
[----:B------:R-:W-:-:S07]  /*0460*/  MOV R0, 0x480 ;  /* 0x0000048000007802 */ /* 0x000fce0000000f00 */
[----:B------:R-:W-:Y:S05]  /*0470*/  CALL.REL.NOINC `($__internal_0_$__cuda_sm20_div_rn_f64_full) ;  /* 0x000000e400547944 */ /* 0x000fea0003c00000 */
.L_x_3:
[----:B------:R-:W-:Y:S05]  /*0480*/  BSYNC.RECONVERGENT B0 ;  /* 0x0000000000007941 */ /* 0x000fea0003800200 */
.L_x_2:
[C---:B------:R-:W-:Y:S01]  /*0490*/  FMUL R2, R38.reuse, 0.63661974668502807617 ;  /* 0x3f22f98326027820 */ /* 0x040fe20000400000 */
[----:B------:R-:W-:Y:S01]  /*04a0*/  FSETP.GE.AND P0, PT, |R38|, 105615, PT ;  /* 0x47ce47802600780b */ /* 0x000fe20003f06200 */
[----:B------:R0:W1:Y:S01]  /*04b0*/  F2F.F32.F64 R37, R4 ;  /* 0x0000000400257310 */ /* 0x0000620000301000 */
[----:B------:R-:W-:Y:S07]  /*04c0*/  BSSY.RECONVERGENT B0, `(.L_x_4) ;  /* 0x000003e000007945 */ /* 0x000fee0003800200 */
[----:B------:R-:W2:Y:S02]  /*04d0*/  F2I.NTZ R8, R2 ;  /* 0x0000000200087305 */ /* 0x000ea40000203100 */
[----:B--2---:R-:W-:-:S05]  /*04e0*/  I2FP.F32.S32 R3, R8 ;  /* 0x0000000800037245 */ /* 0x004fca0000201400 */
[----:B------:R-:W-:-:S04]  /*04f0*/  FFMA R0, R3, -1.5707962512969970703, R38 ;  /* 0xbfc90fda03007823 */ /* 0x000fc80000000026 */
[----:B------:R-:W-:-:S04]  /*0500*/  FFMA R0, R3, -7.5497894158615963534e-08, R0 ;  /* 0xb3a2216803007823 */ /* 0x000fc80000000000 */
[----:B------:R-:W-:Y:S01]  /*0510*/  FFMA R0, R3, -5.3903029534742383927e-15, R0 ;  /* 0xa7c234c503007823 */ /* 0x000fe20000000000 */
[----:B01----:R-:W-:Y:S06]  /*0520*/  @!P0 BRA `(.L_x_5) ;  /* 0x0000000000dc8947 */ /* 0x003fec0003800000 */
[----:B------:R-:W-:-:S13]  /*0530*/  FSETP.NEU.AND P0, PT, |R38|, +INF , PT ;  /* 0x7f8000002600780b */ /* 0x000fda0003f0d200 */
[----:B------:R-:W-:Y:S01]  /*0540*/  @!P0 FMUL R0, RZ, R38 ;  /* 0x00000026ff008220 */ /* 0x000fe20000400000 */
[----:B------:R-:W-:Y:S01]  /*0550*/  @!P0 MOV R8, RZ ;  /* 0x000000ff00088202 */ /* 0x000fe20000000f00 */
[----:B------:R-:W-:Y:S06]  /*0560*/  @!P0 BRA `(.L_x_5) ;  /* 0x0000000000cc8947 */ /* 0x000fec0003800000 */
[----:B------:R-:W-:Y:S01]  /*0570*/  SHF.L.U32 R2, R38, 0x8, RZ ;  /* 0x0000000826027819 */ /* 0x000fe200000006ff */
[----:B------:R-:W-:Y:S01]  /*0580*/  HFMA2 R4, -RZ, RZ, 0, 0 ;  /* 0x00000000ff047431 */ /* 0x000fe200000001ff */
[----:B------:R-:W-:Y:S01]  /*0590*/  MOV R0, R1 ;  /* 0x0000000100007202 */ /* 0x000fe20000000f00 */
[----:B------:R-:W0:Y:S01]  /*05a0*/  LDCU.64 UR6, c[0x4][URZ] ;  /* 0x01000000ff0677ac */ /* 0x000e220008000a00 */
[----:B------:R-:W-:Y:S01]  /*05b0*/  LOP3.LUT R9, R2, 0x80000000, RZ, 0xfc, !PT ;  /* 0x8000000002097812 */ /* 0x000fe200078efcff */
[----:B------:R-:W-:Y:S01]  /*05c0*/  UMOV UR5, URZ ;  /* 0x000000ff00057c82 */ /* 0x000fe20008000000 */
[----:B------:R-:W-:-:S05]  /*05d0*/  UMOV UR4, URZ ;  /* 0x000000ff00047c82 */ /* 0x000fca0008000000 */
.L_x_6:
[----:B0-----:R-:W-:Y:S02]  /*05e0*/  MOV R6, UR6 ;  /* 0x0000000600067c02 */ /* 0x001fe40008000f00 */
[----:B------:R-:W-:-:S05]  /*05f0*/  MOV R7, UR7 ;  /* 0x0000000700077c02 */ /* 0x000fca0008000f00 */
[----:B------:R-:W2:Y:S01]  /*0600*/  LDG.E.CONSTANT R2, desc[UR8][R6.64] ;  /* 0x0000000806027981 */ /* 0x000ea2000c1e9900 */
[----:B------:R-:W-:Y:S02]  /*0610*/  UIADD3 UR6, UP0, UPT, UR6, 0x4, URZ ;  /* 0x0000000406067890 */ /* 0x000fe4000ff1e0ff */
[----:B------:R-:W-:Y:S02]  /*0620*/  UIADD3 UR4, UPT, UPT, UR4, 0x1, URZ ;  /* 0x0000000104047890 */ /* 0x000fe4000fffe0ff */
[----:B------:R-:W-:Y:S02]  /*0630*/  UIADD3.X UR7, UPT, UPT, URZ, UR7, URZ, UP0, !UPT ;  /* 0x00000007ff077290 */ /* 0x000fe400087fe4ff */
[----:B------:R-:W-:Y:S01]  /*0640*/  UISETP.NE.AND UP0, UPT, UR4, 0x6, UPT ;  /* 0x000000060400788c */ /* 0x000fe2000bf05270 */
[----:B--2---:R-:W-:-:S03]  /*0650*/  IMAD.WIDE.U32 R2, R2, R9, RZ ;  /* 0x0000000902027225 */ /* 0x004fc600078e00ff */
[----:B------:R-:W-:-:S04]  /*0660*/  IADD3 R5, P0, PT, R2, R4, RZ ;  /* 0x0000000402057210 */ /* 0x000fc80007f1e0ff */
[----:B------:R-:W-:Y:S01]  /*0670*/  IADD3.X R4, PT, PT, R3, UR5, RZ, P0, !PT ;  /* 0x0000000503047c10 */ /* 0x000fe200087fe4ff */
[----:B------:R0:W-:Y:S02]  /*0680*/  STL [R0], R5 ;  /* 0x0000000500007387 */ /* 0x0001e40000100800 */
[----:B0-----:R-:W-:Y:S01]  /*0690*/  IADD3 R0, PT, PT, R0, 0x4, RZ ;  /* 0x0000000400007810 */ /* 0x001fe20007ffe0ff */
[----:B------:R-:W-:Y:S06]  /*06a0*/  BRA.U UP0, `(.L_x_6) ;  /* 0xfffffffd00cc7547 */ /* 0x000fec000b83ffff */
[----:B------:R-:W-:Y:S01]  /*06b0*/  SHF.R.U32.HI R5, RZ, 0x17, R38 ;  /* 0x00000017ff057819 */ /* 0x000fe20000011626 */
[----:B------:R0:W-:Y:S03]  /*06c0*/  STL [R1+0x18], R4 ;  /* 0x0000180401007387 */ /* 0x0001e60000100800 */
[C---:B------:R-:W-:Y:S02]  /*06d0*/  LOP3.LUT R0, R5.reuse, 0xe0, RZ, 0xc0, !PT ;  /* 0x000000e005007812 */ /* 0x040fe400078ec0ff */
[----:B------:R-:W-:Y:S02]  /*06e0*/  LOP3.LUT P0, RZ, R5, 0x1f, RZ, 0xc0, !PT ;  /* 0x0000001f05ff7812 */ /* 0x000fe4000780c0ff */
[----:B------:R-:W-:-:S04]  /*06f0*/  IADD3 R0, PT, PT, R0, -0x80, RZ ;  /* 0xffffff8000007810 */ /* 0x000fc80007ffe0ff */
[----:B------:R-:W-:-:S05]  /*0700*/  SHF.R.U32.HI R0, RZ, 0x5, R0 ;  /* 0x00000005ff007819 */ /* 0x000fca0000011600 */
[----:B------:R-:W-:-:S05]  /*0710*/  IMAD R8, R0, -0x4, R1 ;  /* 0xfffffffc00087824 */ /* 0x000fca00078e0201 */
[----:B------:R-:W2:Y:S04]  /*0720*/  LDL R0, [R8+0x18] ;  /* 0x0000180008007983 */ /* 0x000ea80000100800 */
[----:B------:R-:W2:Y:S04]  /*0730*/  LDL R3, [R8+0x14] ;  /* 0x0000140008037983 */ /* 0x000ea80000100800 */
[----:B------:R-:W3:Y:S01]  /*0740*/  @P0 LDL R2, [R8+0x10] ;  /* 0x0000100008020983 */ /* 0x000ee20000100800 */
[----:B------:R-:W-:Y:S01]  /*0750*/  LOP3.LUT R5, R5, 0x1f, RZ, 0xc0, !PT ;  /* 0x0000001f05057812 */ /* 0x000fe200078ec0ff */
[----:B------:R-:W-:Y:S01]  /*0760*/  UMOV UR4, 0x54442d19 ;  /* 0x54442d1900047882 */ /* 0x000fe20000000000 */
[----:B------:R-:W-:-:S02]  /*0770*/  UMOV UR5, 0x3bf921fb ;  /* 0x3bf921fb00057882 */ /* 0x000fc40000000000 */
[-C--:B--2---:R-:W-:Y:S02]  /*0780*/  @P0 SHF.L.W.U32.HI R0, R3, R5.reuse, R0 ;  /* 0x0000000503000219 */ /* 0x084fe40000010e00 */
[----:B---3--:R-:W-:Y:S02]  /*0790*/  @P0 SHF.L.W.U32.HI R3, R2, R5, R3 ;  /* 0x0000000502030219 */ /* 0x008fe40000010e03 */
[----:B------:R-:W-:Y:S02]  /*07a0*/  ISETP.GE.AND P0, PT, R38, RZ, PT ;  /* 0x000000ff2600720c */ /* 0x000fe40003f06270 */
[C---:B------:R-:W-:Y:S02]  /*07b0*/  SHF.L.W.U32.HI R5, R3.reuse, 0x2, R0 ;  /* 0x0000000203057819 */ /* 0x040fe40000010e00 */
[----:B------:R-:W-:Y:S02]  /*07c0*/  SHF.L.U32 R3, R3, 0x2, RZ ;  /* 0x0000000203037819 */ /* 0x000fe400000006ff */
[----:B------:R-:W-:-:S02]  /*07d0*/  SHF.R.S32.HI R2, RZ, 0x1f, R5 ;  /* 0x0000001fff027819 */ /* 0x000fc40000011405 */
[----:B------:R-:W-:Y:S02]  /*07e0*/  SHF.R.U32.HI R0, RZ, 0x1e, R0 ;  /* 0x0000001eff007819 */ /* 0x000fe40000011600 */
[C---:B------:R-:W-:Y:S02]  /*07f0*/  LOP3.LUT R6, R2.reuse, R3, RZ, 0x3c, !PT ;  /* 0x0000000302067212 */ /* 0x040fe400078e3cff */
[----:B------:R-:W-:Y:S02]  /*0800*/  LOP3.LUT R7, R2, R5, RZ, 0x3c, !PT ;  /* 0x0000000502077212 */ /* 0x000fe400078e3cff */
[C---:B------:R-:W-:Y:S02]  /*0810*/  LEA.HI R8, R5.reuse, R0, RZ, 0x1 ;  /* 0x0000000005087211 */ /* 0x040fe400078f08ff */
[----:B0-----:R-:W-:Y:S02]  /*0820*/  LOP3.LUT R4, R5, R38, RZ, 0x3c, !PT ;  /* 0x0000002605047212 */ /* 0x001fe400078e3cff */
[----:B------:R-:W0:Y:S01]  /*0830*/  I2F.F64.S64 R6, R6 ;  /* 0x0000000600067312 */ /* 0x000e220000301c00 */
[----:B------:R-:W-:-:S02]  /*0840*/  IADD3 R0, PT, PT, -R8, RZ, RZ ;  /* 0x000000ff08007210 */ /* 0x000fc40007ffe1ff */
[----:B------:R-:W-:Y:S02]  /*0850*/  ISETP.GE.AND P1, PT, R4, RZ, PT ;  /* 0x000000ff0400720c */ /* 0x000fe40003f26270 */
[----:B------:R-:W-:Y:S01]  /*0860*/  @!P0 MOV R8, R0 ;  /* 0x0000000000088202 */ /* 0x000fe20000000f00 */
[----:B0-----:R-:W-:-:S10]  /*0870*/  DMUL R2, R6, UR4 ;  /* 0x0000000406027c28 */ /* 0x001fd40008000000 */
[----:B------:R-:W0:Y:S02]  /*0880*/  F2F.F32.F64 R2, R2 ;  /* 0x0000000200027310 */ /* 0x000e240000301000 */
[----:B0-----:R-:W-:-:S07]  /*0890*/  FSEL R0, -R2, R2, !P1 ;  /* 0x0000000202007208 */ /* 0x001fce0004800100 */
.L_x_5:
[----:B------:R-:W-:Y:S05]  /*08a0*/  BSYNC.RECONVERGENT B0 ;  /* 0x0000000000007941 */ /* 0x000fea0003800200 */
.L_x_4:
[C---:B------:R-:W-:Y:S01]  /*08b0*/  FMUL R4, R37.reuse, 0.63661974668502807617 ;  /* 0x3f22f98325047820 */ /* 0x040fe20000400000 */
[----:B------:R-:W-:Y:S01]  /*08c0*/  HFMA2 R7, -RZ, RZ, 0.66259765625, 2.662109375 ;  /* 0x394d4153ff077431 */ /* 0x000fe200000001ff */
[----:B------:R-:W-:Y:S01]  /*08d0*/  MOV R5, 0x37cbac00 ;  /* 0x37cbac0000057802 */ /* 0x000fe20000000f00 */
[-C--:B------:R-:W-:Y:S01]  /*08e0*/  FMUL R2, R0, R0.reuse ;  /* 0x0000000000027220 */ /* 0x080fe20000400000 */
[----:B------:R-:W-:Y:S01]  /*08f0*/  FSETP.GE.AND P3, PT, |R37|, 105615, PT ;  /* 0x47ce47802500780b */ /* 0x000fe20003f66200 */
[----:B------:R-:W-:Y:S01]  /*0900*/  BSSY.RECONVERGENT B0, `(.L_x_7) ;  /* 0x000004b000007945 */ /* 0x000fe20003800200 */
[----:B------:R-:W0:Y:S01]  /*0910*/  F2I.NTZ R4, R4 ;  /* 0x0000000400047305 */ /* 0x000e220000203100 */
[C---:B------:R-:W-:Y:S01]  /*0920*/  FFMA R3, R2.reuse, R5, -0.0013887860113754868507 ;  /* 0xbab607ed02037423 */ /* 0x040fe20000000005 */
[----:B------:R-:W-:Y:S01]  /*0930*/  FFMA R9, R2, R0, RZ ;  /* 0x0000000002097223 */ /* 0x000fe200000000ff */
[----:B------:R-:W-:Y:S01]  /*0940*/  LOP3.LUT R10, R8, 0x1, RZ, 0xc0, !PT ;  /* 0x00000001080a7812 */ /* 0x000fe200078ec0ff */
[C---:B------:R-:W-:Y:S01]  /*0950*/  FFMA R11, R2.reuse, -R7, 0.0083327032625675201416 ;  /* 0x3c0885e4020b7423 */ /* 0x040fe20000000807 */
[----:B------:R-:W-:Y:S01]  /*0960*/  FFMA R3, R2, R3, 0.041666727513074874878 ;  /* 0x3d2aaabb02037423 */ /* 0x000fe20000000003 */
[----:B------:R-:W-:-:S02]  /*0970*/  LOP3.LUT P1, RZ, R8, 0x2, RZ, 0xc0, !PT ;  /* 0x0000000208ff7812 */ /* 0x000fc4000782c0ff */
[C---:B------:R-:W-:Y:S01]  /*0980*/  FFMA R11, R2.reuse, R11, -0.16666662693023681641 ;  /* 0xbe2aaaa8020b7423 */ /* 0x040fe2000000000b */
[----:B------:R-:W-:Y:S01]  /*0990*/  FFMA R3, R2, R3, -0.4999999701976776123 ;  /* 0xbeffffff02037423 */ /* 0x000fe20000000003 */
[----:B------:R-:W-:Y:S02]  /*09a0*/  ISETP.NE.U32.AND P0, PT, R10, 0x1, PT ;  /* 0x000000010a00780c */ /* 0x000fe40003f05070 */
[----:B------:R-:W-:Y:S01]  /*09b0*/  FFMA R0, R9, R11, R0 ;  /* 0x0000000b09007223 */ /* 0x000fe20000000000 */
[----:B------:R-:W-:Y:S01]  /*09c0*/  FFMA R3, R2, R3, 1 ;  /* 0x3f80000002037423 */ /* 0x000fe20000000003 */
[----:B0-----:R-:W-:Y:S02]  /*09d0*/  I2FP.F32.S32 R6, R4 ;  /* 0x0000000400067245 */ /* 0x001fe40000201400 */
[----:B------:R-:W-:Y:S02]  /*09e0*/  IADD3 R8, PT, PT, R8, 0x1, RZ ;  /* 0x0000000108087810 */ /* 0x000fe40007ffe0ff */
[----:B------:R-:W-:Y:S01]  /*09f0*/  FSEL R36, R3, R0, !P0 ;  /* 0x0000000003247208 */ /* 0x000fe20004000000 */
[----:B------:R-:W-:Y:S01]  /*0a00*/  FFMA R9, R6, -1.5707962512969970703, R37 ;  /* 0xbfc90fda06097823 */ /* 0x000fe20000000025 */
[----:B------:R-:W-:-:S02]  /*0a10*/  LOP3.LUT P2, RZ, R8, 0x2, RZ, 0xc0, !PT ;  /* 0x0000000208ff7812 */ /* 0x000fc4000784c0ff */
[----:B------:R-:W-:Y:S01]  /*0a20*/  FSEL R3, R0, R3, !P0 ;  /* 0x0000000300037208 */ /* 0x000fe20004000000 */
[----:B------:R-:W-:Y:S01]  /*0a30*/  FFMA R9, R6, -7.5497894158615963534e-08, R9 ;  /* 0xb3a2216806097823 */ /* 0x000fe20000000009 */
[----:B------:R-:W-:Y:S02]  /*0a40*/  FSEL R36, R36, -R36, !P1 ;  /* 0x8000002424247208 */ /* 0x000fe40004800000 */
[----:B------:R-:W-:Y:S01]  /*0a50*/  FSEL R34, R3, -R3, !P2 ;  /* 0x8000000303227208 */ /* 0x000fe20005000000 */
[----:B------:R-:W-:Y:S01]  /*0a60*/  FFMA R0, R6, -5.3903029534742383927e-15, R9 ;  /* 0xa7c234c506007823 */ /* 0x000fe20000000009 */
[----:B------:R-:W-:Y:S06]  /*0a70*/  @!P3 BRA `(.L_x_8) ;  /* 0x0000000000ccb947 */ /* 0x000fec0003800000 */
[----:B------:R-:W-:-:S13]  /*0a80*/  FSETP.NEU.AND P0, PT, |R37|, +INF , PT ;  /* 0x7f8000002500780b */ /* 0x000fda0003f0d200 */
[----:B------:R-:W-:Y:S01]  /*0a90*/  @!P0 FMUL R0, RZ, R37 ;  /* 0x00000025ff008220 */ /* 0x000fe20000400000 */
[----:B------:R-:W-:Y:S01]  /*0aa0*/  @!P0 MOV R4, RZ ;  /* 0x000000ff00048202 */ /* 0x000fe20000000f00 */
[----:B------:R-:W-:Y:S06]  /*0ab0*/  @!P0 BRA `(.L_x_8) ;  /* 0x0000000000bc8947 */ /* 0x000fec0003800000 */
[----:B------:R-:W0:Y:S01]  /*0ac0*/  LDC.64 R10, c[0x4][RZ] ;  /* 0x01000000ff0a7b82 */ /* 0x000e220000000a00 */
[----:B------:R-:W-:Y:S01]  /*0ad0*/  SHF.L.U32 R0, R37, 0x8, RZ ;  /* 0x0000000825007819 */ /* 0x000fe200000006ff */
[----:B------:R-:W-:Y:S01]  /*0ae0*/  HFMA2 R6, -RZ, RZ, 0, 0 ;  /* 0x00000000ff067431 */ /* 0x000fe200000001ff */
[----:B------:R-:W-:Y:S01]  /*0af0*/  MOV R4, RZ ;  /* 0x000000ff00047202 */ /* 0x000fe20000000f00 */
[----:B------:R-:W-:Y:S01]  /*0b00*/  UMOV UR4, URZ ;  /* 0x000000ff00047c82 */ /* 0x000fe20008000000 */
[----:B------:R-:W-:-:S07]  /*0b10*/  LOP3.LUT R15, R0, 0x80000000, RZ, 0xfc, !PT ;  /* 0x80000000000f7812 */ /* 0x000fce00078efcff */
.L_x_9:
[----:B0-----:R-:W-:-:S06]  /*0b20*/  IMAD.WIDE.U32 R2, R4, 0x4, R10 ;  /* 0x0000000404027825 */ /* 0x001fcc00078e000a */
[----:B------:R-:W2:Y:S01]  /*0b30*/  LDG.E.CONSTANT R2, desc[UR8][R2.64] ;  /* 0x0000000802027981 */ /* 0x000ea2000c1e9900 */
[C---:B-1----:R-:W-:Y:S02]  /*0b40*/  LEA R0, R4.reuse, R1, 0x2 ;  /* 0x0000000104007211 */ /* 0x042fe400078e10ff */
[----:B------:R-:W-:-:S04]  /*0b50*/  IADD3 R4, PT, PT, R4, 0x1, RZ ;  /* 0x0000000104047810 */ /* 0x000fc80007ffe0ff */
[----:B------:R-:W-:Y:S01]  /*0b60*/  ISETP.NE.AND P0, PT, R4, 0x6, PT ;  /* 0x000000060400780c */ /* 0x000fe20003f05270 */
[----:B--2---:R-:W-:-:S03]  /*0b70*/  IMAD.WIDE.U32 R8, R2, R15, RZ ;  /* 0x0000000f02087225 */ /* 0x004fc600078e00ff */
[----:B------:R-:W-:-:S04]  /*0b80*/  IADD3 R13, P1, PT, R8, R6, RZ ;  /* 0x00000006080d7210 */ /* 0x000fc80007f3e0ff */
[----:B------:R-:W-:Y:S01]  /*0b90*/  IADD3.X R6, PT, PT, R9, UR4, RZ, P1, !PT ;  /* 0x0000000409067c10 */ /* 0x000fe20008ffe4ff */
[----:B------:R1:W-:Y:S04]  /*0ba0*/  STL [R0], R13 ;  /* 0x0000000d00007387 */ /* 0x0003e80000100800 */
[----:B------:R-:W-:Y:S05]  /*0bb0*/  @P0 BRA `(.L_x_9) ;  /* 0xfffffffc00d80947 */ /* 0x000fea000383ffff */
[----:B------:R-:W-:Y:S01]  /*0bc0*/  SHF.R.U32.HI R4, RZ, 0x17, R37 ;  /* 0x00000017ff047819 */ /* 0x000fe20000011625 */
[----:B------:R0:W-:Y:S03]  /*0bd0*/  STL [R1+0x18], R6 ;  /* 0x0000180601007387 */ /* 0x0001e60000100800 */
[C---:B-1----:R-:W-:Y:S02]  /*0be0*/  LOP3.LUT R0, R4.reuse, 0xe0, RZ, 0xc0, !PT ;  /* 0x000000e004007812 */ /* 0x042fe400078ec0ff */
        /* <DEDUP_REMOVED lines=15> */
[----:B------:R-:W-:-:S04]  /*0ce0*/  SHF.R.S32.HI R4, RZ, 0x1f, R2 ;  /* 0x0000001fff047819 */ /* 0x000fc80000011402 */
[C---:B------:R-:W-:Y:S02]  /*0cf0*/  LOP3.LUT R8, R4.reuse, R3, RZ, 0x3c, !PT ;  /* 0x0000000304087212 */ /* 0x040fe400078e3cff */
[----:B------:R-:W-:Y:S02]  /*0d00*/  LOP3.LUT R9, R4, R2, RZ, 0x3c, !PT ;  /* 0x0000000204097212 */ /* 0x000fe400078e3cff */
[----:B------:R-:W-:Y:S02]  /*0d10*/  SHF.R.U32.HI R3, RZ, 0x1e, R0 ;  /* 0x0000001eff037819 */ /* 0x000fe40000011600 */
[C---:B------:R-:W-:Y:S02]  /*0d20*/  LOP3.LUT R0, R2.reuse, R37, RZ, 0x3c, !PT ;  /* 0x0000002502007212 */ /* 0x040fe400078e3cff */
[----:B------:R-:W1:Y:S01]  /*0d30*/  I2F.F64.S64 R8, R8 ;  /* 0x0000000800087312 */ /* 0x000e620000301c00 */
[----:B------:R-:W-:Y:S02]  /*0d40*/  LEA.HI R4, R2, R3, RZ, 0x1 ;  /* 0x0000000302047211 */ /* 0x000fe400078f08ff */
[----:B------:R-:W-:-:S02]  /*0d50*/  ISETP.GE.AND P1, PT, R0, RZ, PT ;  /* 0x000000ff0000720c */ /* 0x000fc40003f26270 */
[----:B------:R-:W-:-:S04]  /*0d60*/  IADD3 R0, PT, PT, -R4, RZ, RZ ;  /* 0x000000ff04007210 */ /* 0x000fc80007ffe1ff */
[----:B------:R-:W-:Y:S01]  /*0d70*/  @!P0 MOV R4, R0 ;  /* 0x0000000000048202 */ /* 0x000fe20000000f00 */
[----:B-1----:R-:W-:-:S10]  /*0d80*/  DMUL R10, R8, UR4 ;  /* 0x00000004080a7c28 */ /* 0x002fd40008000000 */
[----:B------:R-:W1:Y:S02]  /*0d90*/  F2F.F32.F64 R10, R10 ;  /* 0x0000000a000a7310 */ /* 0x000e640000301000 */
[----:B01----:R-:W-:-:S07]  /*0da0*/  FSEL R0, -R10, R10, !P1 ;  /* 0x0000000a0a007208 */ /* 0x003fce0004800100 */
.L_x_8:
[----:B------:R-:W-:Y:S05]  /*0db0*/  BSYNC.RECONVERGENT B0 ;  /* 0x0000000000007941 */ /* 0x000fea0003800200 */
.L_x_7:
[----:B------:R-:W0:Y:S01]  /*0dc0*/  S2UR UR5, SR_CgaCtaId ;  /* 0x00000000000579c3 */ /* 0x000e220000008800 */
[-C--:B------:R-:W-:Y:S01]  /*0dd0*/  FMUL R2, R0, R0.reuse ;  /* 0x0000000000027220 */ /* 0x080fe20000400000 */
[----:B------:R-:W-:Y:S01]  /*0de0*/  UMOV UR4, 0x400 ;  /* 0x0000040000047882 */ /* 0x000fe20000000000 */
[----:B------:R-:W-:Y:S02]  /*0df0*/  IADD3 R6, PT, PT, R4, 0x1, RZ ;  /* 0x0000000104067810 */ /* 0x000fe40007ffe0ff */
[----:B------:R-:W-:Y:S01]  /*0e00*/  CS2R R16, SRZ ;  /* 0x0000000000107805 */ /* 0x000fe2000001ff00 */
[C---:B------:R-:W-:Y:S01]  /*0e10*/  FFMA R7, R2.reuse, -R7, 0.0083327032625675201416 ;  /* 0x3c0885e402077423 */ /* 0x040fe20000000807 */
[C---:B------:R-:W-:Y:S01]  /*0e20*/  FFMA R5, R2.reuse, R5, -0.0013887860113754868507 ;  /* 0xbab607ed02057423 */ /* 0x040fe20000000005 */
[----:B------:R-:W-:Y:S01]  /*0e30*/  FFMA R3, R2, R0, RZ ;  /* 0x0000000002037223 */ /* 0x000fe200000000ff */
[----:B------:R-:W-:Y:S01]  /*0e40*/  LOP3.LUT P1, RZ, R4, 0x2, RZ, 0xc0, !PT ;  /* 0x0000000204ff7812 */ /* 0x000fe2000782c0ff */
[C---:B------:R-:W-:Y:S01]  /*0e50*/  FFMA R7, R2.reuse, R7, -0.16666662693023681641 ;  /* 0xbe2aaaa802077423 */ /* 0x040fe20000000007 */
[----:B------:R-:W-:Y:S01]  /*0e60*/  FFMA R5, R2, R5, 0.041666727513074874878 ;  /* 0x3d2aaabb02057423 */ /* 0x000fe20000000005 */
[----:B------:R-:W-:-:S02]  /*0e70*/  LOP3.LUT P2, RZ, R6, 0x2, RZ, 0xc0, !PT ;  /* 0x0000000206ff7812 */ /* 0x000fc4000784c0ff */
[----:B------:R-:W-:Y:S01]  /*0e80*/  FFMA R0, R3, R7, R0 ;  /* 0x0000000703007223 */ /* 0x000fe20000000000 */
[----:B------:R-:W-:Y:S01]  /*0e90*/  FFMA R5, R2, R5, -0.4999999701976776123 ;  /* 0xbeffffff02057423 */ /* 0x000fe20000000005 */
[----:B------:R-:W-:-:S03]  /*0ea0*/  LOP3.LUT R3, R4, 0x1, RZ, 0xc0, !PT ;  /* 0x0000000104037812 */ /* 0x000fc600078ec0ff */
[----:B------:R-:W-:Y:S01]  /*0eb0*/  FFMA R5, R2, R5, 1 ;  /* 0x3f80000002057423 */ /* 0x000fe20000000005 */
[----:B------:R-:W-:-:S04]  /*0ec0*/  ISETP.NE.U32.AND P0, PT, R3, 0x1, PT ;  /* 0x000000010300780c */ /* 0x000fc80003f05070 */
[----:B------:R-:W-:Y:S01]  /*0ed0*/  FSEL R35, R5, R0, !P0 ;  /* 0x0000000005237208 */ /* 0x000fe20004000000 */
[----:B0-----:R-:W-:Y:S01]  /*0ee0*/  ULEA UR4, UR5, UR4, 0x18 ;  /* 0x0000000405047291 */ /* 0x001fe2000f8ec0ff */
[----:B------:R-:W-:Y:S02]  /*0ef0*/  FSEL R0, R0, R5, !P0 ;  /* 0x0000000500007208 */ /* 0x000fe40004000000 */
[----:B------:R-:W-:Y:S02]  /*0f00*/  FSEL R35, R35, -R35, !P1 ;  /* 0x8000002323237208 */ /* 0x000fe40004800000 */
[----:B------:R-:W-:Y:S02]  /*0f10*/  FSEL R33, R0, -R0, !P2 ;  /* 0x8000000000217208 */ /* 0x000fe40005000000 */
[----:B------:R-:W-:Y:S01]  /*0f20*/  LEA R41, R39, UR4, 0x6 ;  /* 0x0000000427297c11 */ /* 0x000fe2000f8e30ff */
[----:B------:R-:W-:-:S03]  /*0f30*/  UMOV UR4, URZ ;  /* 0x000000ff00047c82 */ /* 0x000fc60008000000 */
[----:B------:R-:W-:-:S07]  /*0f40*/  LEA R41, R40, R41, 0x2 ;  /* 0x0000002928297211 */ /* 0x000fce00078e10ff */
.L_x_34:
[----:B------:R-:W-:Y:S01]  /*0f50*/  I2FP.F32.U32 R0, UR4 ;  /* 0x0000000400007c45 */ /* 0x000fe20008201000 */
[----:B------:R-:W-:Y:S04]  /*0f60*/  BSSY.RECONVERGENT B0, `(.L_x_10) ;  /* 0x0000041000007945 */ /* 0x000fe80003800200 */
[----:B------:R-:W-:-:S04]  /*0f70*/  FMUL R11, R37, R0 ;  /* 0x00000000250b7220 */ /* 0x000fc80000400000 */
[C---:B------:R-:W-:Y:S01]  /*0f80*/  FMUL R2, R11.reuse, 0.63661974668502807617 ;  /* 0x3f22f9830b027820 */ /* 0x040fe20000400000 */
[----:B------:R-:W-:-:S05]  /*0f90*/  FSETP.GE.AND P0, PT, |R11|, 105615, PT ;  /* 0x47ce47800b00780b */ /* 0x000fca0003f06200 */
[----:B------:R-:W0:Y:S02]  /*0fa0*/  F2I.NTZ R2, R2 ;  /* 0x0000000200027305 */ /* 0x000e240000203100 */
[----:B0-----:R-:W-:-:S05]  /*0fb0*/  I2FP.F32.S32 R0, R2 ;  /* 0x0000000200007245 */ /* 0x001fca0000201400 */
[----:B------:R-:W-:-:S04]  /*0fc0*/  FFMA R3, R0, -1.5707962512969970703, R11 ;  /* 0xbfc90fda00037823 */ /* 0x000fc8000000000b */
[----:B------:R-:W-:-:S04]  /*0fd0*/  FFMA R3, R0, -7.5497894158615963534e-08, R3 ;  /* 0xb3a2216800037823 */ /* 0x000fc80000000003 */
[----:B------:R-:W-:Y:S01]  /*0fe0*/  FFMA R0, R0, -5.3903029534742383927e-15, R3 ;  /* 0xa7c234c500007823 */ /* 0x000fe20000000003 */
[----:B------:R-:W-:Y:S06]  /*0ff0*/  @!P0 BRA `(.L_x_11) ;  /* 0x0000000000dc8947 */ /* 0x000fec0003800000 */
        /* <DEDUP_REMOVED lines=11> */
.L_x_12:
        /* <DEDUP_REMOVED lines=44> */
.L_x_11:
[----:B------:R-:W-:Y:S05]  /*1370*/  BSYNC.RECONVERGENT B0 ;  /* 0x0000000000007941 */ /* 0x000fea0003800200 */
.L_x_10:
[----:B------:R-:W-:Y:S01]  /*1380*/  HFMA2 R4, -RZ, RZ, 0.487060546875, -0.0625 ;  /* 0x37cbac00ff047431 */ /* 0x000fe200000001ff */
[----:B------:R-:W0:Y:S01]  /*1390*/  LDCU UR14, c[0x0][0x390] ;  /* 0x00007200ff0e77ac */ /* 0x000e220008000800 */
[-C--:B------:R-:W-:Y:S01]  /*13a0*/  FMUL R3, R0, R0.reuse ;  /* 0x0000000000037220 */ /* 0x080fe20000400000 */
[----:B------:R-:W-:Y:S02]  /*13b0*/  MOV R6, 0x394d4153 ;  /* 0x394d415300067802 */ /* 0x000fe40000000f00 */
[C---:B------:R-:W-:Y:S01]  /*13c0*/  LOP3.LUT R7, R2.reuse, 0x1, RZ, 0xc0, !PT ;  /* 0x0000000102077812 */ /* 0x040fe200078ec0ff */
[C---:B------:R-:W-:Y:S01]  /*13d0*/  FFMA R5, R3.reuse, R0, RZ ;  /* 0x0000000003057223 */ /* 0x040fe200000000ff */
[----:B------:R-:W-:Y:S01]  /*13e0*/  LOP3.LUT P1, RZ, R2, 0x2, RZ, 0xc0, !PT ;  /* 0x0000000202ff7812 */ /* 0x000fe2000782c0ff */
[----:B------:R-:W-:Y:S01]  /*13f0*/  FFMA R6, R3, -R6, 0.0083327032625675201416 ;  /* 0x3c0885e403067423 */ /* 0x000fe20000000806 */
[----:B------:R-:W-:Y:S01]  /*1400*/  ISETP.NE.U32.AND P0, PT, R7, 0x1, PT ;  /* 0x000000010700780c */ /* 0x000fe20003f05070 */
[C---:B------:R-:W-:Y:S01]  /*1410*/  FFMA R4, R3.reuse, R4, -0.0013887860113754868507 ;  /* 0xbab607ed03047423 */ /* 0x040fe20000000004 */
[----:B------:R-:W-:Y:S01]  /*1420*/  MOV R45, R16 ;  /* 0x00000010002d7202 */ /* 0x000fe20000000f00 */
[C---:B------:R-:W-:Y:S01]  /*1430*/  FFMA R6, R3.reuse, R6, -0.16666662693023681641 ;  /* 0xbe2aaaa803067423 */ /* 0x040fe20000000006 */
[----:B------:R-:W-:Y:S01]  /*1440*/  MOV R44, R17 ;  /* 0x00000011002c7202 */ /* 0x000fe20000000f00 */
[----:B------:R-:W-:-:S02]  /*1450*/  FFMA R4, R3, R4, 0.041666727513074874878 ;  /* 0x3d2aaabb03047423 */ /* 0x000fc40000000004 */
[----:B------:R-:W-:Y:S01]  /*1460*/  FFMA R5, R5, R6, R0 ;  /* 0x0000000605057223 */ /* 0x000fe20000000000 */
[----:B------:R-:W-:Y:S01]  /*1470*/  IADD3 R0, PT, PT, R2, 0x1, RZ ;  /* 0x0000000102007810 */ /* 0x000fe20007ffe0ff */
[C---:B------:R-:W-:Y:S01]  /*1480*/  FFMA R4, R3.reuse, R4, -0.4999999701976776123 ;  /* 0xbeffffff03047423 */ /* 0x040fe20000000004 */
[----:B0-----:R-:W-:Y:S02]  /*1490*/  UISETP.GE.AND UP0, UPT, UR14, 0x1, UPT ;  /* 0x000000010e00788c */ /* 0x001fe4000bf06270 */
[----:B------:R-:W-:Y:S01]  /*14a0*/  LOP3.LUT P2, RZ, R0, 0x2, RZ, 0xc0, !PT ;  /* 0x0000000200ff7812 */ /* 0x000fe2000784c0ff */
[----:B------:R-:W-:-:S05]  /*14b0*/  FFMA R4, R3, R4, 1 ;  /* 0x3f80000003047423 */ /* 0x000fca0000000004 */
[----:B------:R-:W-:Y:S02]  /*14c0*/  FSEL R32, R4, R5, !P0 ;  /* 0x0000000504207208 */ /* 0x000fe40004000000 */
[----:B------:R-:W-:Y:S02]  /*14d0*/  FSEL R4, R5, R4, !P0 ;  /* 0x0000000405047208 */ /* 0x000fe40004000000 */
[----:B------:R-:W-:Y:S02]  /*14e0*/  FSEL R32, R32, -R32, !P1 ;  /* 0x8000002020207208 */ /* 0x000fe40004800000 */
[----:B------:R-:W-:Y:S01]  /*14f0*/  FSEL R31, R4, -R4, !P2 ;  /* 0x80000004041f7208 */ /* 0x000fe20005000000 */
[----:B------:R-:W-:Y:S06]  /*1500*/  BRA.U !UP0, `(.L_x_13) ;  /* 0x000000d508047547 */ /* 0x000fec000b800000 */
[CC--:B------:R-:W-:Y:S01]  /*1510*/  FMUL R30, R35.reuse, R32.reuse ;  /* 0x00000020231e7220 */ /* 0x0c0fe20000400000 */
[----:B------:R-:W-:Y:S01]  /*1520*/  FMUL R29, R35, R31 ;  /* 0x0000001f231d7220 */ /* 0x000fe20000400000 */
[----:B------:R-:W0:Y:S01]  /*1530*/  LDCU UR19, c[0x0][0x394] ;  /* 0x00007280ff1377ac */ /* 0x000e220008000800 */
[----:B------:R-:W-:Y:S01]  /*1540*/  MOV R44, R17 ;  /* 0x00000011002c7202 */ /* 0x000fe20000000f00 */
[C---:B------:R-:W-:Y:S01]  /*1550*/  FFMA R30, R33.reuse, R31, -R30 ;  /* 0x0000001f211e7223 */ /* 0x040fe2000000081e */
[----:B------:R-:W-:Y:S01]  /*1560*/  FFMA R29, R33, R32, R29 ;  /* 0x00000020211d7223 */ /* 0x000fe2000000001d */
[----:B------:R-:W-:Y:S01]  /*1570*/  UIADD3 UR5, UPT, UPT, UR4, 0x1, URZ ;  /* 0x0000000104057890 */ /* 0x000fe2000fffe0ff */
[----:B------:R-:W-:Y:S01]  /*1580*/  MOV R45, R16 ;  /* 0x00000010002d7202 */ /* 0x000fe20000000f00 */
[C---:B------:R-:W-:Y:S01]  /*1590*/  FMUL R0, R35.reuse, R30 ;  /* 0x0000001e23007220 */ /* 0x040fe20000400000 */
[----:B------:R-:W-:Y:S01]  /*15a0*/  FMUL R3, R35, R29 ;  /* 0x0000001d23037220 */ /* 0x000fe20000400000 */
[----:B------:R-:W-:-:S02]  /*15b0*/  UIADD3 UR6, UPT, UPT, UR4, 0x4, URZ ;  /* 0x0000000404067890 */ /* 0x000fc4000fffe0ff */
[----:B------:R-:W-:Y:S01]  /*15c0*/  IADD3 R49, PT, PT, R39, UR4, RZ ;  /* 0x0000000427317c10 */ /* 0x000fe2000fffe0ff */
[C---:B------:R-:W-:Y:S01]  /*15d0*/  FFMA R27, R33.reuse, R29, R0 ;  /* 0x0000001d211b7223 */ /* 0x040fe20000000000 */
[----:B------:R-:W-:Y:S01]  /*15e0*/  FFMA R28, R33, R30, -R3 ;  /* 0x0000001e211c7223 */ /* 0x000fe20000000803 */
[----:B------:R-:W-:Y:S01]  /*15f0*/  UIADD3 UR11, UPT, UPT, UR4, 0x5, URZ ;  /* 0x00000005040b7890 */ /* 0x000fe2000fffe0ff */
[----:B------:R-:W-:Y:S01]  /*1600*/  MOV R51, RZ ;  /* 0x000000ff00337202 */ /* 0x000fe20000000f00 */
[CC--:B------:R-:W-:Y:S01]  /*1610*/  FMUL R3, R35.reuse, R27.reuse ;  /* 0x0000001b23037220 */ /* 0x0c0fe20000400000 */
[-C--:B------:R-:W-:Y:S01]  /*1620*/  FMUL R0, R35, R28.reuse ;  /* 0x0000001c23007220 */ /* 0x080fe20000400000 */
[----:B------:R-:W-:Y:S02]  /*1630*/  UIADD3 UR12, UPT, UPT, UR4, 0x6, URZ ;  /* 0x00000006040c7890 */ /* 0x000fe4000fffe0ff */
[C---:B------:R-:W-:Y:S01]  /*1640*/  FFMA R26, R33.reuse, R28, -R3 ;  /* 0x0000001c211a7223 */ /* 0x040fe20000000803 */
[----:B------:R-:W-:Y:S01]  /*1650*/  FFMA R25, R33, R27, R0 ;  /* 0x0000001b21197223 */ /* 0x000fe20000000000 */
[----:B0-----:R-:W-:-:S02]  /*1660*/  UISETP.GE.AND UP0, UPT, UR5, UR19, UPT ;  /* 0x000000130500728c */ /* 0x001fc4000bf06270 */
[CC--:B------:R-:W-:Y:S01]  /*1670*/  FMUL R0, R35.reuse, R26.reuse ;  /* 0x0000001a23007220 */ /* 0x0c0fe20000400000 */
[-C--:B------:R-:W-:Y:S01]  /*1680*/  FMUL R3, R35, R25.reuse ;  /* 0x0000001923037220 */ /* 0x080fe20000400000 */
[----:B------:R-:W-:Y:S02]  /*1690*/  UP2UR UR7, UPR, URZ, 0x1 ;  /* 0x00000001ff077883 */ /* 0x000fe40008000000 */
[C---:B------:R-:W-:Y:S01]  /*16a0*/  FFMA R23, R33.reuse, R25, R0 ;  /* 0x0000001921177223 */ /* 0x040fe20000000000 */
[----:B------:R-:W-:Y:S01]  /*16b0*/  FFMA R24, R33, R26, -R3 ;  /* 0x0000001a21187223 */ /* 0x000fe20000000803 */
[----:B------:R-:W-:Y:S02]  /*16c0*/  UISETP.GE.AND UP0, UPT, UR6, UR19, UPT ;  /* 0x000000130600728c */ /* 0x000fe4000bf06270 */
[C---:B------:R-:W-:Y:S01]  /*16d0*/  FMUL R3, R35.reuse, R23 ;  /* 0x0000001723037220 */ /* 0x040fe20000400000 */
[----:B------:R-:W-:Y:S01]  /*16e0*/  FMUL R0, R35, R24 ;  /* 0x0000001823007220 */ /* 0x000fe20000400000 */
[----:B------:R-:W-:-:S02]  /*16f0*/  UP2UR UR10, UPR, URZ, 0x1 ;  /* 0x00000001ff0a7883 */ /* 0x000fc40008000000 */
[C---:B------:R-:W-:Y:S01]  /*1700*/  FFMA R22, R33.reuse, R24, -R3 ;  /* 0x0000001821167223 */ /* 0x040fe20000000803 */
[----:B------:R-:W-:Y:S01]  /*1710*/  FFMA R21, R33, R23, R0 ;  /* 0x0000001721157223 */ /* 0x000fe20000000000 */
[----:B------:R-:W-:Y:S02]  /*1720*/  UISETP.GE.AND UP0, UPT, UR11, UR19, UPT ;  /* 0x000000130b00728c */ /* 0x000fe4000bf06270 */
[CC--:B------:R-:W-:Y:S01]  /*1730*/  FMUL R0, R35.reuse, R22.reuse ;  /* 0x0000001623007220 */ /* 0x0c0fe20000400000 */
[-C--:B------:R-:W-:Y:S01]  /*1740*/  FMUL R3, R35, R21.reuse ;  /* 0x0000001523037220 */ /* 0x080fe20000400000 */
[----:B------:R-:W-:Y:S02]  /*1750*/  UP2UR UR11, UPR, URZ, 0x1 ;  /* 0x00000001ff0b7883 */ /* 0x000fe40008000000 */
[C---:B------:R-:W-:Y:S01]  /*1760*/  FFMA R15, R33.reuse, R21, R0 ;  /* 0x00000015210f7223 */ /* 0x040fe20000000000 */
[----:B------:R-:W-:Y:S01]  /*1770*/  FFMA R20, R33, R22, -R3 ;  /* 0x0000001621147223 */ /* 0x000fe20000000803 */
[----:B------:R-:W-:-:S02]  /*1780*/  UISETP.GE.AND UP0, UPT, UR12, UR19, UPT ;  /* 0x000000130c00728c */ /* 0x000fc4000bf06270 */
[CC--:B------:R-:W-:Y:S01]  /*1790*/  FMUL R14, R35.reuse, R15.reuse ;  /* 0x0000000f230e7220 */ /* 0x0c0fe20000400000 */
[-C--:B------:R-:W-:Y:S01]  /*17a0*/  FMUL R0, R35, R20.reuse ;  /* 0x0000001423007220 */ /* 0x080fe20000400000 */
[----:B------:R-:W-:Y:S02]  /*17b0*/  UIADD3 UR13, UPT, UPT, UR4, 0x7, URZ ;  /* 0x00000007040d7890 */ /* 0x000fe4000fffe0ff */
[C---:B------:R-:W-:Y:S01]  /*17c0*/  FFMA R14, R33.reuse, R20, -R14 ;  /* 0x00000014210e7223 */ /* 0x040fe2000000080e */
[----:B------:R-:W-:Y:S01]  /*17d0*/  FFMA R13, R33, R15, R0 ;  /* 0x0000000f210d7223 */ /* 0x000fe20000000000 */
[----:B------:R-:W-:Y:S02]  /*17e0*/  UIADD3 UR14, UPT, UPT, UR4, 0x8, URZ ;  /* 0x00000008040e7890 */ /* 0x000fe4000fffe0ff */
[C---:B------:R-:W-:Y:S01]  /*17f0*/  FMUL R12, R35.reuse, R14 ;  /* 0x0000000e230c7220 */ /* 0x040fe20000400000 */
[----:B------:R-:W-:Y:S01]  /*1800*/  FMUL R11, R35, R13 ;  /* 0x0000000d230b7220 */ /* 0x000fe20000400000 */
[----:B------:R-:W-:-:S02]  /*1810*/  UIADD3 UR15, UPT, UPT, UR4, 0x9, URZ ;  /* 0x00000009040f7890 */ /* 0x000fc4000fffe0ff */
[C---:B------:R-:W-:Y:S01]  /*1820*/  FFMA R12, R33.reuse, R13, R12 ;  /* 0x0000000d210c7223 */ /* 0x040fe2000000000c */
[----:B------:R-:W-:Y:S01]  /*1830*/  FFMA R11, R33, R14, -R11 ;  /* 0x0000000e210b7223 */ /* 0x000fe2000000080b */
[----:B------:R-:W-:Y:S02]  /*1840*/  UIADD3 UR16, UPT, UPT, UR4, 0xa, URZ ;  /* 0x0000000a04107890 */ /* 0x000fe4000fffe0ff */
[CC--:B------:R-:W-:Y:S01]  /*1850*/  FMUL R10, R35.reuse, R12.reuse ;  /* 0x0000000c230a7220 */ /* 0x0c0fe20000400000 */
[-C--:B------:R-:W-:Y:S01]  /*1860*/  FMUL R9, R35, R11.reuse ;  /* 0x0000000b23097220 */ /* 0x080fe20000400000 */
[----:B------:R-:W-:Y:S02]  /*1870*/  UIADD3 UR17, UPT, UPT, UR4, 0xb, URZ ;  /* 0x0000000b04117890 */ /* 0x000fe4000fffe0ff */
[C---:B------:R-:W-:Y:S01]  /*1880*/  FFMA R10, R33.reuse, R11, -R10 ;  /* 0x0000000b210a7223 */ /* 0x040fe2000000080a */
[----:B------:R-:W-:Y:S01]  /*1890*/  FFMA R9, R33, R12, R9 ;  /* 0x0000000c21097223 */ /* 0x000fe20000000009 */
[----:B------:R-:W-:-:S02]  /*18a0*/  UIADD3 UR18, UPT, UPT, UR4, 0xf, URZ ;  /* 0x0000000f04127890 */ /* 0x000fc4000fffe0ff */
        /* <DEDUP_REMOVED lines=8> */
[----:B------:R-:W-:-:S02]  /*1930*/  UISETP.GE.AND UP1, UPT, UR14, UR19, UPT ;  /* 0x000000130e00728c */ /* 0x000fc4000bf26270 */
[C---:B------:R-:W-:Y:S01]  /*1940*/  FFMA R6, R33.reuse, R7, -R6 ;  /* 0x0000000721067223 */ /* 0x040fe20000000806 */
[----:B------:R-:W-:Y:S01]  /*1950*/  FFMA R5, R33, R8, R5 ;  /* 0x0000000821057223 */ /* 0x000fe20000000005 */
[----:B------:R-:W-:Y:S02]  /*1960*/  UISETP.GE.AND UP2, UPT, UR15, UR19, UPT ;  /* 0x000000130f00728c */ /* 0x000fe4000bf46270 */
[CC--:B------:R-:W-:Y:S01]  /*1970*/  FMUL R4, R35.reuse, R6.reuse ;  /* 0x0000000623047220 */ /* 0x0c0fe20000400000 */
[-C--:B------:R-:W-:Y:S01]  /*1980*/  FMUL R3, R35, R5.reuse ;  /* 0x0000000523037220 */ /* 0x080fe20000400000 */
[----:B------:R-:W-:Y:S02]  /*1990*/  UISETP.GE.AND UP3, UPT, UR16, UR19, UPT ;  /* 0x000000131000728c */ /* 0x000fe4000bf66270 */
[C---:B------:R-:W-:Y:S01]  /*19a0*/  FFMA R4, R33.reuse, R5, R4 ;  /* 0x0000000521047223 */ /* 0x040fe20000000004 */
[----:B------:R-:W-:Y:S01]  /*19b0*/  FFMA R3, R33, R6, -R3 ;  /* 0x0000000621037223 */ /* 0x000fe20000000803 */
[----:B------:R-:W-:-:S02]  /*19c0*/  UISETP.GE.AND UP4, UPT, UR17, UR19, UPT ;  /* 0x000000131100728c */ /* 0x000fc4000bf86270 */
[CC--:B------:R-:W-:Y:S01]  /*19d0*/  FMUL R2, R35.reuse, R4.reuse ;  /* 0x0000000423027220 */ /* 0x0c0fe20000400000 */
[-C--:B------:R-:W-:Y:S01]  /*19e0*/  FMUL R19, R35, R3.reuse ;  /* 0x0000000323137220 */ /* 0x080fe20000400000 */
[----:B------:R-:W-:Y:S02]  /*19f0*/  UISETP.GE.AND UP5, UPT, UR18, UR19, UPT ;  /* 0x000000131200728c */ /* 0x000fe4000bfa6270 */
[C---:B------:R-:W-:Y:S01]  /*1a00*/  FFMA R2, R33.reuse, R3, -R2 ;  /* 0x0000000321027223 */ /* 0x040fe20000000802 */
[----:B------:R-:W-:-:S03]  /*1a10*/  FFMA R0, R33, R4, R19 ;  /* 0x0000000421007223 */ /* 0x000fc60000000013 */
[C---:B------:R-:W-:Y:S01]  /*1a20*/  FMUL R48, R35.reuse, R2 ;  /* 0x0000000223307220 */ /* 0x040fe20000400000 */
[----:B------:R-:W-:-:S03]  /*1a30*/  FMUL R17, R35, R0 ;  /* 0x0000000023117220 */ /* 0x000fc60000400000 */
[C---:B------:R-:W-:Y:S01]  /*1a40*/  FFMA R48, R33.reuse, R0, R48 ;  /* 0x0000000021307223 */ /* 0x040fe20000000030 */
[----:B------:R-:W-:-:S03]  /*1a50*/  FFMA R50, R33, R2, -R17 ;  /* 0x0000000221327223 */ /* 0x000fc60000000811 */
[C---:B------:R-:W-:Y:S01]  /*1a60*/  FMUL R16, R35.reuse, R48 ;  /* 0x0000003023107220 */ /* 0x040fe20000400000 */
[----:B------:R-:W-:-:S03]  /*1a70*/  FMUL R17, R35, R50 ;  /* 0x0000003223117220 */ /* 0x000fc60000400000 */
[C---:B------:R-:W-:Y:S01]  /*1a80*/  FFMA R47, R33.reuse, R50, -R16 ;  /* 0x00000032212f7223 */ /* 0x040fe20000000810 */
[----:B------:R-:W-:-:S07]  /*1a90*/  FFMA R46, R33, R48, R17 ;  /* 0x00000030212e7223 */ /* 0x000fce0000000011 */
.L_x_33:
[----:B------:R-:W0:Y:S01]  /*1aa0*/  LDCU.64 UR14, c[0x0][0x390] ;  /* 0x00007200ff0e77ac */ /* 0x000e220008000a00 */
[----:B------:R-:W-:Y:S02]  /*1ab0*/  IADD3 R18, PT, PT, R40, R51, RZ ;  /* 0x0000003328127210 */ /* 0x000fe40007ffe0ff */
[----:B0-----:R-:W-:-:S04]  /*1ac0*/  ISETP.GE.AND P0, PT, R49, UR15, PT ;  /* 0x0000000f31007c0c */ /* 0x001fc8000bf06270 */
[----:B------:R-:W-:-:S13]  /*1ad0*/  ISETP.GE.OR P0, PT, R18, UR14, P0 ;  /* 0x0000000e12007c0c */ /* 0x000fda0008706670 */
[----:B------:R-:W0:Y:S01]  /*1ae0*/  @!P0 LDC.64 R16, c[0x0][0x380] ;  /* 0x0000e000ff108b82 */ /* 0x000e220000000a00 */
[----:B------:R-:W-:Y:S02]  /*1af0*/  @!P0 IMAD R19, R49, UR14, R18 ;  /* 0x0000000e31138c24 */ /* 0x000fe4000f8e0212 */
[----:B------:R-:W-:Y:S02]  /*1b00*/  HFMA2 R18, -RZ, RZ, 0, 0 ;  /* 0x00000000ff127431 */ /* 0x000fe400000001ff */
[----:B0-----:R-:W-:-:S05]  /*1b10*/  @!P0 IMAD.WIDE R16, R19, 0x4, R16 ;  /* 0x0000000413108825 */ /* 0x001fca00078e0210 */
[----:B------:R0:W2:Y:S01]  /*1b20*/  @!P0 LDG.E R18, desc[UR8][R16.64] ;  /* 0x0000000810128981 */ /* 0x0000a2000c1e1900 */
[----:B------:R-:W-:Y:S01]  /*1b30*/  I2FP.F32.U32 R53, R51 ;  /* 0x0000003300357245 */ /* 0x000fe20000201000 */
[----:B------:R-:W-:Y:S04]  /*1b40*/  BSSY.RECONVERGENT B0, `(.L_x_14) ;  /* 0x000003f000007945 */ /* 0x000fe80003800200 */
[----:B------:R-:W-:-:S04]  /*1b50*/  FMUL R53, R38, R53 ;  /* 0x0000003526357220 */ /* 0x000fc80000400000 */
[C---:B------:R-:W-:Y:S01]  /*1b60*/  FMUL R56, R53.reuse, 0.63661974668502807617 ;  /* 0x3f22f98335387820 */ /* 0x040fe20000400000 */
[----:B------:R-:W-:-:S05]  /*1b70*/  FSETP.GE.AND P0, PT, |R53|, 105615, PT ;  /* 0x47ce47803500780b */ /* 0x000fca0003f06200 */
[----:B------:R-:W1:Y:S02]  /*1b80*/  F2I.NTZ R56, R56 ;  /* 0x0000003800387305 */ /* 0x000e640000203100 */
[----:B-1----:R-:W-:-:S05]  /*1b90*/  I2FP.F32.S32 R52, R56 ;  /* 0x0000003800347245 */ /* 0x002fca0000201400 */
[----:B------:R-:W-:-:S04]  /*1ba0*/  FFMA R19, R52, -1.5707962512969970703, R53 ;  /* 0xbfc90fda34137823 */ /* 0x000fc80000000035 */
[----:B------:R-:W-:-:S04]  /*1bb0*/  FFMA R19, R52, -7.5497894158615963534e-08, R19 ;  /* 0xb3a2216834137823 */ /* 0x000fc80000000013 */
[----:B0-----:R-:W-:Y:S01]  /*1bc0*/  FFMA R16, R52, -5.3903029534742383927e-15, R19 ;  /* 0xa7c234c534107823 */ /* 0x001fe20000000013 */
[----:B--2---:R0:W-:Y:S01]  /*1bd0*/  STS [R41], R18 ;  /* 0x0000001229007388 */ /* 0x0041e20000000800 */
[----:B------:R-:W-:Y:S06]  /*1be0*/  BAR.SYNC.DEFER_BLOCKING 0x0 ;  /* 0x0000000000007b1d */ /* 0x000fec0000010000 */
[----:B------:R-:W-:Y:S05]  /*1bf0*/  @!P0 BRA `(.L_x_15) ;  /* 0x0000000000cc8947 */ /* 0x000fea0003800000 */
[----:B------:R-:W-:-:S13]  /*1c00*/  FSETP.NEU.AND P0, PT, |R53|, +INF , PT ;  /* 0x7f8000003500780b */ /* 0x000fda0003f0d200 */
[----:B------:R-:W-:Y:S01]  /*1c10*/  @!P0 FMUL R16, RZ, R53 ;  /* 0x00000035ff108220 */ /* 0x000fe20000400000 */
[----:B------:R-:W-:Y:S01]  /*1c20*/  @!P0 MOV R56, RZ ;  /* 0x000000ff00388202 */ /* 0x000fe20000000f00 */
[----:B------:R-:W-:Y:S06]  /*1c30*/  @!P0 BRA `(.L_x_15) ;  /* 0x0000000000bc8947 */ /* 0x000fec0003800000 */
[----:B------:R-:W-:Y:S01]  /*1c40*/  SHF.L.U32 R16, R53, 0x8, RZ ;  /* 0x0000000835107819 */ /* 0x000fe200000006ff */
[----:B------:R-:W-:Y:S01]  /*1c50*/  HFMA2 R54, -RZ, RZ, 0, 0 ;  /* 0x00000000ff367431 */ /* 0x000fe200000001ff */
[----:B------:R-:W-:Y:S01]  /*1c60*/  MOV R52, RZ ;  /* 0x000000ff00347202 */ /* 0x000fe20000000f00 */
[----:B------:R-:W-:Y:S01]  /*1c70*/  UMOV UR5, URZ ;  /* 0x000000ff00057c82 */ /* 0x000fe20008000000 */
[----:B------:R-:W-:-:S07]  /*1c80*/  LOP3.LUT R57, R16, 0x80000000, RZ, 0xfc, !PT ;  /* 0x8000000010397812 */ /* 0x000fce00078efcff */
.L_x_16:
[----:B-1----:R-:W0:Y:S02]  /*1c90*/  LDC.64 R16, c[0x4][RZ] ;  /* 0x01000000ff107b82 */ /* 0x002e240000000a00 */
[----:B0-----:R-:W-:-:S05]  /*1ca0*/  IMAD.WIDE.U32 R18, R54, 0x4, R16 ;  /* 0x0000000436127825 */ /* 0x001fca00078e0010 */
[----:B------:R-:W2:Y:S01]  /*1cb0*/  LDG.E.CONSTANT R16, desc[UR8][R18.64] ;  /* 0x0000000812107981 */ /* 0x000ea2000c1e9900 */
[C---:B------:R-:W-:Y:S02]  /*1cc0*/  LEA R55, R54.reuse, R1, 0x2 ;  /* 0x0000000136377211 */ /* 0x040fe400078e10ff */
        /* <DEDUP_REMOVED lines=29> */
[C---:B------:R-:W-:Y:S02]  /*1ea0*/  LOP3.LUT R53, R56.reuse, R53, RZ, 0x3c, !PT ;  /* 0x0000003538357212 */ /* 0x040fe400078e3cff */
[----:B------:R-:W-:Y:S02]  /*1eb0*/  LEA.HI R56, R56, R55, RZ, 0x1 ;  /* 0x0000003738387211 */ /* 0x000fe400078f08ff */
[----:B------:R-:W1:Y:S01]  /*1ec0*/  I2F.F64.S64 R16, R16 ;  /* 0x0000001000107312 */ /* 0x000e620000301c00 */
[----:B------:R-:W-:-:S02]  /*1ed0*/  ISETP.GE.AND P1, PT, R53, RZ, PT ;  /* 0x000000ff3500720c */ /* 0x000fc40003f26270 */
[----:B0-----:R-:W-:-:S04]  /*1ee0*/  IADD3 R52, PT, PT, -R56, RZ, RZ ;  /* 0x000000ff38347210 */ /* 0x001fc80007ffe1ff */
[----:B------:R-:W-:Y:S01]  /*1ef0*/  @!P0 MOV R56, R52 ;  /* 0x0000003400388202 */ /* 0x000fe20000000f00 */
[----:B-1----:R-:W-:-:S10]  /*1f00*/  DMUL R18, R16, UR16 ;  /* 0x0000001010127c28 */ /* 0x002fd40008000000 */
[----:B------:R-:W0:Y:S02]  /*1f10*/  F2F.F32.F64 R18, R18 ;  /* 0x0000001200127310 */ /* 0x000e240000301000 */
[----:B0-----:R-:W-:-:S07]  /*1f20*/  FSEL R16, -R18, R18, !P1 ;  /* 0x0000001212107208 */ /* 0x001fce0004800100 */
.L_x_15:
[----:B------:R-:W-:Y:S05]  /*1f30*/  BSYNC.RECONVERGENT B0 ;  /* 0x0000000000007941 */ /* 0x000fea0003800200 */
.L_x_14:
[----:B------:R-:W1:Y:S01]  /*1f40*/  S2UR UR6, SR_CgaCtaId ;  /* 0x00000000000679c3 */ /* 0x000e620000008800 */
[----:B0-----:R-:W-:Y:S02]  /*1f50*/  HFMA2 R18, -RZ, RZ, 0.66259765625, 2.662109375 ;  /* 0x394d4153ff127431 */ /* 0x001fe400000001ff */
[-C--:B------:R-:W-:Y:S01]  /*1f60*/  FMUL R53, R16, R16.reuse ;  /* 0x0000001010357220 */ /* 0x080fe20000400000 */
[----:B------:R-:W-:Y:S01]  /*1f70*/  UMOV UR5, 0x400 ;  /* 0x0000040000057882 */ /* 0x000fe20000000000 */
[----:B------:R-:W-:Y:S02]  /*1f80*/  MOV R52, 0x37cbac00 ;  /* 0x37cbac0000347802 */ /* 0x000fe40000000f00 */
[C---:B------:R-:W-:Y:S01]  /*1f90*/  FFMA R17, R53.reuse, R16, RZ ;  /* 0x0000001035117223 */ /* 0x040fe200000000ff */
[----:B------:R-:W-:Y:S02]  /*1fa0*/  LOP3.LUT P1, RZ, R56, 0x2, RZ, 0xc0, !PT ;  /* 0x0000000238ff7812 */ /* 0x000fe4000782c0ff */
[C---:B------:R-:W-:Y:S01]  /*1fb0*/  FFMA R52, R53.reuse, R52, -0.0013887860113754868507 ;  /* 0xbab607ed35347423 */ /* 0x040fe20000000034 */
[----:B------:R-:W-:-:S03]  /*1fc0*/  FFMA R18, R53, -R18, 0.0083327032625675201416 ;  /* 0x3c0885e435127423 */ /* 0x000fc60000000812 */
[C---:B------:R-:W-:Y:S01]  /*1fd0*/  FFMA R52, R53.reuse, R52, 0.041666727513074874878 ;  /* 0x3d2aaabb35347423 */ /* 0x040fe20000000034 */
[----:B------:R-:W-:-:S03]  /*1fe0*/  FFMA R18, R53, R18, -0.16666662693023681641 ;  /* 0xbe2aaaa835127423 */ /* 0x000fc60000000012 */
[----:B------:R-:W-:Y:S01]  /*1ff0*/  FFMA R52, R53, R52, -0.4999999701976776123 ;  /* 0xbeffffff35347423 */ /* 0x000fe20000000034 */
[----:B------:R-:W-:-:S03]  /*2000*/  FFMA R55, R17, R18, R16 ;  /* 0x0000001211377223 */ /* 0x000fc60000000010 */
[----:B------:R-:W-:Y:S01]  /*2010*/  FFMA R52, R53, R52, 1 ;  /* 0x3f80000035347423 */ /* 0x000fe20000000034 */
[C---:B------:R-:W-:Y:S01]  /*2020*/  LOP3.LUT R53, R56.reuse, 0x1, RZ, 0xc0, !PT ;  /* 0x0000000138357812 */ /* 0x040fe200078ec0ff */
[----:B-1----:R-:W-:Y:S01]  /*2030*/  ULEA UR5, UR6, UR5, 0x18 ;  /* 0x0000000506057291 */ /* 0x002fe2000f8ec0ff */
[----:B------:R-:W-:Y:S02]  /*2040*/  IADD3 R56, PT, PT, R56, 0x1, RZ ;  /* 0x0000000138387810 */ /* 0x000fe40007ffe0ff */
[----:B------:R-:W-:Y:S02]  /*2050*/  ISETP.NE.U32.AND P0, PT, R53, 0x1, PT ;  /* 0x000000013500780c */ /* 0x000fe40003f05070 */
[----:B------:R-:W-:Y:S02]  /*2060*/  LOP3.LUT P2, RZ, R56, 0x2, RZ, 0xc0, !PT ;  /* 0x0000000238ff7812 */ /* 0x000fe4000784c0ff */
[----:B------:R-:W-:Y:S02]  /*2070*/  FSEL R53, R52, R55, !P0 ;  /* 0x0000003734357208 */ /* 0x000fe40004000000 */
[----:B------:R-:W0:Y:S01]  /*2080*/  LDS.128 R16, [UR5] ;  /* 0x00000005ff107984 */ /* 0x000e220008000c00 */
[----:B------:R-:W-:-:S02]  /*2090*/  FSEL R52, R55, R52, !P0 ;  /* 0x0000003437347208 */ /* 0x000fc40004000000 */
[----:B------:R-:W-:Y:S02]  /*20a0*/  FSEL R55, R53, -R53, !P1 ;  /* 0x8000003535377208 */ /* 0x000fe40004800000 */
[----:B------:R-:W-:Y:S02]  /*20b0*/  IADD3 R56, PT, PT, R51, 0x1, RZ ;  /* 0x0000000133387810 */ /* 0x000fe40007ffe0ff */
[----:B------:R-:W-:Y:S01]  /*20c0*/  FSEL R53, R52, -R52, !P2 ;  /* 0x8000003434357208 */ /* 0x000fe20005000000 */
[-C--:B------:R-:W-:Y:S01]  /*20d0*/  FMUL R52, R32, R55.reuse ;  /* 0x0000003720347220 */ /* 0x080fe20000400000 */
[----:B------:R-:W-:Y:S01]  /*20e0*/  ISETP.GE.AND P0, PT, R56, UR14, PT ;  /* 0x0000000e38007c0c */ /* 0x000fe2000bf06270 */
[----:B------:R-:W-:Y:S02]  /*20f0*/  FMUL R59, R36, R55 ;  /* 0x00000037243b7220 */ /* 0x000fe40000400000 */
[-C--:B------:R-:W-:Y:S01]  /*2100*/  FMUL R54, R32, R53.reuse ;  /* 0x0000003520367220 */ /* 0x080fe20000400000 */
[-C--:B------:R-:W-:Y:S01]  /*2110*/  FFMA R52, R31, R53.reuse, -R52 ;  /* 0x000000351f347223 */ /* 0x080fe20000000834 */
[----:B------:R-:W-:-:S02]  /*2120*/  FFMA R59, R34, R53, -R59 ;  /* 0x00000035223b7223 */ /* 0x000fc4000000083b */
[----:B------:R-:W-:Y:S01]  /*2130*/  FFMA R57, R31, R55, R54 ;  /* 0x000000371f397223 */ /* 0x000fe20000000036 */
[----:B0-----:R-:W-:-:S03]  /*2140*/  FFMA R45, R52, R16, R45 ;  /* 0x00000010342d7223 */ /* 0x001fc6000000002d */
[----:B------:R-:W-:Y:S01]  /*2150*/  FFMA R44, R57, R16, R44 ;  /* 0x00000010392c7223 */ /* 0x000fe2000000002c */
[----:B------:R-:W-:-:S04]  /*2160*/  FMUL R16, R36, R53 ;  /* 0x0000003524107220 */ /* 0x000fc80000400000 */
[----:B------:R-:W-:Y:S01]  /*2170*/  FFMA R57, R34, R55, R16 ;  /* 0x0000003722397223 */ /* 0x000fe20000000010 */
[----:B------:R-:W-:Y:S06]  /*2180*/  @P0 BRA `(.L_x_17) ;  /* 0x0000000800f80947 */ /* 0x000fec0003800000 */
[----:B------:R-:W-:Y:S01]  /*2190*/  IADD3 R16, PT, PT, R51, 0x2, RZ ;  /* 0x0000000233107810 */ /* 0x000fe20007ffe0ff */
[----:B------:R-:W-:-:S03]  /*21a0*/  FMUL R52, R32, R59 ;  /* 0x0000003b20347220 */ /* 0x000fc60000400000 */
[----:B------:R-:W-:Y:S01]  /*21b0*/  ISETP.GE.AND P1, PT, R16, UR14, PT ;  /* 0x0000000e10007c0c */ /* 0x000fe2000bf26270 */
[-C--:B------:R-:W-:Y:S01]  /*21c0*/  FMUL R16, R32, R57.reuse ;  /* 0x0000003920107220 */ /* 0x080fe20000400000 */
[----:B------:R-:W-:-:S03]  /*21d0*/  FFMA R61, R31, R57, R52 ;  /* 0x000000391f3d7223 */ /* 0x000fc60000000034 */
[----:B------:R-:W-:Y:S01]  /*21e0*/  FFMA R16, R31, R59, -R16 ;  /* 0x0000003b1f107223 */ /* 0x000fe20000000810 */
[----:B------:R-:W-:-:S03]  /*21f0*/  FFMA R44, R61, R17, R44 ;  /* 0x000000113d2c7223 */ /* 0x000fc6000000002c */
[----:B------:R-:W-:-:S04]  /*2200*/  FFMA R45, R16, R17, R45 ;  /* 0x00000011102d7223 */ /* 0x000fc8000000002d */
[----:B------:R-:W-:Y:S05]  /*2210*/  @P1 BRA `(.L_x_17) ;  /* 0x0000000800d41947 */ /* 0x000fea0003800000 */
[C---:B------:R-:W-:Y:S01]  /*2220*/  FMUL R17, R36.reuse, R59 ;  /* 0x0000003b24117220 */ /* 0x040fe20000400000 */
[----:B------:R-:W-:-:S03]  /*2230*/  FMUL R16, R36, R57 ;  /* 0x0000003924107220 */ /* 0x000fc60000400000 */
[C---:B------:R-:W-:Y:S01]  /*2240*/  FFMA R17, R34.reuse, R57, R17 ;  /* 0x0000003922117223 */ /* 0x040fe20000000011 */
[----:B------:R-:W-:-:S03]  /*2250*/  FFMA R61, R34, R59, -R16 ;  /* 0x0000003b223d7223 */ /* 0x000fc60000000810 */
[C---:B------:R-:W-:Y:S01]  /*2260*/  FMUL R16, R32.reuse, R17 ;  /* 0x0000001120107220 */ /* 0x040fe20000400000 */
[----:B------:R-:W-:-:S03]  /*2270*/  FMUL R52, R32, R61 ;  /* 0x0000003d20347220 */ /* 0x000fc60000400000 */
[C---:B------:R-:W-:Y:S01]  /*2280*/  FFMA R16, R31.reuse, R61, -R16 ;  /* 0x0000003d1f107223 */ /* 0x040fe20000000810 */
[----:B------:R-:W-:-:S03]  /*2290*/  FFMA R52, R31, R17, R52 ;  /* 0x000000111f347223 */ /* 0x000fc60000000034 */
[-C--:B------:R-:W-:Y:S01]  /*22a0*/  FFMA R45, R16, R18.reuse, R45 ;  /* 0x00000012102d7223 */ /* 0x080fe2000000002d */
[----:B------:R-:W-:Y:S01]  /*22b0*/  IADD3 R16, PT, PT, R51, 0x3, RZ ;  /* 0x0000000333107810 */ /* 0x000fe20007ffe0ff */
[----:B------:R-:W-:Y:S01]  /*22c0*/  FFMA R44, R52, R18, R44 ;  /* 0x00000012342c7223 */ /* 0x000fe2000000002c */
[----:B------:R-:W-:Y:S02]  /*22d0*/  FMUL R18, R36, R61 ;  /* 0x0000003d24127220 */ /* 0x000fe40000400000 */
[----:B------:R-:W-:Y:S01]  /*22e0*/  ISETP.GE.AND P1, PT, R16, UR14, PT ;  /* 0x0000000e10007c0c */ /* 0x000fe2000bf26270 */
[-C--:B------:R-:W-:Y:S01]  /*22f0*/  FMUL R16, R36, R17.reuse ;  /* 0x0000001124107220 */ /* 0x080fe20000400000 */
[----:B------:R-:W-:-:S03]  /*2300*/  FFMA R17, R34, R17, R18 ;  /* 0x0000001122117223 */ /* 0x000fc60000000012 */
[----:B------:R-:W-:-:S08]  /*2310*/  FFMA R61, R34, R61, -R16 ;  /* 0x0000003d223d7223 */ /* 0x000fd00000000810 */
[----:B------:R-:W-:Y:S05]  /*2320*/  @P1 BRA `(.L_x_17) ;  /* 0x0000000800901947 */ /* 0x000fea0003800000 */
[C---:B------:R-:W-:Y:S01]  /*2330*/  FMUL R16, R32.reuse, R17 ;  /* 0x0000001120107220 */ /* 0x040fe20000400000 */
[-C--:B------:R-:W-:Y:S01]  /*2340*/  FMUL R18, R32, R61.reuse ;  /* 0x0000003d20127220 */ /* 0x080fe20000400000 */
[-C--:B------:R-:W-:Y:S02]  /*2350*/  FMUL R52, R36, R61.reuse ;  /* 0x0000003d24347220 */ /* 0x080fe40000400000 */
[C---:B------:R-:W-:Y:S01]  /*2360*/  FFMA R16, R31.reuse, R61, -R16 ;  /* 0x0000003d1f107223 */ /* 0x040fe20000000810 */
[-C--:B------:R-:W-:Y:S01]  /*2370*/  FFMA R18, R31, R17.reuse, R18 ;  /* 0x000000111f127223 */ /* 0x080fe20000000012 */
[----:B------:R-:W-:Y:S02]  /*2380*/  FFMA R52, R34, R17, R52 ;  /* 0x0000001122347223 */ /* 0x000fe40000000034 */
[-C--:B------:R-:W-:Y:S01]  /*2390*/  FFMA R45, R16, R19.reuse, R45 ;  /* 0x00000013102d7223 */ /* 0x080fe2000000002d */
[----:B------:R-:W-:Y:S01]  /*23a0*/  IADD3 R16, PT, PT, R51, 0x4, RZ ;  /* 0x0000000433107810 */ /* 0x000fe20007ffe0ff */
[----:B------:R-:W-:Y:S01]  /*23b0*/  FFMA R44, R18, R19, R44 ;  /* 0x00000013122c7223 */ /* 0x000fe2000000002c */
[----:B------:R-:W-:-:S02]  /*23c0*/  FMUL R19, R36, R17 ;  /* 0x0000001124137220 */ /* 0x000fc40000400000 */
[----:B------:R-:W-:Y:S02]  /*23d0*/  ISETP.GE.AND P1, PT, R16, UR14, PT ;  /* 0x0000000e10007c0c */ /* 0x000fe4000bf26270 */
[----:B------:R-:W-:-:S11]  /*23e0*/  FFMA R61, R34, R61, -R19 ;  /* 0x0000003d223d7223 */ /* 0x000fd60000000813 */
[----:B------:R-:W-:Y:S05]  /*23f0*/  @P1 BRA `(.L_x_17) ;  /* 0x00000008005c1947 */ /* 0x000fea0003800000 */
[----:B------:R-:W0:Y:S01]  /*2400*/  LDS.128 R16, [UR5+0x10] ;  /* 0x00001005ff107984 */ /* 0x000e220008000c00 */
[----:B------:R-:W-:-:S04]  /*2410*/  FMUL R54, R32, R52 ;  /* 0x0000003420367220 */ /* 0x000fc80000400000 */
[----:B------:R-:W-:-:S04]  /*2420*/  FFMA R54, R31, R61, -R54 ;  /* 0x0000003d1f367223 */ /* 0x000fc80000000836 */
[----:B0-----:R-:W-:Y:S01]  /*2430*/  FFMA R45, R54, R16, R45 ;  /* 0x00000010362d7223 */ /* 0x001fe2000000002d */
[----:B------:R-:W-:-:S04]  /*2440*/  FMUL R54, R32, R61 ;  /* 0x0000003d20367220 */ /* 0x000fc80000400000 */
[----:B------:R-:W-:-:S04]  /*2450*/  FFMA R54, R31, R52, R54 ;  /* 0x000000341f367223 */ /* 0x000fc80000000036 */
[----:B------:R-:W-:Y:S01]  /*2460*/  FFMA R44, R54, R16, R44 ;  /* 0x00000010362c7223 */ /* 0x000fe2000000002c */
[----:B------:R-:W-:-:S04]  /*2470*/  IADD3 R16, PT, PT, R51, 0x5, RZ ;  /* 0x0000000533107810 */ /* 0x000fc80007ffe0ff */
[----:B------:R-:W-:Y:S01]  /*2480*/  ISETP.GE.AND P1, PT, R16, UR14, PT ;  /* 0x0000000e10007c0c */ /* 0x000fe2000bf26270 */
[----:B------:R-:W-:-:S04]  /*2490*/  FMUL R16, R36, R52 ;  /* 0x0000003424107220 */ /* 0x000fc80000400000 */
[-C--:B------:R-:W-:Y:S01]  /*24a0*/  FFMA R16, R34, R61.reuse, -R16 ;  /* 0x0000003d22107223 */ /* 0x080fe20000000810 */
[----:B------:R-:W-:-:S04]  /*24b0*/  FMUL R61, R36, R61 ;  /* 0x0000003d243d7220 */ /* 0x000fc80000400000 */
[----:B------:R-:W-:-:S03]  /*24c0*/  FFMA R61, R34, R52, R61 ;  /* 0x00000034223d7223 */ /* 0x000fc6000000003d */
[----:B------:R-:W-:Y:S05]  /*24d0*/  @P1 BRA `(.L_x_17) ;  /* 0x0000000800241947 */ /* 0x000fea0003800000 */
[C---:B------:R-:W-:Y:S01]  /*24e0*/  FMUL R52, R32.reuse, R61 ;  /* 0x0000003d20347220 */ /* 0x040fe20000400000 */
[----:B------:R-:W-:-:S03]  /*24f0*/  FMUL R54, R32, R16 ;  /* 0x0000001020367220 */ /* 0x000fc60000400000 */
[C---:B------:R-:W-:Y:S01]  /*2500*/  FFMA R52, R31.reuse, R16, -R52 ;  /* 0x000000101f347223 */ /* 0x040fe20000000834 */
[----:B------:R-:W-:-:S03]  /*2510*/  FFMA R54, R31, R61, R54 ;  /* 0x0000003d1f367223 */ /* 0x000fc60000000036 */
[-C--:B------:R-:W-:Y:S01]  /*2520*/  FFMA R45, R52, R17.reuse, R45 ;  /* 0x00000011342d7223 */ /* 0x080fe2000000002d */
[----:B------:R-:W-:Y:S01]  /*2530*/  FFMA R44, R54, R17, R44 ;  /* 0x00000011362c7223 */ /* 0x000fe2000000002c */
[----:B------:R-:W-:Y:S01]  /*2540*/  IADD3 R17, PT, PT, R51, 0x6, RZ ;  /* 0x0000000633117810 */ /* 0x000fe20007ffe0ff */
[----:B------:R-:W-:-:S03]  /*2550*/  FMUL R52, R36, R16 ;  /* 0x0000001024347220 */ /* 0x000fc60000400000 */
[----:B------:R-:W-:Y:S01]  /*2560*/  ISETP.GE.AND P1, PT, R17, UR14, PT ;  /* 0x0000000e11007c0c */ /* 0x000fe2000bf26270 */
[-C--:B------:R-:W-:Y:S01]  /*2570*/  FMUL R17, R36, R61.reuse ;  /* 0x0000003d24117220 */ /* 0x080fe20000400000 */
[----:B------:R-:W-:-:S03]  /*2580*/  FFMA R61, R34, R61, R52 ;  /* 0x0000003d223d7223 */ /* 0x000fc60000000034 */
[----:B------:R-:W-:-:S08]  /*2590*/  FFMA R17, R34, R16, -R17 ;  /* 0x0000001022117223 */ /* 0x000fd00000000811 */
[----:B------:R-:W-:Y:S05]  /*25a0*/  @P1 BRA `(.L_x_17) ;  /* 0x0000000400f01947 */ /* 0x000fea0003800000 */
        /* <DEDUP_REMOVED lines=20> */
[CC--:B------:R-:W-:Y:S01]  /*26f0*/  FMUL R61, R36.reuse, R52.reuse ;  /* 0x00000034243d7220 */ /* 0x0c0fe20000400000 */
[-C--:B------:R-:W-:Y:S01]  /*2700*/  FMUL R19, R36, R17.reuse ;  /* 0x0000001124137220 */ /* 0x080fe20000400000 */
[----:B------:R-:W-:Y:S02]  /*2710*/  ISETP.GE.AND P1, PT, R16, UR14, PT ;  /* 0x0000000e10007c0c */ /* 0x000fe4000bf26270 */
[C---:B------:R-:W-:Y:S01]  /*2720*/  FFMA R61, R34.reuse, R17, -R61 ;  /* 0x00000011223d7223 */ /* 0x040fe2000000083d */
[----:B------:R-:W-:-:S10]  /*2730*/  FFMA R52, R34, R52, R19 ;  /* 0x0000003422347223 */ /* 0x000fd40000000013 */
        /* <DEDUP_REMOVED lines=81> */
[-C--:B------:R-:W-:Y:S01]  /*2c50*/  FMUL R52, R32, R61.reuse ;  /* 0x0000003d20347220 */ /* 0x080fe20000400000 */
[----:B------:R-:W-:Y:S01]  /*2c60*/  FMUL R16, R36, R61 ;  /* 0x0000003d24107220 */ /* 0x000fe20000400000 */
[-C--:B------:R-:W-:Y:S01]  /*2c70*/  FMUL R54, R32, R17.reuse ;  /* 0x0000001120367220 */ /* 0x080fe20000400000 */
[-C--:B------:R-:W-:Y:S01]  /*2c80*/  FMUL R56, R36, R17.reuse ;  /* 0x0000001124387220 */ /* 0x080fe20000400000 */
[CC--:B------:R-:W-:Y:S01]  /*2c90*/  FFMA R52, R31.reuse, R17.reuse, -R52 ;  /* 0x000000111f347223 */ /* 0x0c0fe20000000834 */
[C---:B------:R-:W-:Y:S01]  /*2ca0*/  FFMA R16, R34.reuse, R17, -R16 ;  /* 0x0000001122107223 */ /* 0x040fe20000000810 */
[-C--:B------:R-:W-:Y:S01]  /*2cb0*/  FFMA R17, R31, R61.reuse, R54 ;  /* 0x0000003d1f117223 */ /* 0x080fe20000000036 */
[----:B------:R-:W-:Y:S01]  /*2cc0*/  IADD3 R54, PT, PT, R51, 0xf, RZ ;  /* 0x0000000f33367810 */ /* 0x000fe20007ffe0ff */
[----:B------:R-:W-:Y:S01]  /*2cd0*/  FFMA R61, R34, R61, R56 ;  /* 0x0000003d223d7223 */ /* 0x000fe20000000038 */
[-C--:B------:R-:W-:Y:S01]  /*2ce0*/  FFMA R45, R52, R18.reuse, R45 ;  /* 0x00000012342d7223 */ /* 0x080fe2000000002d */
[----:B------:R-:W-:Y:S01]  /*2cf0*/  FFMA R44, R17, R18, R44 ;  /* 0x00000012112c7223 */ /* 0x000fe2000000002c */
[----:B------:R-:W-:-:S13]  /*2d00*/  ISETP.GE.AND P1, PT, R54, UR14, PT ;  /* 0x0000000e36007c0c */ /* 0x000fda000bf26270 */
[C---:B------:R-:W-:Y:S01]  /*2d10*/  @!P1 FMUL R18, R32.reuse, R61 ;  /* 0x0000003d20129220 */ /* 0x040fe20000400000 */
[----:B------:R-:W-:-:S03]  /*2d20*/  @!P1 FMUL R52, R32, R16 ;  /* 0x0000001020349220 */ /* 0x000fc60000400000 */
[C---:B------:R-:W-:Y:S01]  /*2d30*/  @!P1 FFMA R18, R31.reuse, R16, -R18 ;  /* 0x000000101f129223 */ /* 0x040fe20000000812 */
[----:B------:R-:W-:-:S03]  /*2d40*/  @!P1 FFMA R17, R31, R61, R52 ;  /* 0x0000003d1f119223 */ /* 0x000fc60000000034 */
[-C--:B------:R-:W-:Y:S01]  /*2d50*/  @!P1 FFMA R45, R18, R19.reuse, R45 ;  /* 0x00000013122d9223 */ /* 0x080fe2000000002d */
[----:B------:R-:W-:-:S07]  /*2d60*/  @!P1 FFMA R44, R17, R19, R44 ;  /* 0x00000013112c9223 */ /* 0x000fce000000002c */
.L_x_17:
[----:B------:R-:W-:-:S09]  /*2d70*/  UISETP.NE.AND UP6, UPT, UR7, URZ, UPT ;  /* 0x000000ff0700728c */ /* 0x000fd2000bfc5270 */
[----:B------:R-:W-:Y:S05]  /*2d80*/  BRA.U UP6, `(.L_x_18) ;  /* 0x000000b906d47547 */ /* 0x000fea000b800000 */
[----:B------:R-:W0:Y:S01]  /*2d90*/  LDS.128 R16, [UR5+0x40] ;  /* 0x00004005ff107984 */ /* 0x000e220008000c00 */
[C---:B------:R-:W-:Y:S01]  /*2da0*/  FMUL R61, R29.reuse, R55 ;  /* 0x000000371d3d7220 */ /* 0x040fe20000400000 */
[----:B------:R-:W-:-:S03]  /*2db0*/  FMUL R54, R29, R53 ;  /* 0x000000351d367220 */ /* 0x000fc60000400000 */
[C---:B------:R-:W-:Y:S01]  /*2dc0*/  FFMA R52, R30.reuse, R53, -R61 ;  /* 0x000000351e347223 */ /* 0x040fe2000000083d */
[----:B------:R-:W-:-:S03]  /*2dd0*/  FFMA R61, R30, R55, R54 ;  /* 0x000000371e3d7223 */ /* 0x000fc60000000036 */
[-C--:B0-----:R-:W-:Y:S01]  /*2de0*/  FFMA R45, R52, R16.reuse, R45 ;  /* 0x00000010342d7223 */ /* 0x081fe2000000002d */
[----:B------:R-:W-:Y:S01]  /*2df0*/  FFMA R44, R61, R16, R44 ;  /* 0x000000103d2c7223 */ /* 0x000fe2000000002c */
[----:B------:R-:W-:Y:S06]  /*2e00*/  @P0 BRA `(.L_x_19) ;  /* 0x0000000800f80947 */ /* 0x000fec0003800000 */
[----:B------:R-:W-:Y:S01]  /*2e10*/  IADD3 R16, PT, PT, R51, 0x2, RZ ;  /* 0x0000000233107810 */ /* 0x000fe20007ffe0ff */
[C---:B------:R-:W-:Y:S01]  /*2e20*/  FMUL R61, R29.reuse, R57 ;  /* 0x000000391d3d7220 */ /* 0x040fe20000400000 */
[-C--:B------:R-:W-:Y:S02]  /*2e30*/  FMUL R52, R29, R59.reuse ;  /* 0x0000003b1d347220 */ /* 0x080fe40000400000 */
[----:B------:R-:W-:Y:S01]  /*2e40*/  ISETP.GE.AND P1, PT, R16, UR14, PT ;  /* 0x0000000e10007c0c */ /* 0x000fe2000bf26270 */
[C---:B------:R-:W-:Y:S01]  /*2e50*/  FFMA R16, R30.reuse, R59, -R61 ;  /* 0x0000003b1e107223 */ /* 0x040fe2000000083d */
[----:B------:R-:W-:-:S03]  /*2e60*/  FFMA R61, R30, R57, R52 ;  /* 0x000000391e3d7223 */ /* 0x000fc60000000034 */
[-C--:B------:R-:W-:Y:S01]  /*2e70*/  FFMA R45, R16, R17.reuse, R45 ;  /* 0x00000011102d7223 */ /* 0x080fe2000000002d */
[----:B------:R-:W-:-:S07]  /*2e80*/  FFMA R44, R61, R17, R44 ;  /* 0x000000113d2c7223 */ /* 0x000fce000000002c */
        /* <DEDUP_REMOVED lines=164> */
[CC--:B------:R-:W-:Y:S01]  /*38d0*/  FMUL R52, R29.reuse, R61.reuse ;  /* 0x0000003d1d347220 */ /* 0x0c0fe20000400000 */
[C---:B------:R-:W-:Y:S01]  /*38e0*/  FMUL R16, R36.reuse, R61 ;  /* 0x0000003d24107220 */ /* 0x040fe20000400000 */
[-C--:B------:R-:W-:Y:S01]  /*38f0*/  FMUL R54, R29, R17.reuse ;  /* 0x000000111d367220 */ /* 0x080fe20000400000 */
[-C--:B------:R-:W-:Y:S01]  /*3900*/  FMUL R56, R36, R17.reuse ;  /* 0x0000001124387220 */ /* 0x080fe20000400000 */
[-C--:B------:R-:W-:Y:S01]  /*3910*/  FFMA R52, R30, R17.reuse, -R52 ;  /* 0x000000111e347223 */ /* 0x080fe20000000834 */
[----:B------:R-:W-:Y:S01]  /*3920*/  FFMA R16, R34, R17, -R16 ;  /* 0x0000001122107223 */ /* 0x000fe20000000810 */
        /* <DEDUP_REMOVED lines=12> */
.L_x_19:
[----:B------:R-:W-:-:S04]  /*39f0*/  UIADD3 UR6, UPT, UPT, UR4, 0x2, URZ ;  /* 0x0000000204067890 */ /* 0x000fc8000fffe0ff */
[----:B------:R-:W-:-:S09]  /*3a00*/  UISETP.GE.AND UP6, UPT, UR6, UR15, UPT ;  /* 0x0000000f0600728c */ /* 0x000fd2000bfc6270 */
        /* <DEDUP_REMOVED lines=199> */
.L_x_20:
        /* <DEDUP_REMOVED lines=201> */
.L_x_21:
        /* <DEDUP_REMOVED lines=200> */
.L_x_22:
        /* <DEDUP_REMOVED lines=200> */
.L_x_23:
        /* <DEDUP_REMOVED lines=200> */
.L_x_24:
        /* <DEDUP_REMOVED lines=199> */
.L_x_25:
        /* <DEDUP_REMOVED lines=199> */
.L_x_26:
        /* <DEDUP_REMOVED lines=199> */
.L_x_27:
        /* <DEDUP_REMOVED lines=199> */
.L_x_28:
        /* <DEDUP_REMOVED lines=199> */
.L_x_29:
        /* <DEDUP_REMOVED lines=201> */
.L_x_30:
        /* <DEDUP_REMOVED lines=201> */
.L_x_31:
        /* <DEDUP_REMOVED lines=201> */
.L_x_32:
        /* <DEDUP_REMOVED lines=10> */
[-C--:B------:R-:W-:Y:S01]  /*dd10*/  FMUL R16, R46, R57.reuse ;  /* 0x000000392e107220 */ /* 0x080fe20000400000 */
[----:B------:R-:W-:Y:S02]  /*dd20*/  FMUL R53, R36, R57 ;  /* 0x0000003924357220 */ /* 0x000fe40000400000 */
[----:B------:R-:W-:Y:S01]  /*dd30*/  ISETP.GE.AND P0, PT, R52, UR14, PT ;  /* 0x0000000e34007c0c */ /* 0x000fe2000bf06270 */
[-C--:B------:R-:W-:Y:S01]  /*dd40*/  FMUL R52, R46, R59.reuse ;  /* 0x0000003b2e347220 */ /* 0x080fe20000400000 */
[CC--:B------:R-:W-:Y:S01]  /*dd50*/  FFMA R16, R47.reuse, R59.reuse, -R16 ;  /* 0x0000003b2f107223 */ /* 0x0c0fe20000000810 */
[-C--:B------:R-:W-:Y:S01]  /*dd60*/  FFMA R53, R34, R59.reuse, -R53 ;  /* 0x0000003b22357223 */ /* 0x080fe20000000835 */
[----:B------:R-:W-:Y:S01]  /*dd70*/  FMUL R59, R36, R59 ;  /* 0x0000003b243b7220 */ /* 0x000fe20000400000 */
[----:B------:R-:W-:Y:S01]  /*dd80*/  FFMA R55, R47, R57, R52 ;  /* 0x000000392f377223 */ /* 0x000fe20000000034 */
[----:B------:R-:W-:-:S02]  /*dd90*/  FFMA R45, R16, R17, R45 ;  /* 0x00000011102d7223 */ /* 0x000fc4000000002d */
[----:B------:R-:W-:Y:S01]  /*dda0*/  FFMA R57, R34, R57, R59 ;  /* 0x0000003922397223 */ /* 0x000fe2000000003b */
[----:B------:R-:W-:-:S04]  /*ddb0*/  FFMA R44, R55, R17, R44 ;  /* 0x00000011372c7223 */ /* 0x000fc8000000002c */
[----:B------:R-:W-:Y:S05]  /*ddc0*/  @P0 BRA `(.L_x_18) ;  /* 0x0000000800c40947 */ /* 0x000fea0003800000 */
[----:B------:R-:W-:Y:S01]  /*ddd0*/  IADD3 R17, PT, PT, R51, 0x3, RZ ;  /* 0x0000000333117810 */ /* 0x000fe20007ffe0ff */
[C---:B------:R-:W-:Y:S01]  /*dde0*/  FMUL R16, R46.reuse, R57 ;  /* 0x000000392e107220 */ /* 0x040fe20000400000 */
[----:B------:R-:W-:Y:S01]  /*ddf0*/  FMUL R52, R46, R53 ;  /* 0x000000352e347220 */ /* 0x000fe20000400000 */
[C---:B------:R-:W-:Y:S01]  /*de00*/  FMUL R55, R36.reuse, R57 ;  /* 0x0000003924377220 */ /* 0x040fe20000400000 */
[----:B------:R-:W-:Y:S01]  /*de10*/  ISETP.GE.AND P0, PT, R17, UR14, PT ;  /* 0x0000000e11007c0c */ /* 0x000fe2000bf06270 */
[-C--:B------:R-:W-:Y:S01]  /*de20*/  FMUL R54, R36, R53.reuse ;  /* 0x0000003524367220 */ /* 0x080fe20000400000 */
[C---:B------:R-:W-:Y:S01]  /*de30*/  FFMA R16, R47.reuse, R53, -R16 ;  /* 0x000000352f107223 */ /* 0x040fe20000000810 */
[----:B------:R-:W-:Y:S01]  /*de40*/  FFMA R17, R47, R57, R52 ;  /* 0x000000392f117223 */ /* 0x000fe20000000034 */
[C---:B------:R-:W-:Y:S01]  /*de50*/  FFMA R53, R34.reuse, R53, -R55 ;  /* 0x0000003522357223 */ /* 0x040fe20000000837 */
[----:B------:R-:W-:Y:S01]  /*de60*/  FFMA R59, R34, R57, R54 ;  /* 0x00000039223b7223 */ /* 0x000fe20000000036 */
[-C--:B------:R-:W-:Y:S01]  /*de70*/  FFMA R45, R16, R18.reuse, R45 ;  /* 0x00000012102d7223 */ /* 0x080fe2000000002d */
[----:B------:R-:W-:-:S06]  /*de80*/  FFMA R44, R17, R18, R44 ;  /* 0x00000012112c7223 */ /* 0x000fcc000000002c */
        /* <DEDUP_REMOVED lines=14> */
[----:B------:R-:W0:Y:S01]  /*df70*/  LDS.128 R16, [UR5+0x3d0] ;  /* 0x0003d005ff107984 */ /* 0x000e220008000c00 */
[----:B------:R-:W-:Y:S01]  /*df80*/  IADD3 R52, PT, PT, R51, 0x5, RZ ;  /* 0x0000000533347810 */ /* 0x000fe20007ffe0ff */
[----:B------:R-:W-:Y:S01]  /*df90*/  FMUL R57, R36, R53 ;  /* 0x0000003524397220 */ /* 0x000fe20000400000 */
[-C--:B------:R-:W-:Y:S01]  /*dfa0*/  FMUL R54, R46, R55.reuse ;  /* 0x000000372e367220 */ /* 0x080fe20000400000 */
[----:B------:R-:W-:Y:S01]  /*dfb0*/  FMUL R59, R36, R55 ;  /* 0x00000037243b7220 */ /* 0x000fe20000400000 */
[----:B------:R-:W-:Y:S01]  /*dfc0*/  ISETP.GE.AND P0, PT, R52, UR14, PT ;  /* 0x0000000e34007c0c */ /* 0x000fe2000bf06270 */
[----:B------:R-:W-:Y:S01]  /*dfd0*/  FMUL R52, R46, R53 ;  /* 0x000000352e347220 */ /* 0x000fe20000400000 */
[----:B------:R-:W-:-:S03]  /*dfe0*/  FFMA R57, R34, R55, -R57 ;  /* 0x0000003722397223 */ /* 0x000fc60000000839 */
[C---:B------:R-:W-:Y:S01]  /*dff0*/  FFMA R52, R47.reuse, R55, -R52 ;  /* 0x000000372f347223 */ /* 0x040fe20000000834 */
[-C--:B------:R-:W-:Y:S01]  /*e000*/  FFMA R55, R47, R53.reuse, R54 ;  /* 0x000000352f377223 */ /* 0x080fe20000000036 */
[----:B------:R-:W-:Y:S02]  /*e010*/  FFMA R53, R34, R53, R59 ;  /* 0x0000003522357223 */ /* 0x000fe4000000003b */
[-C--:B0-----:R-:W-:Y:S01]  /*e020*/  FFMA R45, R52, R16.reuse, R45 ;  /* 0x00000010342d7223 */ /* 0x081fe2000000002d */
[----:B------:R-:W-:-:S03]  /*e030*/  FFMA R44, R55, R16, R44 ;  /* 0x00000010372c7223 */ /* 0x000fc6000000002c */
[----:B------:R-:W-:Y:S05]  /*e040*/  @P0 BRA `(.L_x_18) ;  /* 0x0000000800240947 */ /* 0x000fea0003800000 */
[----:B------:R-:W-:Y:S01]  /*e050*/  IADD3 R52, PT, PT, R51, 0x6, RZ ;  /* 0x0000000633347810 */ /* 0x000fe20007ffe0ff */
[-C--:B------:R-:W-:Y:S01]  /*e060*/  FMUL R16, R46, R53.reuse ;  /* 0x000000352e107220 */ /* 0x080fe20000400000 */
[C---:B------:R-:W-:Y:S01]  /*e070*/  FMUL R55, R36.reuse, R53 ;  /* 0x0000003524377220 */ /* 0x040fe20000400000 */
[-C--:B------:R-:W-:Y:S01]  /*e080*/  FMUL R54, R36, R57.reuse ;  /* 0x0000003924367220 */ /* 0x080fe20000400000 */
[----:B------:R-:W-:Y:S01]  /*e090*/  ISETP.GE.AND P0, PT, R52, UR14, PT ;  /* 0x0000000e34007c0c */ /* 0x000fe2000bf06270 */
[-C--:B------:R-:W-:Y:S01]  /*e0a0*/  FMUL R52, R46, R57.reuse ;  /* 0x000000392e347220 */ /* 0x080fe20000400000 */
[CC--:B------:R-:W-:Y:S01]  /*e0b0*/  FFMA R16, R47.reuse, R57.reuse, -R16 ;  /* 0x000000392f107223 */ /* 0x0c0fe20000000810 */
[C---:B------:R-:W-:Y:S02]  /*e0c0*/  FFMA R55, R34.reuse, R57, -R55 ;  /* 0x0000003922377223 */ /* 0x040fe40000000837 */
[-C--:B------:R-:W-:Y:S01]  /*e0d0*/  FFMA R57, R47, R53.reuse, R52 ;  /* 0x000000352f397223 */ /* 0x080fe20000000034 */
[----:B------:R-:W-:Y:S01]  /*e0e0*/  FFMA R53, R34, R53, R54 ;  /* 0x0000003522357223 */ /* 0x000fe20000000036 */
[----:B------:R-:W-:-:S02]  /*e0f0*/  FFMA R45, R16, R17, R45 ;  /* 0x00000011102d7223 */ /* 0x000fc4000000002d */
        /* <DEDUP_REMOVED lines=111> */
[----:B------:R-:W-:Y:S01]  /*e7f0*/  FMUL R52, R46, R55 ;  /* 0x000000372e347220 */ /* 0x000fe20000400000 */
[----:B------:R-:W-:Y:S01]  /*e800*/  ISETP.GE.AND P0, PT, R16, UR14, PT ;  /* 0x0000000e10007c0c */ /* 0x000fe2000bf06270 */
[-C--:B------:R-:W-:Y:S01]  /*e810*/  FMUL R16, R46, R53.reuse ;  /* 0x000000352e107220 */ /* 0x080fe20000400000 */
[C---:B------:R-:W-:Y:S01]  /*e820*/  FFMA R57, R34.reuse, R53, R57 ;  /* 0x0000003522397223 */ /* 0x040fe20000000039 */
[----:B------:R-:W-:Y:S01]  /*e830*/  FFMA R17, R34, R55, -R17 ;  /* 0x0000003722117223 */ /* 0x000fe20000000811 */
[C---:B------:R-:W-:Y:S01]  /*e840*/  FFMA R53, R47.reuse, R53, R52 ;  /* 0x000000352f357223 */ /* 0x040fe20000000034 */
[----:B------:R-:W-:-:S03]  /*e850*/  FFMA R16, R47, R55, -R16 ;  /* 0x000000372f107223 */ /* 0x000fc60000000810 */
[-C--:B------:R-:W-:Y:S01]  /*e860*/  FFMA R44, R53, R18.reuse, R44 ;  /* 0x00000012352c7223 */ /* 0x080fe2000000002c */
[----:B------:R-:W-:-:S04]  /*e870*/  FFMA R45, R16, R18, R45 ;  /* 0x00000012102d7223 */ /* 0x000fc8000000002d */
[C---:B------:R-:W-:Y:S01]  /*e880*/  @!P0 FMUL R16, R46.reuse, R57 ;  /* 0x000000392e108220 */ /* 0x040fe20000400000 */
[----:B------:R-:W-:-:S03]  /*e890*/  @!P0 FMUL R52, R46, R17 ;  /* 0x000000112e348220 */ /* 0x000fc60000400000 */
[C---:B------:R-:W-:Y:S01]  /*e8a0*/  @!P0 FFMA R16, R47.reuse, R17, -R16 ;  /* 0x000000112f108223 */ /* 0x040fe20000000810 */
[----:B------:R-:W-:-:S03]  /*e8b0*/  @!P0 FFMA R17, R47, R57, R52 ;  /* 0x000000392f118223 */ /* 0x000fc60000000034 */
[-C--:B------:R-:W-:Y:S01]  /*e8c0*/  @!P0 FFMA R45, R16, R19.reuse, R45 ;  /* 0x00000013102d8223 */ /* 0x080fe2000000002d */
[----:B------:R-:W-:-:S07]  /*e8d0*/  @!P0 FFMA R44, R17, R19, R44 ;  /* 0x00000013112c8223 */ /* 0x000fce000000002c */
.L_x_18:
[----:B------:R-:W-:Y:S01]  /*e8e0*/  IADD3 R51, PT, PT, R51, 0x10, RZ ;  /* 0x0000001033337810 */ /* 0x000fe20007ffe0ff */
[----:B------:R-:W-:Y:S03]  /*e8f0*/  BAR.SYNC.DEFER_BLOCKING 0x0 ;  /* 0x0000000000007b1d */ /* 0x000fe60000010000 */
[----:B------:R-:W-:-:S13]  /*e900*/  ISETP.GE.AND P0, PT, R51, UR14, PT ;  /* 0x0000000e33007c0c */ /* 0x000fda000bf06270 */
[----:B------:R-:W-:Y:S05]  /*e910*/  @!P0 BRA `(.L_x_33) ;  /* 0xffffff3000608947 */ /* 0x000fea000383ffff */
.L_x_13:
[----:B------:R-:W0:Y:S01]  /*e920*/  LDCU UR5, c[0x0][0x394] ;  /* 0x00007280ff0577ac */ /* 0x000e220008000800 */
[----:B------:R-:W-:Y:S02]  /*e930*/  MOV R17, R44 ;  /* 0x0000002c00117202 */ /* 0x000fe40000000f00 */
[----:B------:R-:W-:Y:S01]  /*e940*/  MOV R16, R45 ;  /* 0x0000002d00107202 */ /* 0x000fe20000000f00 */
[----:B------:R-:W-:-:S04]  /*e950*/  UIADD3 UR4, UPT, UPT, UR4, 0x10, URZ ;  /* 0x0000001004047890 */ /* 0x000fc8000fffe0ff */
[----:B0-----:R-:W-:-:S09]  /*e960*/  UISETP.GE.AND UP0, UPT, UR4, UR5, UPT ;  /* 0x000000050400728c */ /* 0x001fd2000bf06270 */
[----:B------:R-:W-:Y:S05]  /*e970*/  BRA.U !UP0, `(.L_x_34) ;  /* 0xffffff2508747547 */ /* 0x000fea000b83ffff */
[----:B------:R-:W0:Y:S01]  /*e980*/  LDC.64 R2, c[0x0][0x388] ;  /* 0x0000e200ff027b82 */ /* 0x000e220000000a00 */
[----:B------:R-:W-:-:S04]  /*e990*/  IMAD R43, R42, UR14, R43 ;  /* 0x0000000e2a2b7c24 */ /* 0x000fc8000f8e022b */
[----:B0-----:R-:W-:-:S05]  /*e9a0*/  IMAD.WIDE R2, R43, 0x8, R2 ;  /* 0x000000082b027825 */ /* 0x001fca00078e0202 */
[----:B------:R-:W-:Y:S01]  /*e9b0*/  STG.E.64 desc[UR8][R2.64], R16 ;  /* 0x0000001002007986 */ /* 0x000fe2000c101b08 */
[----:B------:R-:W-:Y:S05]  /*e9c0*/  EXIT ;  /* 0x000000000000794d */ /* 0x000fea0003800000 */
        .weak           $__internal_0_$__cuda_sm20_div_rn_f64_full
        .type           $__internal_0_$__cuda_sm20_div_rn_f64_full,@function
        .size           $__internal_0_$__cuda_sm20_div_rn_f64_full,(.L_x_124 - $__internal_0_$__cuda_sm20_div_rn_f64_full)
$__internal_0_$__cuda_sm20_div_rn_f64_full:
[C---:B------:R-:W-:Y:S01]  /*e9d0*/  FSETP.GEU.AND P0, PT, |R3|.reuse, 1.469367938527859385e-39, PT ;  /* 0x001000000300780b */ /* 0x040fe20003f0e200 */
[----:B------:R-:W-:Y:S01]  /*e9e0*/  HFMA2 R8, -RZ, RZ, 0, 5.9604644775390625e-08 ;  /* 0x00000001ff087431 */ /* 0x000fe200000001ff */
[----:B------:R-:W-:Y:S01]  /*e9f0*/  LOP3.LUT R4, R3, 0x800fffff, RZ, 0xc0, !PT ;  /* 0x800fffff03047812 */ /* 0x000fe200078ec0ff */
[----:B------:R-:W-:Y:S01]  /*ea00*/  BSSY.RECONVERGENT B1, `(.L_x_35) ;  /* 0x0000056000017945 */ /* 0x000fe20003800200 */
[----:B------:R-:W-:Y:S02]  /*ea10*/  MOV R7, R11 ;  /* 0x0000000b00077202 */ /* 0x000fe40000000f00 */
[----:B------:R-:W-:Y:S02]  /*ea20*/  LOP3.LUT R5, R4, 0x3ff00000, RZ, 0xfc, !PT ;  /* 0x3ff0000004057812 */ /* 0x000fe400078efcff */
[----:B------:R-:W-:Y:S02]  /*ea30*/  MOV R4, R2 ;  /* 0x0000000200047202 */ /* 0x000fe40000000f00 */
[----:B------:R-:W-:-:S02]  /*ea40*/  FSETP.GEU.AND P2, PT, |R7|, 1.469367938527859385e-39, PT ;  /* 0x001000000700780b */ /* 0x000fc40003f4e200 */
[----:B------:R-:W-:Y:S01]  /*ea50*/  MOV R6, R10 ;  /* 0x0000000a00067202 */ /* 0x000fe20000000f00 */
[----:B------:R-:W-:Y:S01]  /*ea60*/  @!P0 DMUL R4, R2, 8.98846567431157953865e+307 ;  /* 0x7fe0000002048828 */ /* 0x000fe20000000000 */
[----:B------:R-:W-:Y:S02]  /*ea70*/  LOP3.LUT R19, R7, 0x7ff00000, RZ, 0xc0, !PT ;  /* 0x7ff0000007137812 */ /* 0x000fe400078ec0ff */
[----:B------:R-:W-:Y:S02]  /*ea80*/  LOP3.LUT R16, R3, 0x7ff00000, RZ, 0xc0, !PT ;  /* 0x7ff0000003107812 */ /* 0x000fe400078ec0ff */
[----:B------:R-:W-:Y:S01]  /*ea90*/  MOV R18, 0x1ca00000 ;  /* 0x1ca0000000127802 */ /* 0x000fe20000000f00 */
[----:B------:R-:W0:Y:S01]  /*eaa0*/  MUFU.RCP64H R9, R5 ;  /* 0x0000000500097308 */ /* 0x000e220000001800 */
[----:B------:R-:W-:Y:S02]  /*eab0*/  ISETP.GE.U32.AND P1, PT, R19, R16, PT ;  /* 0x000000101300720c */ /* 0x000fe40003f26070 */
[----:B------:R-:W-:-:S02]  /*eac0*/  MOV R17, R19 ;  /* 0x0000001300117202 */ /* 0x000fc40000000f00 */
[----:B------:R-:W-:Y:S02]  /*ead0*/  @!P2 LOP3.LUT R12, R3, 0x7ff00000, RZ, 0xc0, !PT ;  /* 0x7ff00000030ca812 */ /* 0x000fe400078ec0ff */
[----:B------:R-:W-:Y:S02]  /*eae0*/  @!P0 LOP3.LUT R16, R5, 0x7ff00000, RZ, 0xc0, !PT ;  /* 0x7ff0000005108812 */ /* 0x000fe400078ec0ff */
[----:B------:R-:W-:Y:S02]  /*eaf0*/  @!P2 ISETP.GE.U32.AND P3, PT, R19, R12, PT ;  /* 0x0000000c1300a20c */ /* 0x000fe40003f66070 */
[----:B------:R-:W-:Y:S01]  /*eb00*/  IADD3 R21, PT, PT, R16, -0x1, RZ ;  /* 0xffffffff10157810 */ /* 0x000fe20007ffe0ff */
[----:B0-----:R-:W-:-:S08]  /*eb10*/  DFMA R10, R8, -R4, 1 ;  /* 0x3ff00000080a742b */ /* 0x001fd00000000804 */
[----:B------:R-:W-:-:S08]  /*eb20*/  DFMA R10, R10, R10, R10 ;  /* 0x0000000a0a0a722b */ /* 0x000fd0000000000a */
[----:B------:R-:W-:Y:S01]  /*eb30*/  DFMA R12, R8, R10, R8 ;  /* 0x0000000a080c722b */ /* 0x000fe20000000008 */
[C---:B------:R-:W-:Y:S02]  /*eb40*/  @!P2 SEL R11, R18.reuse, 0x63400000, !P3 ;  /* 0x63400000120ba807 */ /* 0x040fe40005800000 */
[----:B------:R-:W-:Y:S02]  /*eb50*/  SEL R9, R18, 0x63400000, !P1 ;  /* 0x6340000012097807 */ /* 0x000fe40004800000 */
[--C-:B------:R-:W-:Y:S02]  /*eb60*/  @!P2 LOP3.LUT R11, R11, 0x80000000, R7.reuse, 0xf8, !PT ;  /* 0x800000000b0ba812 */ /* 0x100fe400078ef807 */
[----:B------:R-:W-:Y:S01]  /*eb70*/  LOP3.LUT R9, R9, 0x800fffff, R7, 0xf8, !PT ;  /* 0x800fffff09097812 */ /* 0x000fe200078ef807 */
[----:B------:R-:W-:Y:S01]  /*eb80*/  DFMA R14, R12, -R4, 1 ;  /* 0x3ff000000c0e742b */ /* 0x000fe20000000804 */
[----:B------:R-:W-:Y:S02]  /*eb90*/  @!P2 LOP3.LUT R11, R11, 0x100000, RZ, 0xfc, !PT ;  /* 0x001000000b0ba812 */ /* 0x000fe400078efcff */
[----:B------:R-:W-:-:S02]  /*eba0*/  MOV R8, R6 ;  /* 0x0000000600087202 */ /* 0x000fc40000000f00 */
[----:B------:R-:W-:-:S03]  /*ebb0*/  @!P2 MOV R10, RZ ;  /* 0x000000ff000aa202 */ /* 0x000fc60000000f00 */
[----:B------:R-:W-:-:S03]  /*ebc0*/  DFMA R14, R12, R14, R12 ;  /* 0x0000000e0c0e722b */ /* 0x000fc6000000000c */
[----:B------:R-:W-:-:S08]  /*ebd0*/  @!P2 DFMA R8, R8, 2, -R10 ;  /* 0x400000000808a82b */ /* 0x000fd0000000080a */
[----:B------:R-:W-:Y:S02]  /*ebe0*/  DMUL R10, R14, R8 ;  /* 0x000000080e0a7228 */ /* 0x000fe40000000000 */
[----:B------:R-:W-:-:S04]  /*ebf0*/  @!P2 LOP3.LUT R17, R9, 0x7ff00000, RZ, 0xc0, !PT ;  /* 0x7ff000000911a812 */ /* 0x000fc800078ec0ff */
[----:B------:R-:W-:Y:S02]  /*ec00*/  IADD3 R20, PT, PT, R17, -0x1, RZ ;  /* 0xffffffff11147810 */ /* 0x000fe40007ffe0ff */
[----:B------:R-:W-:Y:S02]  /*ec10*/  DFMA R12, R10, -R4, R8 ;  /* 0x800000040a0c722b */ /* 0x000fe40000000008 */
[----:B------:R-:W-:-:S04]  /*ec20*/  ISETP.GT.U32.AND P0, PT, R20, 0x7feffffe, PT ;  /* 0x7feffffe1400780c */ /* 0x000fc80003f04070 */
[----:B------:R-:W-:Y:S02]  /*ec30*/  ISETP.GT.U32.OR P0, PT, R21, 0x7feffffe, P0 ;  /* 0x7feffffe1500780c */ /* 0x000fe40000704470 */
[----:B------:R-:W-:-:S11]  /*ec40*/  DFMA R12, R14, R12, R10 ;  /* 0x0000000c0e0c722b */ /* 0x000fd6000000000a */
[----:B------:R-:W-:Y:S05]  /*ec50*/  @P0 BRA `(.L_x_36) ;  /* 0x00000000006c0947 */ /* 0x000fea0003800000 */
[----:B------:R-:W-:-:S04]  /*ec60*/  LOP3.LUT R10, R3, 0x7ff00000, RZ, 0xc0, !PT ;  /* 0x7ff00000030a7812 */ /* 0x000fc800078ec0ff */
[CC--:B------:R-:W-:Y:S02]  /*ec70*/  VIADDMNMX R6, R19.reuse, -R10.reuse, 0xb9600000, !PT ;  /* 0xb960000013067446 */ /* 0x0c0fe4000780090a */
[----:B------:R-:W-:Y:S02]  /*ec80*/  ISETP.GE.U32.AND P0, PT, R19, R10, PT ;  /* 0x0000000a1300720c */ /* 0x000fe40003f06070 */
[----:B------:R-:W-:Y:S02]  /*ec90*/  VIMNMX R6, PT, PT, R6, 0x46a00000, PT ;  /* 0x46a0000006067848 */ /* 0x000fe40003fe0100 */
[----:B------:R-:W-:-:S04]  /*eca0*/  SEL R7, R18, 0x63400000, !P0 ;  /* 0x6340000012077807 */ /* 0x000fc80004000000 */
[----:B------:R-:W-:Y:S02]  /*ecb0*/  IADD3 R14, PT, PT, -R7, R6, RZ ;  /* 0x00000006070e7210 */ /* 0x000fe40007ffe1ff */
[----:B------:R-:W-:Y:S02]  /*ecc0*/  MOV R6, RZ ;  /* 0x000000ff00067202 */ /* 0x000fe40000000f00 */
[----:B------:R-:W-:-:S06]  /*ecd0*/  IADD3 R7, PT, PT, R14, 0x7fe00000, RZ ;  /* 0x7fe000000e077810 */ /* 0x000fcc0007ffe0ff */
[----:B------:R-:W-:-:S10]  /*ece0*/  DMUL R10, R12, R6 ;  /* 0x000000060c0a7228 */ /* 0x000fd40000000000 */
[----:B------:R-:W-:-:S13]  /*ecf0*/  FSETP.GTU.AND P0, PT, |R11|, 1.469367938527859385e-39, PT ;  /* 0x001000000b00780b */ /* 0x000fda0003f0c200 */
[----:B------:R-:W-:Y:S05]  /*ed00*/  @P0 BRA `(.L_x_37) ;  /* 0x0000000000940947 */ /* 0x000fea0003800000 */
[----:B------:R-:W-:Y:S01]  /*ed10*/  DFMA R4, R12, -R4, R8 ;  /* 0x800000040c04722b */ /* 0x000fe20000000008 */
[----:B------:R-:W-:-:S09]  /*ed20*/  MOV R6, RZ ;  /* 0x000000ff00067202 */ /* 0x000fd20000000f00 */
[C---:B------:R-:W-:Y:S02]  /*ed30*/  FSETP.NEU.AND P0, PT, R5.reuse, RZ, PT ;  /* 0x000000ff0500720b */ /* 0x040fe40003f0d000 */
[----:B------:R-:W-:-:S04]  /*ed40*/  LOP3.LUT R9, R5, 0x80000000, R3, 0x48, !PT ;  /* 0x8000000005097812 */ /* 0x000fc800078e4803 */
[----:B------:R-:W-:-:S07]  /*ed50*/  LOP3.LUT R7, R9, R7, RZ, 0xfc, !PT ;  /* 0x0000000709077212 */ /* 0x000fce00078efcff */
[----:B------:R-:W-:Y:S05]  /*ed60*/  @!P0 BRA `(.L_x_37) ;  /* 0x00000000007c8947 */ /* 0x000fea0003800000 */
[----:B------:R-:W-:Y:S01]  /*ed70*/  IADD3 R3, PT, PT, -R14, RZ, RZ ;  /* 0x000000ff0e037210 */ /* 0x000fe20007ffe1ff */
[----:B------:R-:W-:Y:S01]  /*ed80*/  DMUL.RP R6, R12, R6 ;  /* 0x000000060c067228 */ /* 0x000fe20000008000 */
[----:B------:R-:W-:-:S06]  /*ed90*/  MOV R2, RZ ;  /* 0x000000ff00027202 */ /* 0x000fcc0000000f00 */
[----:B------:R-:W-:-:S03]  /*eda0*/  DFMA R2, R10, -R2, R12 ;  /* 0x800000020a02722b */ /* 0x000fc6000000000c */
[----:B------:R-:W-:-:S03]  /*edb0*/  LOP3.LUT R9, R7, R9, RZ, 0x3c, !PT ;  /* 0x0000000907097212 */ /* 0x000fc600078e3cff */
[----:B------:R-:W-:-:S04]  /*edc0*/  IADD3 R2, PT, PT, -R14, -0x43300000, RZ ;  /* 0xbcd000000e027810 */ /* 0x000fc80007ffe1ff */
[----:B------:R-:W-:-:S04]  /*edd0*/  FSETP.NEU.AND P0, PT, |R3|, R2, PT ;  /* 0x000000020300720b */ /* 0x000fc80003f0d200 */
[----:B------:R-:W-:Y:S02]  /*ede0*/  FSEL R10, R6, R10, !P0 ;  /* 0x0000000a060a7208 */ /* 0x000fe40004000000 */
[----:B------:R-:W-:Y:S01]  /*edf0*/  FSEL R11, R9, R11, !P0 ;  /* 0x0000000b090b7208 */ /* 0x000fe20004000000 */
[----:B------:R-:W-:Y:S06]  /*ee00*/  BRA `(.L_x_37) ;  /* 0x0000000000547947 */ /* 0x000fec0003800000 */
.L_x_36:
[----:B------:R-:W-:-:S14]  /*ee10*/  DSETP.NAN.AND P0, PT, R6, R6, PT ;  /* 0x000000060600722a */ /* 0x000fdc0003f08000 */
[----:B------:R-:W-:Y:S05]  /*ee20*/  @P0 BRA `(.L_x_38) ;  /* 0x0000000000440947 */ /* 0x000fea0003800000 */
[----:B------:R-:W-:-:S14]  /*ee30*/  DSETP.NAN.AND P0, PT, R2, R2, PT ;  /* 0x000000020200722a */ /* 0x000fdc0003f08000 */
[----:B------:R-:W-:Y:S05]  /*ee40*/  @P0 BRA `(.L_x_39) ;  /* 0x0000000000300947 */ /* 0x000fea0003800000 */
[----:B------:R-:W-:Y:S02]  /*ee50*/  ISETP.NE.AND P0, PT, R17, R16, PT ;  /* 0x000000101100720c */ /* 0x000fe40003f05270 */
[----:B------:R-:W-:Y:S02]  /*ee60*/  MOV R10, 0x0 ;  /* 0x00000000000a7802 */ /* 0x000fe40000000f00 */
[----:B------:R-:W-:-:S09]  /*ee70*/  MOV R11, 0xfff80000 ;  /* 0xfff80000000b7802 */ /* 0x000fd20000000f00 */
[----:B------:R-:W-:Y:S05]  /*ee80*/  @!P0 BRA `(.L_x_37) ;  /* 0x0000000000348947 */ /* 0x000fea0003800000 */
[----:B------:R-:W-:Y:S02]  /*ee90*/  ISETP.NE.AND P0, PT, R17, 0x7ff00000, PT ;  /* 0x7ff000001100780c */ /* 0x000fe40003f05270 */
[----:B------:R-:W-:Y:S02]  /*eea0*/  LOP3.LUT R11, R7, 0x80000000, R3, 0x48, !PT ;  /* 0x80000000070b7812 */ /* 0x000fe400078e4803 */
[----:B------:R-:W-:-:S13]  /*eeb0*/  ISETP.EQ.OR P0, PT, R16, RZ, !P0 ;  /* 0x000000ff1000720c */ /* 0x000fda0004702670 */
[----:B------:R-:W-:Y:S02]  /*eec0*/  @P0 LOP3.LUT R2, R11, 0x7ff00000, RZ, 0xfc, !PT ;  /* 0x7ff000000b020812 */ /* 0x000fe400078efcff */
[----:B------:R-:W-:Y:S02]  /*eed0*/  @!P0 MOV R10, RZ ;  /* 0x000000ff000a8202 */ /* 0x000fe40000000f00 */
[----:B------:R-:W-:Y:S02]  /*eee0*/  @P0 MOV R10, RZ ;  /* 0x000000ff000a0202 */ /* 0x000fe40000000f00 */
[----:B------:R-:W-:Y:S01]  /*eef0*/  @P0 MOV R11, R2 ;  /* 0x00000002000b0202 */ /* 0x000fe20000000f00 */
[----:B------:R-:W-:Y:S06]  /*ef00*/  BRA `(.L_x_37) ;  /* 0x0000000000147947 */ /* 0x000fec0003800000 */
.L_x_39:
[----:B------:R-:W-:Y:S02]  /*ef10*/  LOP3.LUT R11, R3, 0x80000, RZ, 0xfc, !PT ;  /* 0x00080000030b7812 */ /* 0x000fe400078efcff */
[----:B------:R-:W-:Y:S01]  /*ef20*/  MOV R10, R2 ;  /* 0x00000002000a7202 */ /* 0x000fe20000000f00 */
[----:B------:R-:W-:Y:S06]  /*ef30*/  BRA `(.L_x_37) ;  /* 0x0000000000087947 */ /* 0x000fec0003800000 */
.L_x_38:
[----:B------:R-:W-:Y:S02]  /*ef40*/  LOP3.LUT R11, R7, 0x80000, RZ, 0xfc, !PT ;  /* 0x00080000070b7812 */ /* 0x000fe400078efcff */
[----:B------:R-:W-:-:S07]  /*ef50*/  MOV R10, R6 ;  /* 0x00000006000a7202 */ /* 0x000fce0000000f00 */
.L_x_37:
[----:B------:R-:W-:Y:S05]  /*ef60*/  BSYNC.RECONVERGENT B1 ;  /* 0x0000000000017941 */ /* 0x000fea0003800200 */
.L_x_35:
[----:B------:R-:W-:Y:S01]  /*ef70*/  HFMA2 R3, -RZ, RZ, 0, 0 ;  /* 0x00000000ff037431 */ /* 0x000fe200000001ff */
[----:B------:R-:W-:Y:S02]  /*ef80*/  MOV R2, R0 ;  /* 0x0000000000027202 */ /* 0x000fe40000000f00 */
[----:B------:R-:W-:Y:S02]  /*ef90*/  MOV R4, R10 ;  /* 0x0000000a00047202 */ /* 0x000fe40000000f00 */
[----:B------:R-:W-:Y:S01]  /*efa0*/  MOV R5, R11 ;  /* 0x0000000b00057202 */ /* 0x000fe20000000f00 */
[----:B------:R-:W-:Y:S06]  /*efb0*/  RET.REL.NODEC R2 `(_Z18dft2d_tiled_kernelPKfP6float2ii) ;  /* 0xffffff1002107950 */ /* 0x000fec0003c3ffff */
.L_x_40:
[----:B------:R-:W-:-:S00]  /*efc0*/  BRA `(.L_x_40) ;  /* 0xfffffffc00fc7947 */ /* 0x000fc0000383ffff */
[----:B------:R-:W-:-:S00]  /*efd0*/  NOP ;  /* 0x0000000000007918 */ /* 0x000fc00000000000 */
        /* <DEDUP_REMOVED lines=10> */
.L_x_124:


//--------------------- .text._Z18dft2d_naive_kernelPKfP6float2ii --------------------------
	.section	.text._Z18dft2d_naive_kernelPKfP6float2ii,"ax",@progbits
	.align	128
        .global         _Z18dft2d_naive_kernelPKfP6float2ii
        .type           _Z18dft2d_naive_kernelPKfP6float2ii,@function
        .size           _Z18dft2d_naive_kernelPKfP6float2ii,(.L_x_125 - _Z18dft2d_naive_kernelPKfP6float2ii)
        .other          _Z18dft2d_naive_kernelPKfP6float2ii,@"STO_CUDA_ENTRY STV_DEFAULT"
_Z18dft2d_naive_kernelPKfP6float2ii:
.text._Z18dft2d_naive_kernelPKfP6float2ii:
[----:B------:R-:W0:Y:S01]  /*0000*/  LDC R1, c[0x0][0x37c] ;  /* 0x0000df00ff017b82 */ /* 0x000e220000000800 */
[----:B------:R-:W1:Y:S07]  /*0010*/  S2R R0, SR_TID.Y ;  /* 0x0000000000007919 */ /* 0x000e6e0000002200 */
[----:B------:R-:W2:Y:S01]  /*0020*/  LDC R12, c[0x0][0x360] ;  /* 0x0000d800ff0c7b82 */ /* 0x000ea20000000800 */
[----:B------:R-:W3:Y:S01]  /*0030*/  LDCU.64 UR10, c[0x0][0x390] ;  /* 0x00007200ff0a77ac */ /* 0x000ee20008000a00 */
[----:B0-----:R-:W-:Y:S01]  /*0040*/  VIADD R1, R1, 0xffffffe0 ;  /* 0xffffffe001017836 */ /* 0x001fe20000000000 */
        /* <DEDUP_REMOVED lines=9> */
[----:B------:R-:W-:Y:S01]  /*00e0*/  UISETP.GE.AND UP0, UPT, UR10, 0x1, UPT ;  /* 0x000000010a00788c */ /* 0x000fe2000bf06270 */
[----:B------:R-:W-:Y:S01]  /*00f0*/  CS2R R8, SRZ ;  /* 0x0000000000087805 */ /* 0x000fe2000001ff00 */
[----:B------:R-:W0:Y:S07]  /*0100*/  LDCU.64 UR6, c[0x0][0x358] ;  /* 0x00006b00ff0677ac */ /* 0x000e2e0008000a00 */
[----:B------:R-:W-:Y:S05]  /*0110*/  BRA.U !UP0, `(.L_x_41) ;  /* 0x00000009083c7547 */ /* 0x000fea000b800000 */
[----:B------:R-:W-:Y:S01]  /*0120*/  I2FP.F32.U32 R7, UR11 ;  /* 0x0000000b00077c45 */ /* 0x000fe20008201000 */
[----:B------:R-:W-:Y:S01]  /*0130*/  IMAD.MOV.U32 R14, RZ, RZ, RZ ;  /* 0x000000ffff0e7224 */ /* 0x000fe200078e00ff */
[----:B------:R-:W-:Y:S02]  /*0140*/  I2FP.F32.S32 R13, UR10 ;  /* 0x0000000a000d7c45 */ /* 0x000fe40008201400 */
[----:B------:R-:W-:-:S07]  /*0150*/  CS2R R8, SRZ ;  /* 0x0000000000087805 */ /* 0x000fce000001ff00 */
.L_x_51:
[----:B------:R-:W1:Y:S01]  /*0160*/  MUFU.RCP R2, R7 ;  /* 0x0000000700027308 */ /* 0x000e620000001000 */
[----:B------:R-:W-:Y:S01]  /*0170*/  IMAD R0, R5, R14, RZ ;  /* 0x0000000e05007224 */ /* 0x000fe200078e02ff */
[----:B------:R-:W-:Y:S04]  /*0180*/  BSSY.RECONVERGENT B0, `(.L_x_42) ;  /* 0x000000d000007945 */ /* 0x000fe80003800200 */
[----:B------:R-:W-:-:S04]  /*0190*/  I2FP.F32.U32 R0, R0 ;  /* 0x0000000000007245 */ /* 0x000fc80000201000 */
[----:B------:R-:W2:Y:S01]  /*01a0*/  FCHK P0, R0, R7 ;  /* 0x0000000700007302 */ /* 0x000ea20000000000 */
[----:B-1----:R-:W-:-:S04]  /*01b0*/  FFMA R3, -R7, R2, 1 ;  /* 0x3f80000007037423 */ /* 0x002fc80000000102 */
[----:B------:R-:W-:-:S04]  /*01c0*/  FFMA R3, R2, R3, R2 ;  /* 0x0000000302037223 */ /* 0x000fc80000000002 */
[----:B------:R-:W-:-:S04]  /*01d0*/  FFMA R2, R0, R3, RZ ;  /* 0x0000000300027223 */ /* 0x000fc800000000ff */
[----:B------:R-:W-:-:S04]  /*01e0*/  FFMA R15, -R7, R2, R0 ;  /* 0x00000002070f7223 */ /* 0x000fc80000000100 */
[----:B------:R-:W-:Y:S01]  /*01f0*/  FFMA R15, R3, R15, R2 ;  /* 0x0000000f030f7223 */ /* 0x000fe20000000002 */
[----:B--2---:R-:W-:Y:S06]  /*0200*/  @!P0 BRA `(.L_x_43) ;  /* 0x0000000000108947 */ /* 0x004fec0003800000 */
[----:B------:R-:W-:Y:S01]  /*0210*/  IMAD.MOV.U32 R3, RZ, RZ, R7 ;  /* 0x000000ffff037224 */ /* 0x000fe200078e0007 */
[----:B------:R-:W-:-:S07]  /*0220*/  MOV R2, 0x240 ;  /* 0x0000024000027802 */ /* 0x000fce0000000f00 */
[----:B0-----:R-:W-:Y:S05]  /*0230*/  CALL.REL.NOINC `($__internal_1_$__cuda_sm3x_div_rn_noftz_f32_slowpath) ;  /* 0x0000000800087944 */ /* 0x001fea0003c00000 */
[----:B------:R-:W-:-:S07]  /*0240*/  IMAD.MOV.U32 R15, RZ, RZ, R0 ;  /* 0x000000ffff0f7224 */ /* 0x000fce00078e0000 */
.L_x_43:
[----:B0-----:R-:W-:Y:S05]  /*0250*/  BSYNC.RECONVERGENT B0 ;  /* 0x0000000000007941 */ /* 0x001fea0003800200 */
.L_x_42:
[----:B------:R-:W-:-:S07]  /*0260*/  IMAD.MOV.U32 R17, RZ, RZ, RZ ;  /* 0x000000ffff117224 */ /* 0x000fce00078e00ff */
.L_x_50:
[----:B------:R-:W0:Y:S01]  /*0270*/  MUFU.RCP R2, R13 ;  /* 0x0000000d00027308 */ /* 0x000e220000001000 */
[----:B------:R-:W-:Y:S01]  /*0280*/  IMAD R0, R12, R17, RZ ;  /* 0x000000110c007224 */ /* 0x000fe200078e02ff */
[----:B------:R-:W-:Y:S04]  /*0290*/  BSSY.RECONVERGENT B0, `(.L_x_44) ;  /* 0x000000d000007945 */ /* 0x000fe80003800200 */
[----:B------:R-:W-:-:S04]  /*02a0*/  I2FP.F32.S32 R0, R0 ;  /* 0x0000000000007245 */ /* 0x000fc80000201400 */
[----:B------:R-:W1:Y:S01]  /*02b0*/  FCHK P0, R0, R13 ;  /* 0x0000000d00007302 */ /* 0x000e620000000000 */
[----:B0-----:R-:W-:-:S04]  /*02c0*/  FFMA R3, -R13, R2, 1 ;  /* 0x3f8000000d037423 */ /* 0x001fc80000000102 */
[----:B------:R-:W-:-:S04]  /*02d0*/  FFMA R3, R2, R3, R2 ;  /* 0x0000000302037223 */ /* 0x000fc80000000002 */
[----:B------:R-:W-:-:S04]  /*02e0*/  FFMA R2, R0, R3, RZ ;  /* 0x0000000300027223 */ /* 0x000fc800000000ff */
[----:B------:R-:W-:-:S04]  /*02f0*/  FFMA R4, -R13, R2, R0 ;  /* 0x000000020d047223 */ /* 0x000fc80000000100 */
[----:B------:R-:W-:Y:S01]  /*0300*/  FFMA R2, R3, R4, R2 ;  /* 0x0000000403027223 */ /* 0x000fe20000000002 */
[----:B-1----:R-:W-:Y:S06]  /*0310*/  @!P0 BRA `(.L_x_45) ;  /* 0x0000000000108947 */ /* 0x002fec0003800000 */
[----:B------:R-:W-:Y:S01]  /*0320*/  IMAD.MOV.U32 R3, RZ, RZ, R13 ;  /* 0x000000ffff037224 */ /* 0x000fe200078e000d */
[----:B------:R-:W-:-:S07]  /*0330*/  MOV R2, 0x350 ;  /* 0x0000035000027802 */ /* 0x000fce0000000f00 */
[----:B------:R-:W-:Y:S05]  /*0340*/  CALL.REL.NOINC `($__internal_1_$__cuda_sm3x_div_rn_noftz_f32_slowpath) ;  /* 0x0000000400c47944 */ /* 0x000fea0003c00000 */
[----:B------:R-:W-:-:S07]  /*0350*/  IMAD.MOV.U32 R2, RZ, RZ, R0 ;  /* 0x000000ffff027224 */ /* 0x000fce00078e0000 */
.L_x_45:
[----:B------:R-:W-:Y:S05]  /*0360*/  BSYNC.RECONVERGENT B0 ;  /* 0x0000000000007941 */ /* 0x000fea0003800200 */
.L_x_44:
[----:B------:R-:W-:Y:S01]  /*0370*/  FADD R3, R2, R15 ;  /* 0x0000000f02037221 */ /* 0x000fe20000000000 */
[----:B------:R-:W-:Y:S01]  /*0380*/  UMOV UR4, 0x54442d18 ;  /* 0x54442d1800047882 */ /* 0x000fe20000000000 */
[----:B------:R-:W-:Y:S01]  /*0390*/  UMOV UR5, 0x401921fb ;  /* 0x401921fb00057882 */ /* 0x000fe20000000000 */
[----:B------:R-:W-:Y:S03]  /*03a0*/  BSSY.RECONVERGENT B0, `(.L_x_46) ;  /* 0x0000044000007945 */ /* 0x000fe60003800200 */
[----:B------:R-:W0:Y:S02]  /*03b0*/  F2F.F64.F32 R2, R3 ;  /* 0x0000000300027310 */ /* 0x000e240000201800 */
[----:B0-----:R-:W-:-:S06]  /*03c0*/  DMUL R10, R2, -UR4 ;  /* 0x80000004020a7c28 */ /* 0x001fcc0008000000 */
[----:B------:R-:W0:Y:S02]  /*03d0*/  F2F.F32.F64 R19, R10 ;  /* 0x0000000a00137310 */ /* 0x000e240000301000 */
[C---:B0-----:R-:W-:Y:S01]  /*03e0*/  FMUL R2, R19.reuse, 0.63661974668502807617 ;  /* 0x3f22f98313027820 */ /* 0x041fe20000400000 */
        /* <DEDUP_REMOVED lines=8> */
[----:B------:R-:W-:Y:S05]  /*0470*/  @!P0 BRA `(.L_x_48) ;  /* 0x0000000000d08947 */ /* 0x000fea0003800000 */
[----:B------:R-:W-:Y:S01]  /*0480*/  IMAD.SHL.U32 R2, R19, 0x100, RZ ;  /* 0x0000010013027824 */ /* 0x000fe200078e00ff */
[----:B------:R-:W0:Y:S01]  /*0490*/  LDCU.64 UR8, c[0x4][URZ] ;  /* 0x01000000ff0877ac */ /* 0x000e220008000a00 */
[----:B------:R-:W-:Y:S02]  /*04a0*/  IMAD.MOV.U32 R6, RZ, RZ, RZ ;  /* 0x000000ffff067224 */ /* 0x000fe400078e00ff */
[----:B------:R-:W-:Y:S01]  /*04b0*/  IMAD.MOV.U32 R0, RZ, RZ, R1 ;  /* 0x000000ffff007224 */ /* 0x000fe200078e0001 */
[----:B------:R-:W-:Y:S01]  /*04c0*/  LOP3.LUT R23, R2, 0x80000000, RZ, 0xfc, !PT ;  /* 0x8000000002177812 */ /* 0x000fe200078efcff */
[----:B------:R-:W-:Y:S01]  /*04d0*/  UMOV UR5, URZ ;  /* 0x000000ff00057c82 */ /* 0x000fe20008000000 */
[----:B------:R-:W-:-:S05]  /*04e0*/  UMOV UR4, URZ ;  /* 0x000000ff00047c82 */ /* 0x000fca0008000000 */
.L_x_49:
[----:B0-----:R-:W-:Y:S02]  /*04f0*/  IMAD.U32 R10, RZ, RZ, UR8 ;  /* 0x00000008ff0a7e24 */ /* 0x001fe4000f8e00ff */
[----:B------:R-:W-:-:S05]  /*0500*/  IMAD.U32 R11, RZ, RZ, UR9 ;  /* 0x00000009ff0b7e24 */ /* 0x000fca000f8e00ff */
        /* <DEDUP_REMOVED lines=9> */
[----:B0-----:R-:W-:Y:S01]  /*05a0*/  VIADD R0, R0, 0x4 ;  /* 0x0000000400007836 */ /* 0x001fe20000000000 */
[----:B------:R-:W-:Y:S06]  /*05b0*/  BRA.U UP0, `(.L_x_49) ;  /* 0xfffffffd00cc7547 */ /* 0x000fec000b83ffff */
[----:B------:R-:W-:Y:S01]  /*05c0*/  SHF.R.U32.HI R4, RZ, 0x17, R19 ;  /* 0x00000017ff047819 */ /* 0x000fe20000011613 */
[----:B------:R0:W-:Y:S03]  /*05d0*/  STL [R1+0x18], R6 ;  /* 0x0000180601007387 */ /* 0x0001e60000100800 */
[C---:B------:R-:W-:Y:S02]  /*05e0*/  LOP3.LUT R0, R4.reuse, 0xe0, RZ, 0xc0, !PT ;  /* 0x000000e004007812 */ /* 0x040fe400078ec0ff */
[----:B------:R-:W-:-:S03]  /*05f0*/  LOP3.LUT P0, RZ, R4, 0x1f, RZ, 0xc0, !PT ;  /* 0x0000001f04ff7812 */ /* 0x000fc6000780c0ff */
[----:B------:R-:W-:-:S05]  /*0600*/  VIADD R0, R0, 0xffffff80 ;  /* 0xffffff8000007836 */ /* 0x000fca0000000000 */
        /* <DEDUP_REMOVED lines=11> */
[C---:B------:R-:W-:Y:S01]  /*06c0*/  SHF.L.W.U32.HI R2, R3.reuse, 0x2, R0 ;  /* 0x0000000203027819 */ /* 0x040fe20000010e00 */
[----:B------:R-:W-:-:S03]  /*06d0*/  IMAD.SHL.U32 R3, R3, 0x4, RZ ;  /* 0x0000000403037824 */ /* 0x000fc600078e00ff */
[----:B------:R-:W-:Y:S02]  /*06e0*/  SHF.R.S32.HI R4, RZ, 0x1f, R2 ;  /* 0x0000001fff047819 */ /* 0x000fe40000011402 */
[----:B------:R-:W-:Y:S02]  /*06f0*/  LOP3.LUT R19, R2, R19, RZ, 0x3c, !PT ;  /* 0x0000001302137212 */ /* 0x000fe400078e3cff */
[C---:B------:R-:W-:Y:S02]  /*0700*/  LOP3.LUT R10, R4.reuse, R3, RZ, 0x3c, !PT ;  /* 0x00000003040a7212 */ /* 0x040fe400078e3cff */
[----:B------:R-:W-:Y:S02]  /*0710*/  LOP3.LUT R11, R4, R2, RZ, 0x3c, !PT ;  /* 0x00000002040b7212 */ /* 0x000fe400078e3cff */
[----:B------:R-:W-:Y:S02]  /*0720*/  SHF.R.U32.HI R3, RZ, 0x1e, R0 ;  /* 0x0000001eff037819 */ /* 0x000fe40000011600 */
[----:B------:R-:W-:-:S02]  /*0730*/  ISETP.GE.AND P1, PT, R19, RZ, PT ;  /* 0x000000ff1300720c */ /* 0x000fc40003f26270 */
[----:B------:R-:W1:Y:S01]  /*0740*/  I2F.F64.S64 R10, R10 ;  /* 0x0000000a000a7312 */ /* 0x000e620000301c00 */
[----:B------:R-:W-:-:S05]  /*0750*/  LEA.HI R2, R2, R3, RZ, 0x1 ;  /* 0x0000000302027211 */ /* 0x000fca00078f08ff */
[----:B------:R-:W-:-:S04]  /*0760*/  IMAD.MOV R0, RZ, RZ, -R2 ;  /* 0x000000ffff007224 */ /* 0x000fc800078e0a02 */
[----:B------:R-:W-:Y:S01]  /*0770*/  @!P0 IMAD.MOV.U32 R2, RZ, RZ, R0 ;  /* 0x000000ffff028224 */ /* 0x000fe200078e0000 */
[----:B-1----:R-:W-:-:S10]  /*0780*/  DMUL R20, R10, UR4 ;  /* 0x000000040a147c28 */ /* 0x002fd40008000000 */
[----:B------:R-:W1:Y:S02]  /*0790*/  F2F.F32.F64 R20, R20 ;  /* 0x0000001400147310 */ /* 0x000e640000301000 */
[----:B-1----:R-:W-:Y:S01]  /*07a0*/  FSEL R0, -R20, R20, !P1 ;  /* 0x0000001414007208 */ /* 0x002fe20004800100 */
[----:B0-----:R-:W-:Y:S06]  /*07b0*/  BRA `(.L_x_47) ;  /* 0x0000000000087947 */ /* 0x001fec0003800000 */
.L_x_48:
[----:B------:R-:W-:Y:S01]  /*07c0*/  FMUL R0, RZ, R19 ;  /* 0x00000013ff007220 */ /* 0x000fe20000400000 */
[----:B------:R-:W-:-:S07]  /*07d0*/  IMAD.MOV.U32 R2, RZ, RZ, RZ ;  /* 0x000000ffff027224 */ /* 0x000fce00078e00ff */
.L_x_47:
[----:B------:R-:W-:Y:S05]  /*07e0*/  BSYNC.RECONVERGENT B0 ;  /* 0x0000000000007941 */ /* 0x000fea0003800200 */
.L_x_46:
[----:B------:R-:W0:Y:S01]  /*07f0*/  LDC.64 R10, c[0x0][0x380] ;  /* 0x0000e000ff0a7b82 */ /* 0x000e220000000a00 */
[----:B------:R-:W1:Y:S02]  /*0800*/  LDCU UR10, c[0x0][0x390] ;  /* 0x00007200ff0a77ac */ /* 0x000e640008000800 */
[----:B-1----:R-:W-:-:S04]  /*0810*/  IMAD R3, R14, UR10, R17 ;  /* 0x0000000a0e037c24 */ /* 0x002fc8000f8e0211 */
[----:B0-----:R-:W-:-:S06]  /*0820*/  IMAD.WIDE.U32 R10, R3, 0x4, R10 ;  /* 0x00000004030a7825 */ /* 0x001fcc00078e000a */
[----:B------:R-:W2:Y:S01]  /*0830*/  LDG.E R10, desc[UR6][R10.64] ;  /* 0x000000060a0a7981 */ /* 0x000ea2000c1e1900 */
[----:B------:R-:W-:Y:S02]  /*0840*/  IMAD.MOV.U32 R4, RZ, RZ, 0x37cbac00 ;  /* 0x37cbac00ff047424 */ /* 0x000fe400078e00ff */
[----:B------:R-:W-:Y:S01]  /*0850*/  FMUL R3, R0, R0 ;  /* 0x0000000000037220 */ /* 0x000fe20000400000 */
[----:B------:R-:W-:Y:S01]  /*0860*/  IMAD.MOV.U32 R6, RZ, RZ, 0x394d4153 ;  /* 0x394d4153ff067424 */ /* 0x000fe200078e00ff */
[----:B------:R-:W-:Y:S01]  /*0870*/  LOP3.LUT R16, R2, 0x1, RZ, 0xc0, !PT ;  /* 0x0000000102107812 */ /* 0x000fe200078ec0ff */
[----:B------:R-:W-:Y:S02]  /*0880*/  VIADD R17, R17, 0x1 ;  /* 0x0000000111117836 */ /* 0x000fe40000000000 */
[C---:B------:R-:W-:Y:S01]  /*0890*/  FFMA R4, R3.reuse, R4, -0.0013887860113754868507 ;  /* 0xbab607ed03047423 */ /* 0x040fe20000000004 */
[C---:B------:R-:W-:Y:S01]  /*08a0*/  FFMA R6, R3.reuse, -R6, 0.0083327032625675201416 ;  /* 0x3c0885e403067423 */ /* 0x040fe20000000806 */
[C---:B------:R-:W-:Y:S01]  /*08b0*/  FFMA R19, R3.reuse, R0, RZ ;  /* 0x0000000003137223 */ /* 0x040fe200000000ff */
[----:B------:R-:W-:Y:S01]  /*08c0*/  ISETP.NE.U32.AND P2, PT, R16, 0x1, PT ;  /* 0x000000011000780c */ /* 0x000fe20003f45070 */
[C---:B------:R-:W-:Y:S01]  /*08d0*/  FFMA R4, R3.reuse, R4, 0.041666727513074874878 ;  /* 0x3d2aaabb03047423 */ /* 0x040fe20000000004 */
[----:B------:R-:W-:Y:S01]  /*08e0*/  FFMA R6, R3, R6, -0.16666662693023681641 ;  /* 0xbe2aaaa803067423 */ /* 0x000fe20000000006 */
[----:B------:R-:W-:-:S02]  /*08f0*/  LOP3.LUT P0, RZ, R2, 0x2, RZ, 0xc0, !PT ;  /* 0x0000000202ff7812 */ /* 0x000fc4000780c0ff */
[----:B------:R-:W-:Y:S01]  /*0900*/  FFMA R4, R3, R4, -0.4999999701976776123 ;  /* 0xbeffffff03047423 */ /* 0x000fe20000000004 */
[----:B------:R-:W-:Y:S01]  /*0910*/  FFMA R19, R19, R6, R0 ;  /* 0x0000000613137223 */ /* 0x000fe20000000000 */
[----:B------:R-:W-:Y:S02]  /*0920*/  VIADD R0, R2, 0x1 ;  /* 0x0000000102007836 */ /* 0x000fe40000000000 */
[----:B------:R-:W-:-:S03]  /*0930*/  FFMA R4, R3, R4, 1 ;  /* 0x3f80000003047423 */ /* 0x000fc60000000004 */
[----:B------:R-:W-:Y:S02]  /*0940*/  LOP3.LUT P1, RZ, R0, 0x2, RZ, 0xc0, !PT ;  /* 0x0000000200ff7812 */ /* 0x000fe4000782c0ff */
[----:B------:R-:W-:Y:S02]  /*0950*/  FSEL R0, R19, R4, !P2 ;  /* 0x0000000413007208 */ /* 0x000fe40005000000 */
[----:B------:R-:W-:Y:S02]  /*0960*/  FSEL R4, R4, R19, !P2 ;  /* 0x0000001304047208 */ /* 0x000fe40005000000 */
[----:B------:R-:W-:Y:S02]  /*0970*/  ISETP.NE.AND P2, PT, R17, UR10, PT ;  /* 0x0000000a11007c0c */ /* 0x000fe4000bf45270 */
[----:B------:R-:W-:Y:S02]  /*0980*/  FSEL R3, R0, -R0, !P1 ;  /* 0x8000000000037208 */ /* 0x000fe40004800000 */
[----:B------:R-:W-:-:S03]  /*0990*/  FSEL R4, R4, -R4, !P0 ;  /* 0x8000000404047208 */ /* 0x000fc60004000000 */
[-C--:B--2---:R-:W-:Y:S02]  /*09a0*/  FFMA R8, R3, R10.reuse, R8 ;  /* 0x0000000a03087223 */ /* 0x084fe40000000008 */
[----:B------:R-:W-:-:S04]  /*09b0*/  FFMA R9, R4, R10, R9 ;  /* 0x0000000a04097223 */ /* 0x000fc80000000009 */
[----:B------:R-:W-:Y:S05]  /*09c0*/  @P2 BRA `(.L_x_50) ;  /* 0xfffffff800282947 */ /* 0x000fea000383ffff */
[----:B------:R-:W0:Y:S01]  /*09d0*/  LDCU UR4, c[0x0][0x394] ;  /* 0x00007280ff0477ac */ /* 0x000e220008000800 */
[----:B------:R-:W-:-:S05]  /*09e0*/  VIADD R14, R14, 0x1 ;  /* 0x000000010e0e7836 */ /* 0x000fca0000000000 */
[----:B0-----:R-:W-:-:S13]  /*09f0*/  ISETP.NE.AND P0, PT, R14, UR4, PT ;  /* 0x000000040e007c0c */ /* 0x001fda000bf05270 */
[----:B------:R-:W-:Y:S05]  /*0a00*/  @P0 BRA `(.L_x_51) ;  /* 0xfffffff400d40947 */ /* 0x000fea000383ffff */
.L_x_41:
[----:B------:R-:W1:Y:S01]  /*0a10*/  LDC.64 R2, c[0x0][0x388] ;  /* 0x0000e200ff027b82 */ /* 0x000e620000000a00 */
[----:B------:R-:W-:-:S04]  /*0a20*/  IMAD R5, R5, UR10, R12 ;  /* 0x0000000a05057c24 */ /* 0x000fc8000f8e020c */
[----:B-1----:R-:W-:-:S05]  /*0a30*/  IMAD.WIDE R2, R5, 0x8, R2 ;  /* 0x0000000805027825 */ /* 0x002fca00078e0202 */
[----:B0-----:R-:W-:Y:S01]  /*0a40*/  STG.E.64 desc[UR6][R2.64], R8 ;  /* 0x0000000802007986 */ /* 0x001fe2000c101b06 */
[----:B------:R-:W-:Y:S05]  /*0a50*/  EXIT ;  /* 0x000000000000794d */ /* 0x000fea0003800000 */
        .weak           $__internal_1_$__cuda_sm3x_div_rn_noftz_f32_slowpath
        .type           $__internal_1_$__cuda_sm3x_div_rn_noftz_f32_slowpath,@function
        .size           $__internal_1_$__cuda_sm3x_div_rn_noftz_f32_slowpath,(.L_x_125 - $__internal_1_$__cuda_sm3x_div_rn_noftz_f32_slowpath)
$__internal_1_$__cuda_sm3x_div_rn_noftz_f32_slowpath:
[----:B------:R-:W-:Y:S01]  /*0a60*/  SHF.R.U32.HI R6, RZ, 0x17, R3 ;  /* 0x00000017ff067819 */ /* 0x000fe20000011603 */
[----:B------:R-:W-:Y:S01]  /*0a70*/  BSSY.RECONVERGENT B1, `(.L_x_52) ;  /* 0x0000062000017945 */ /* 0x000fe20003800200 */
[----:B------:R-:W-:Y:S02]  /*0a80*/  SHF.R.U32.HI R4, RZ, 0x17, R0 ;  /* 0x00000017ff047819 */ /* 0x000fe40000011600 */
[----:B------:R-:W-:Y:S02]  /*0a90*/  LOP3.LUT R6, R6, 0xff, RZ, 0xc0, !PT ;  /* 0x000000ff06067812 */ /* 0x000fe400078ec0ff */
[----:B------:R-:W-:-:S03]  /*0aa0*/  LOP3.LUT R11, R4, 0xff, RZ, 0xc0, !PT ;  /* 0x000000ff040b7812 */ /* 0x000fc600078ec0ff */
[----:B------:R-:W-:Y:S02]  /*0ab0*/  VIADD R16, R6, 0xffffffff ;  /* 0xffffffff06107836 */ /* 0x000fe40000000000 */
[----:B------:R-:W-:-:S03]  /*0ac0*/  VIADD R10, R11, 0xffffffff ;  /* 0xffffffff0b0a7836 */ /* 0x000fc60000000000 */
[----:B------:R-:W-:-:S04]  /*0ad0*/  ISETP.GT.U32.AND P0, PT, R16, 0xfd, PT ;  /* 0x000000fd1000780c */ /* 0x000fc80003f04070 */
[----:B------:R-:W-:-:S13]  /*0ae0*/  ISETP.GT.U32.OR P0, PT, R10, 0xfd, P0 ;  /* 0x000000fd0a00780c */ /* 0x000fda0000704470 */
[----:B------:R-:W-:Y:S01]  /*0af0*/  @!P0 IMAD.MOV.U32 R4, RZ, RZ, RZ ;  /* 0x000000ffff048224 */ /* 0x000fe200078e00ff */
[----:B------:R-:W-:Y:S06]  /*0b00*/  @!P0 BRA `(.L_x_53) ;  /* 0x00000000005c8947 */ /* 0x000fec0003800000 */
[----:B------:R-:W-:Y:S02]  /*0b10*/  FSETP.GTU.FTZ.AND P0, PT, |R0|, +INF , PT ;  /* 0x7f8000000000780b */ /* 0x000fe40003f1c200 */
[----:B------:R-:W-:-:S04]  /*0b20*/  FSETP.GTU.FTZ.AND P1, PT, |R3|, +INF , PT ;  /* 0x7f8000000300780b */ /* 0x000fc80003f3c200 */
[----:B------:R-:W-:-:S13]  /*0b30*/  PLOP3.LUT P0, PT, P0, P1, PT, 0xf8, 0x8f ;  /* 0x00000000008f781c */ /* 0x000fda0000703f70 */
[----:B------:R-:W-:Y:S05]  /*0b40*/  @P0 BRA `(.L_x_54) ;  /* 0x00000004004c0947 */ /* 0x000fea0003800000 */
[----:B------:R-:W-:-:S13]  /*0b50*/  LOP3.LUT P0, RZ, R3, 0x7fffffff, R0, 0xc8, !PT ;  /* 0x7fffffff03ff7812 */ /* 0x000fda000780c800 */
[----:B------:R-:W-:Y:S05]  /*0b60*/  @!P0 BRA `(.L_x_55) ;  /* 0x00000004003c8947 */ /* 0x000fea0003800000 */
[C---:B------:R-:W-:Y:S02]  /*0b70*/  FSETP.NEU.FTZ.AND P2, PT, |R0|.reuse, +INF , PT ;  /* 0x7f8000000000780b */ /* 0x040fe40003f5d200 */
[----:B------:R-:W-:Y:S02]  /*0b80*/  FSETP.NEU.FTZ.AND P1, PT, |R3|, +INF , PT ;  /* 0x7f8000000300780b */ /* 0x000fe40003f3d200 */
[----:B------:R-:W-:-:S11]  /*0b90*/  FSETP.NEU.FTZ.AND P0, PT, |R0|, +INF , PT ;  /* 0x7f8000000000780b */ /* 0x000fd60003f1d200 */
[----:B------:R-:W-:Y:S05]  /*0ba0*/  @!P1 BRA !P2, `(.L_x_55) ;  /* 0x00000004002c9947 */ /* 0x000fea0005000000 */
[----:B------:R-:W-:-:S04]  /*0bb0*/  LOP3.LUT P2, RZ, R0, 0x7fffffff, RZ, 0xc0, !PT ;  /* 0x7fffffff00ff7812 */ /* 0x000fc8000784c0ff */
[----:B------:R-:W-:-:S13]  /*0bc0*/  PLOP3.LUT P1, PT, P1, P2, PT, 0x2f, 0xf2 ;  /* 0x0000000000f2781c */ /* 0x000fda0000f24577 */
[----:B------:R-:W-:Y:S05]  /*0bd0*/  @P1 BRA `(.L_x_56) ;  /* 0x0000000400181947 */ /* 0x000fea0003800000 */
[----:B------:R-:W-:-:S04]  /*0be0*/  LOP3.LUT P1, RZ, R3, 0x7fffffff, RZ, 0xc0, !PT ;  /* 0x7fffffff03ff7812 */ /* 0x000fc8000782c0ff */
[----:B------:R-:W-:-:S13]  /*0bf0*/  PLOP3.LUT P0, PT, P0, P1, PT, 0x2f, 0xf2 ;  /* 0x0000000000f2781c */ /* 0x000fda0000702577 */
[----:B------:R-:W-:Y:S05]  /*0c00*/  @P0 BRA `(.L_x_57) ;  /* 0x0000000400000947 */ /* 0x000fea0003800000 */
[----:B------:R-:W-:Y:S02]  /*0c10*/  ISETP.GE.AND P0, PT, R10, RZ, PT ;  /* 0x000000ff0a00720c */ /* 0x000fe40003f06270 */
[----:B------:R-:W-:-:S11]  /*0c20*/  ISETP.GE.AND P1, PT, R16, RZ, PT ;  /* 0x000000ff1000720c */ /* 0x000fd60003f26270 */
[----:B------:R-:W-:Y:S02]  /*0c30*/  @P0 IMAD.MOV.U32 R4, RZ, RZ, RZ ;  /* 0x000000ffff040224 */ /* 0x000fe400078e00ff */
[----:B------:R-:W-:Y:S01]  /*0c40*/  @!P0 FFMA R0, R0, 1.84467440737095516160e+19, RZ ;  /* 0x5f80000000008823 */ /* 0x000fe200000000ff */
[----:B------:R-:W-:Y:S02]  /*0c50*/  @!P0 IMAD.MOV.U32 R4, RZ, RZ, -0x40 ;  /* 0xffffffc0ff048424 */ /* 0x000fe400078e00ff */
[----:B------:R-:W-:Y:S02]  /*0c60*/  @!P1 FFMA R3, R3, 1.84467440737095516160e+19, RZ ;  /* 0x5f80000003039823 */ /* 0x000fe400000000ff */
[----:B------:R-:W-:-:S07]  /*0c70*/  @!P1 VIADD R4, R4, 0x40 ;  /* 0x0000004004049836 */ /* 0x000fce0000000000 */
.L_x_53:
[----:B------:R-:W-:Y:S01]  /*0c80*/  LEA R10, R6, 0xc0800000, 0x17 ;  /* 0xc0800000060a7811 */ /* 0x000fe200078eb8ff */
[----:B------:R-:W-:Y:S01]  /*0c90*/  VIADD R11, R11, 0xffffff81 ;  /* 0xffffff810b0b7836 */ /* 0x000fe20000000000 */
[----:B------:R-:W-:Y:S03]  /*0ca0*/  BSSY.RECONVERGENT B2, `(.L_x_58) ;  /* 0x0000035000027945 */ /* 0x000fe60003800200 */
[----:B------:R-:W-:Y:S02]  /*0cb0*/  IMAD.IADD R10, R3, 0x1, -R10 ;  /* 0x00000001030a7824 */ /* 0x000fe400078e0a0a */
[C---:B------:R-:W-:Y:S01]  /*0cc0*/  IMAD R0, R11.reuse, -0x800000, R0 ;  /* 0xff8000000b007824 */ /* 0x040fe200078e0200 */
[----:B------:R-:W-:Y:S01]  /*0cd0*/  IADD3 R11, PT, PT, R11, 0x7f, -R6 ;  /* 0x0000007f0b0b7810 */ /* 0x000fe20007ffe806 */
[----:B------:R-:W0:Y:S01]  /*0ce0*/  MUFU.RCP R3, R10 ;  /* 0x0000000a00037308 */ /* 0x000e220000001000 */
[----:B------:R-:W-:-:S03]  /*0cf0*/  FADD.FTZ R19, -R10, -RZ ;  /* 0x800000ff0a137221 */ /* 0x000fc60000010100 */
[----:B------:R-:W-:Y:S02]  /*0d00*/  IMAD.IADD R11, R11, 0x1, R4 ;  /* 0x000000010b0b7824 */ /* 0x000fe400078e0204 */
[----:B0-----:R-:W-:-:S04]  /*0d10*/  FFMA R16, R3, R19, 1 ;  /* 0x3f80000003107423 */ /* 0x001fc80000000013 */
[----:B------:R-:W-:-:S04]  /*0d20*/  FFMA R3, R3, R16, R3 ;  /* 0x0000001003037223 */ /* 0x000fc80000000003 */
[----:B------:R-:W-:-:S04]  /*0d30*/  FFMA R16, R0, R3, RZ ;  /* 0x0000000300107223 */ /* 0x000fc800000000ff */
[----:B------:R-:W-:-:S04]  /*0d40*/  FFMA R18, R19, R16, R0 ;  /* 0x0000001013127223 */ /* 0x000fc80000000000 */
[----:B------:R-:W-:-:S04]  /*0d50*/  FFMA R18, R3, R18, R16 ;  /* 0x0000001203127223 */ /* 0x000fc80000000010 */
[----:B------:R-:W-:-:S04]  /*0d60*/  FFMA R19, R19, R18, R0 ;  /* 0x0000001213137223 */ /* 0x000fc80000000000 */
[----:B------:R-:W-:-:S05]  /*0d70*/  FFMA R0, R3, R19, R18 ;  /* 0x0000001303007223 */ /* 0x000fca0000000012 */
[----:B------:R-:W-:-:S04]  /*0d80*/  SHF.R.U32.HI R6, RZ, 0x17, R0 ;  /* 0x00000017ff067819 */ /* 0x000fc80000011600 */
[----:B------:R-:W-:-:S05]  /*0d90*/  LOP3.LUT R6, R6, 0xff, RZ, 0xc0, !PT ;  /* 0x000000ff06067812 */ /* 0x000fca00078ec0ff */
[----:B------:R-:W-:-:S04]  /*0da0*/  IMAD.IADD R10, R6, 0x1, R11 ;  /* 0x00000001060a7824 */ /* 0x000fc800078e020b */
[----:B------:R-:W-:-:S05]  /*0db0*/  VIADD R4, R10, 0xffffffff ;  /* 0xffffffff0a047836 */ /* 0x000fca0000000000 */
[----:B------:R-:W-:-:S13]  /*0dc0*/  ISETP.GE.U32.AND P0, PT, R4, 0xfe, PT ;  /* 0x000000fe0400780c */ /* 0x000fda0003f06070 */
[----:B------:R-:W-:Y:S05]  /*0dd0*/  @!P0 BRA `(.L_x_59) ;  /* 0x0000000000808947 */ /* 0x000fea0003800000 */
[----:B------:R-:W-:-:S13]  /*0de0*/  ISETP.GT.AND P0, PT, R10, 0xfe, PT ;  /* 0x000000fe0a00780c */ /* 0x000fda0003f04270 */
[----:B------:R-:W-:Y:S05]  /*0df0*/  @P0 BRA `(.L_x_60) ;  /* 0x00000000006c0947 */ /* 0x000fea0003800000 */
[----:B------:R-:W-:-:S13]  /*0e00*/  ISETP.GE.AND P0, PT, R10, 0x1, PT ;  /* 0x000000010a00780c */ /* 0x000fda0003f06270 */
[----:B------:R-:W-:Y:S05]  /*0e10*/  @P0 BRA `(.L_x_61) ;  /* 0x0000000000740947 */ /* 0x000fea0003800000 */
[----:B------:R-:W-:Y:S02]  /*0e20*/  ISETP.GE.AND P0, PT, R10, -0x18, PT ;  /* 0xffffffe80a00780c */ /* 0x000fe40003f06270 */
[----:B------:R-:W-:-:S11]  /*0e30*/  LOP3.LUT R0, R0, 0x80000000, RZ, 0xc0, !PT ;  /* 0x8000000000007812 */ /* 0x000fd600078ec0ff */
[----:B------:R-:W-:Y:S05]  /*0e40*/  @!P0 BRA `(.L_x_61) ;  /* 0x0000000000688947 */ /* 0x000fea0003800000 */
[CC--:B------:R-:W-:Y:S01]  /*0e50*/  FFMA.RZ R4, R3.reuse, R19.reuse, R18 ;  /* 0x0000001303047223 */ /* 0x0c0fe2000000c012 */
[C---:B------:R-:W-:Y:S01]  /*0e60*/  VIADD R11, R10.reuse, 0x20 ;  /* 0x000000200a0b7836 */ /* 0x040fe20000000000 */
[C---:B------:R-:W-:Y:S02]  /*0e70*/  ISETP.NE.AND P2, PT, R10.reuse, RZ, PT ;  /* 0x000000ff0a00720c */ /* 0x040fe40003f45270 */
[----:B------:R-:W-:Y:S01]  /*0e80*/  ISETP.NE.AND P1, PT, R10, RZ, PT ;  /* 0x000000ff0a00720c */ /* 0x000fe20003f25270 */
[----:B------:R-:W-:Y:S01]  /*0e90*/  IMAD.MOV R10, RZ, RZ, -R10 ;  /* 0x000000ffff0a7224 */ /* 0x000fe200078e0a0a */
[----:B------:R-:W-:Y:S01]  /*0ea0*/  LOP3.LUT R6, R4, 0x7fffff, RZ, 0xc0, !PT ;  /* 0x007fffff04067812 */ /* 0x000fe200078ec0ff */
[CCC-:B------:R-:W-:Y:S01]  /*0eb0*/  FFMA.RP R4, R3.reuse, R19.reuse, R18.reuse ;  /* 0x0000001303047223 */ /* 0x1c0fe20000008012 */
[----:B------:R-:W-:Y:S02]  /*0ec0*/  FFMA.RM R3, R3, R19, R18 ;  /* 0x0000001303037223 */ /* 0x000fe40000004012 */
[----:B------:R-:W-:-:S03]  /*0ed0*/  LOP3.LUT R6, R6, 0x800000, RZ, 0xfc, !PT ;  /* 0x0080000006067812 */ /* 0x000fc600078efcff */
[----:B------:R-:W-:Y:S02]  /*0ee0*/  FSETP.NEU.FTZ.AND P0, PT, R4, R3, PT ;  /* 0x000000030400720b */ /* 0x000fe40003f1d000 */
[----:B------:R-:W-:Y:S02]  /*0ef0*/  SHF.L.U32 R11, R6, R11, RZ ;  /* 0x0000000b060b7219 */ /* 0x000fe400000006ff */
[----:B------:R-:W-:Y:S02]  /*0f00*/  SEL R3, R10, RZ, P2 ;  /* 0x000000ff0a037207 */ /* 0x000fe40001000000 */
[----:B------:R-:W-:Y:S02]  /*0f10*/  ISETP.NE.AND P1, PT, R11, RZ, P1 ;  /* 0x000000ff0b00720c */ /* 0x000fe40000f25270 */
[----:B------:R-:W-:Y:S02]  /*0f20*/  SHF.R.U32.HI R3, RZ, R3, R6 ;  /* 0x00000003ff037219 */ /* 0x000fe40000011606 */
[----:B------:R-:W-:-:S02]  /*0f30*/  PLOP3.LUT P0, PT, P0, P1, PT, 0xf8, 0x8f ;  /* 0x00000000008f781c */ /* 0x000fc40000703f70 */
[----:B------:R-:W-:Y:S02]  /*0f40*/  SHF.R.U32.HI R11, RZ, 0x1, R3 ;  /* 0x00000001ff0b7819 */ /* 0x000fe40000011603 */
[----:B------:R-:W-:-:S04]  /*0f50*/  SEL R4, RZ, 0x1, !P0 ;  /* 0x00000001ff047807 */ /* 0x000fc80004000000 */
[----:B------:R-:W-:-:S04]  /*0f60*/  LOP3.LUT R4, R4, 0x1, R11, 0xf8, !PT ;  /* 0x0000000104047812 */ /* 0x000fc800078ef80b */
[----:B------:R-:W-:-:S05]  /*0f70*/  LOP3.LUT R4, R4, R3, RZ, 0xc0, !PT ;  /* 0x0000000304047212 */ /* 0x000fca00078ec0ff */
[----:B------:R-:W-:-:S05]  /*0f80*/  IMAD.IADD R11, R11, 0x1, R4 ;  /* 0x000000010b0b7824 */ /* 0x000fca00078e0204 */
[----:B------:R-:W-:Y:S01]  /*0f90*/  LOP3.LUT R0, R11, R0, RZ, 0xfc, !PT ;  /* 0x000000000b007212 */ /* 0x000fe200078efcff */
[----:B------:R-:W-:Y:S06]  /*0fa0*/  BRA `(.L_x_61) ;  /* 0x0000000000107947 */ /* 0x000fec0003800000 */
.L_x_60:
[----:B------:R-:W-:-:S04]  /*0fb0*/  LOP3.LUT R0, R0, 0x80000000, RZ, 0xc0, !PT ;  /* 0x8000000000007812 */ /* 0x000fc800078ec0ff */
[----:B------:R-:W-:Y:S01]  /*0fc0*/  LOP3.LUT R0, R0, 0x7f800000, RZ, 0xfc, !PT ;  /* 0x7f80000000007812 */ /* 0x000fe200078efcff */
[----:B------:R-:W-:Y:S06]  /*0fd0*/  BRA `(.L_x_61) ;  /* 0x0000000000047947 */ /* 0x000fec0003800000 */
.L_x_59:
[----:B------:R-:W-:-:S07]  /*0fe0*/  IMAD R0, R11, 0x800000, R0 ;  /* 0x008000000b007824 */ /* 0x000fce00078e0200 */
.L_x_61:
[----:B------:R-:W-:Y:S05]  /*0ff0*/  BSYNC.RECONVERGENT B2 ;  /* 0x0000000000027941 */ /* 0x000fea0003800200 */
.L_x_58:
[----:B------:R-:W-:Y:S05]  /*1000*/  BRA `(.L_x_62) ;  /* 0x0000000000207947 */ /* 0x000fea0003800000 */
.L_x_57:
[----:B------:R-:W-:-:S04]  /*1010*/  LOP3.LUT R0, R3, 0x80000000, R0, 0x48, !PT ;  /* 0x8000000003007812 */ /* 0x000fc800078e4800 */
[----:B------:R-:W-:Y:S01]  /*1020*/  LOP3.LUT R0, R0, 0x7f800000, RZ, 0xfc, !PT ;  /* 0x7f80000000007812 */ /* 0x000fe200078efcff */
[----:B------:R-:W-:Y:S06]  /*1030*/  BRA `(.L_x_62) ;  /* 0x0000000000147947 */ /* 0x000fec0003800000 */
.L_x_56:
[----:B------:R-:W-:Y:S01]  /*1040*/  LOP3.LUT R0, R3, 0x80000000, R0, 0x48, !PT ;  /* 0x8000000003007812 */ /* 0x000fe200078e4800 */
[----:B------:R-:W-:Y:S06]  /*1050*/  BRA `(.L_x_62) ;  /* 0x00000000000c7947 */ /* 0x000fec0003800000 */
.L_x_55:
[----:B------:R-:W0:Y:S01]  /*1060*/  MUFU.RSQ R0, -QNAN ;  /* 0xffc0000000007908 */ /* 0x000e220000001400 */
[----:B------:R-:W-:Y:S05]  /*1070*/  BRA `(.L_x_62) ;  /* 0x0000000000047947 */ /* 0x000fea0003800000 */
.L_x_54:
[----:B------:R-:W-:-:S07]  /*1080*/  FADD.FTZ R0, R0, R3 ;  /* 0x0000000300007221 */ /* 0x000fce0000010000 */
.L_x_62:
[----:B------:R-:W-:Y:S05]  /*1090*/  BSYNC.RECONVERGENT B1 ;  /* 0x0000000000017941 */ /* 0x000fea0003800200 */
.L_x_52:
[----:B------:R-:W-:-:S04]  /*10a0*/  IMAD.MOV.U32 R3, RZ, RZ, 0x0 ;  /* 0x00000000ff037424 */ /* 0x000fc800078e00ff */
[----:B0-----:R-:W-:Y:S05]  /*10b0*/  RET.REL.NODEC R2 `(_Z18dft2d_naive_kernelPKfP6float2ii) ;  /* 0xffffffec02d07950 */ /* 0x001fea0003c3ffff */
.L_x_63:
        /* <DEDUP_REMOVED lines=12> */
.L_x_125:


//--------------------- .text._Z9blu_finalPK6float2PS_iif --------------------------
	.section	.text._Z9blu_finalPK6float2PS_iif,"ax",@progbits
	.align	128
        .global         _Z9blu_finalPK6float2PS_iif
        .type           _Z9blu_finalPK6float2PS_iif,@function
        .size           _Z9blu_finalPK6float2PS_iif,(.L_x_126 - _Z9blu_finalPK6float2PS_iif)
        .other          _Z9blu_finalPK6float2PS_iif,@"STO_CUDA_ENTRY STV_DEFAULT"
_Z9blu_finalPK6float2PS_iif:
.text._Z9blu_finalPK6float2PS_iif:
[----:B------:R-:W-:Y:S01]  /*0000*/  LDC R1, c[0x0][0x37c] ;  /* 0x0000df00ff017b82 */ /* 0x000fe20000000800 */
[----:B------:R-:W0:Y:S07]  /*0010*/  S2R R3, SR_TID.X ;  /* 0x0000000000037919 */ /* 0x000e2e0000002100 */
[----:B------:R-:W0:Y:S01]  /*0020*/  S2UR UR4, SR_CTAID.X ;  /* 0x00000000000479c3 */ /* 0x000e220000002500 */
[----:B------:R-:W1:Y:S07]  /*0030*/  LDCU UR5, c[0x0][0x390] ;  /* 0x00007200ff0577ac */ /* 0x000e6e0008000800 */
[----:B------:R-:W0:Y:S02]  /*0040*/  LDC R4, c[0x0][0x360] ;  /* 0x0000d800ff047b82 */ /* 0x000e240000000800 */
[----:B0-----:R-:W-:-:S05]  /*0050*/  IMAD R4, R4, UR4, R3 ;  /* 0x0000000404047c24 */ /* 0x001fca000f8e0203 */
[----:B-1----:R-:W-:-:S13]  /*0060*/  ISETP.GE.AND P0, PT, R4, UR5, PT ;  /* 0x0000000504007c0c */ /* 0x002fda000bf06270 */
[----:B------:R-:W-:Y:S05]  /*0070*/  @P0 EXIT ;  /* 0x000000000000094d */ /* 0x000fea0003800000 */
[----:B------:R-:W0:Y:S01]  /*0080*/  LDC.64 R2, c[0x0][0x380] ;  /* 0x0000e000ff027b82 */ /* 0x000e220000000a00 */
[----:B------:R-:W1:Y:S01]  /*0090*/  LDCU.64 UR6, c[0x0][0x358] ;  /* 0x00006b00ff0677ac */ /* 0x000e620008000a00 */
[----:B------:R-:W2:Y:S01]  /*00a0*/  LDCU UR4, c[0x0][0x394] ;  /* 0x00007280ff0477ac */ /* 0x000ea20008000800 */
[----:B0-----:R-:W-:-:S06]  /*00b0*/  IMAD.WIDE R2, R4, 0x8, R2 ;  /* 0x0000000804027825 */ /* 0x001fcc00078e0202 */
[----:B-1----:R-:W3:Y:S01]  /*00c0*/  LDG.E.64 R2, desc[UR6][R2.64] ;  /* 0x0000000602027981 */ /* 0x002ee2000c1e1b00 */
[----:B--2---:R-:W-:Y:S01]  /*00d0*/  I2FP.F32.S32 R5, UR4 ;  /* 0x0000000400057c45 */ /* 0x004fe20008201400 */
[----:B------:R-:W-:Y:S03]  /*00e0*/  BSSY.RECONVERGENT B0, `(.L_x_64) ;  /* 0x000000c000007945 */ /* 0x000fe60003800200 */
[----:B------:R-:W0:Y:S02]  /*00f0*/  MUFU.RCP R0, R5 ;  /* 0x0000000500007308 */ /* 0x000e240000001000 */
[----:B0-----:R-:W-:-:S04]  /*0100*/  FFMA R7, -R5, R0, 1 ;  /* 0x3f80000005077423 */ /* 0x001fc80000000100 */
[----:B------:R-:W-:Y:S02]  /*0110*/  FFMA R7, R0, R7, R0 ;  /* 0x0000000700077223 */ /* 0x000fe40000000000 */
[----:B---3--:R-:W0:Y:S02]  /*0120*/  FCHK P0, R2, R5 ;  /* 0x0000000502007302 */ /* 0x008e240000000000 */
[----:B------:R-:W-:-:S04]  /*0130*/  FFMA R6, R2, R7, RZ ;  /* 0x0000000702067223 */ /* 0x000fc800000000ff */
[----:B------:R-:W-:-:S04]  /*0140*/  FFMA R0, -R5, R6, R2 ;  /* 0x0000000605007223 */ /* 0x000fc80000000102 */
[----:B------:R-:W-:Y:S01]  /*0150*/  FFMA R6, R7, R0, R6 ;  /* 0x0000000007067223 */ /* 0x000fe20000000006 */
[----:B0-----:R-:W-:Y:S06]  /*0160*/  @!P0 BRA `(.L_x_65) ;  /* 0x00000000000c8947 */ /* 0x001fec0003800000 */
[----:B------:R-:W-:-:S07]  /*0170*/  MOV R8, 0x190 ;  /* 0x0000019000087802 */ /* 0x000fce0000000f00 */
[----:B------:R-:W-:Y:S05]  /*0180*/  CALL.REL.NOINC `($__internal_2_$__cuda_sm3x_div_rn_noftz_f32_slowpath) ;  /* 0x0000000800647944 */ /* 0x000fea0003c00000 */
[----:B------:R-:W-:-:S07]  /*0190*/  IMAD.MOV.U32 R6, RZ, RZ, R0 ;  /* 0x000000ffff067224 */ /* 0x000fce00078e0000 */
.L_x_65:
[----:B------:R-:W-:Y:S05]  /*01a0*/  BSYNC.RECONVERGENT B0 ;  /* 0x0000000000007941 */ /* 0x000fea0003800200 */
.L_x_64:
[----:B------:R-:W0:Y:S01]  /*01b0*/  MUFU.RCP R0, R5 ;  /* 0x0000000500007308 */ /* 0x000e220000001000 */
[----:B------:R-:W-:Y:S07]  /*01c0*/  BSSY.RECONVERGENT B0, `(.L_x_66) ;  /* 0x000000c000007945 */ /* 0x000fee0003800200 */
        /* <DEDUP_REMOVED lines=9> */
[----:B------:R-:W-:Y:S05]  /*0260*/  CALL.REL.NOINC `($__internal_2_$__cuda_sm3x_div_rn_noftz_f32_slowpath) ;  /* 0x00000008002c7944 */ /* 0x000fea0003c00000 */
[----:B------:R-:W-:-:S07]  /*0270*/  IMAD.MOV.U32 R2, RZ, RZ, R0 ;  /* 0x000000ffff027224 */ /* 0x000fce00078e0000 */
.L_x_67:
[----:B------:R-:W-:Y:S05]  /*0280*/  BSYNC.RECONVERGENT B0 ;  /* 0x0000000000007941 */ /* 0x000fea0003800200 */
.L_x_66:
[----:B------:R-:W0:Y:S01]  /*0290*/  LDCU UR4, c[0x0][0x398] ;  /* 0x00007300ff0477ac */ /* 0x000e220008000800 */
[----:B------:R-:W-:Y:S01]  /*02a0*/  I2FP.F32.S32 R3, R4 ;  /* 0x0000000400037245 */ /* 0x000fe20000201400 */
[----:B------:R-:W-:Y:S04]  /*02b0*/  BSSY.RECONVERGENT B0, `(.L_x_68) ;  /* 0x000006a000007945 */ /* 0x000fe80003800200 */
[----:B0-----:R-:W-:-:S04]  /*02c0*/  FMUL R0, R3, -UR4 ;  /* 0x8000000403007c20 */ /* 0x001fc80008400000 */
        /* <DEDUP_REMOVED lines=11> */
[----:B------:R-:W-:Y:S01]  /*0380*/  @!P0 IMAD.MOV.U32 R5, RZ, RZ, RZ ;  /* 0x000000ffff058224 */ /* 0x000fe200078e00ff */
[----:B------:R-:W-:Y:S06]  /*0390*/  @!P0 BRA `(.L_x_69) ;  /* 0x00000004006c8947 */ /* 0x000fec0003800000 */
[----:B------:R-:W-:Y:S01]  /*03a0*/  IMAD.SHL.U32 R5, R3, 0x100, RZ ;  /* 0x0000010003057824 */ /* 0x000fe200078e00ff */
[----:B------:R-:W0:Y:S01]  /*03b0*/  LDCU.64 UR8, c[0x4][URZ] ;  /* 0x01000000ff0877ac */ /* 0x000e220008000a00 */
[----:B------:R-:W-:Y:S02]  /*03c0*/  IMAD.MOV.U32 R0, RZ, RZ, RZ ;  /* 0x000000ffff007224 */ /* 0x000fe400078e00ff */
[----:B------:R-:W-:Y:S01]  /*03d0*/  IMAD.MOV.U32 R18, RZ, RZ, RZ ;  /* 0x000000ffff127224 */ /* 0x000fe200078e00ff */
[----:B------:R-:W-:Y:S01]  /*03e0*/  LOP3.LUT R5, R5, 0x80000000, RZ, 0xfc, !PT ;  /* 0x8000000005057812 */ /* 0x000fe200078efcff */
[----:B------:R-:W-:Y:S01]  /*03f0*/  UMOV UR5, URZ ;  /* 0x000000ff00057c82 */ /* 0x000fe20008000000 */
[----:B------:R-:W-:-:S05]  /*0400*/  UMOV UR4, URZ ;  /* 0x000000ff00047c82 */ /* 0x000fca0008000000 */
.L_x_70:
[----:B0-----:R-:W-:Y:S01]  /*0410*/  IMAD.U32 R10, RZ, RZ, UR8 ;  /* 0x00000008ff0a7e24 */ /* 0x001fe2000f8e00ff */
[----:B------:R-:W-:-:S05]  /*0420*/  MOV R11, UR9 ;  /* 0x00000009000b7c02 */ /* 0x000fca0008000f00 */
[----:B------:R-:W2:Y:S01]  /*0430*/  LDG.E.CONSTANT R8, desc[UR6][R10.64] ;  /* 0x000000060a087981 */ /* 0x000ea2000c1e9900 */
[----:B------:R-:W-:Y:S01]  /*0440*/  UIADD3 UR4, UPT, UPT, UR4, 0x1, URZ ;  /* 0x0000000104047890 */ /* 0x000fe2000fffe0ff */
[C---:B------:R-:W-:Y:S01]  /*0450*/  ISETP.EQ.AND P0, PT, R18.reuse, RZ, PT ;  /* 0x000000ff1200720c */ /* 0x040fe20003f02270 */
[----:B------:R-:W-:Y:S01]  /*0460*/  UIADD3 UR8, UP1, UPT, UR8, 0x4, URZ ;  /* 0x0000000408087890 */ /* 0x000fe2000ff3e0ff */
[C---:B------:R-:W-:Y:S01]  /*0470*/  ISETP.EQ.AND P1, PT, R18.reuse, 0x4, PT ;  /* 0x000000041200780c */ /* 0x040fe20003f22270 */
[----:B------:R-:W-:Y:S01]  /*0480*/  UISETP.NE.AND UP0, UPT, UR4, 0x6, UPT ;  /* 0x000000060400788c */ /* 0x000fe2000bf05270 */
[C---:B------:R-:W-:Y:S01]  /*0490*/  ISETP.EQ.AND P2, PT, R18.reuse, 0x8, PT ;  /* 0x000000081200780c */ /* 0x040fe20003f42270 */
[----:B------:R-:W-:Y:S01]  /*04a0*/  UIADD3.X UR9, UPT, UPT, URZ, UR9, URZ, UP1, !UPT ;  /* 0x00000009ff097290 */ /* 0x000fe20008ffe4ff */
[C---:B------:R-:W-:Y:S02]  /*04b0*/  ISETP.EQ.AND P3, PT, R18.reuse, 0xc, PT ;  /* 0x0000000c1200780c */ /* 0x040fe40003f62270 */
[----:B------:R-:W-:-:S02]  /*04c0*/  ISETP.EQ.AND P4, PT, R18, 0x10, PT ;  /* 0x000000101200780c */ /* 0x000fc40003f82270 */
[C---:B------:R-:W-:Y:S01]  /*04d0*/  ISETP.EQ.AND P5, PT, R18.reuse, 0x14, PT ;  /* 0x000000141200780c */ /* 0x040fe20003fa2270 */
[----:B------:R-:W-:Y:S02]  /*04e0*/  VIADD R18, R18, 0x4 ;  /* 0x0000000412127836 */ /* 0x000fe40000000000 */
[----:B--2---:R-:W-:-:S03]  /*04f0*/  IMAD.WIDE.U32 R8, R8, R5, RZ ;  /* 0x0000000508087225 */ /* 0x004fc600078e00ff */
[----:B------:R-:W-:-:S04]  /*0500*/  IADD3 R7, P6, PT, R8, R0, RZ ;  /* 0x0000000008077210 */ /* 0x000fc80007fde0ff */
[----:B------:R-:W-:Y:S01]  /*0510*/  IADD3.X R0, PT, PT, R9, UR5, RZ, P6, !PT ;  /* 0x0000000509007c10 */ /* 0x000fe2000b7fe4ff */
[--C-:B------:R-:W-:Y:S02]  /*0520*/  @P0 IMAD.MOV.U32 R12, RZ, RZ, R7.reuse ;  /* 0x000000ffff0c0224 */ /* 0x100fe400078e0007 */
[--C-:B------:R-:W-:Y:S02]  /*0530*/  @P1 IMAD.MOV.U32 R13, RZ, RZ, R7.reuse ;  /* 0x000000ffff0d1224 */ /* 0x100fe400078e0007 */
[--C-:B------:R-:W-:Y:S02]  /*0540*/  @P2 IMAD.MOV.U32 R14, RZ, RZ, R7.reuse ;  /* 0x000000ffff0e2224 */ /* 0x100fe400078e0007 */
[--C-:B------:R-:W-:Y:S02]  /*0550*/  @P3 IMAD.MOV.U32 R15, RZ, RZ, R7.reuse ;  /* 0x000000ffff0f3224 */ /* 0x100fe400078e0007 */
[--C-:B------:R-:W-:Y:S02]  /*0560*/  @P4 IMAD.MOV.U32 R16, RZ, RZ, R7.reuse ;  /* 0x000000ffff104224 */ /* 0x100fe400078e0007 */
[----:B------:R-:W-:Y:S01]  /*0570*/  @P5 IMAD.MOV.U32 R17, RZ, RZ, R7 ;  /* 0x000000ffff115224 */ /* 0x000fe200078e0007 */
[----:B------:R-:W-:Y:S06]  /*0580*/  BRA.U UP0, `(.L_x_70) ;  /* 0xfffffffd00a07547 */ /* 0x000fec000b83ffff */
[----:B------:R-:W-:Y:S01]  /*0590*/  SHF.R.U32.HI R5, RZ, 0x17, R3 ;  /* 0x00000017ff057819 */ /* 0x000fe20000011603 */
[----:B------:R-:W-:Y:S03]  /*05a0*/  BSSY.RECONVERGENT B1, `(.L_x_71) ;  /* 0x0000028000017945 */ /* 0x000fe60003800200 */
[C---:B------:R-:W-:Y:S02]  /*05b0*/  LOP3.LUT R7, R5.reuse, 0xe0, RZ, 0xc0, !PT ;  /* 0x000000e005077812 */ /* 0x040fe400078ec0ff */
[----:B------:R-:W-:Y:S02]  /*05c0*/  LOP3.LUT P6, RZ, R5, 0x1f, RZ, 0xc0, !PT ;  /* 0x0000001f05ff7812 */ /* 0x000fe400078cc0ff */
[----:B------:R-:W-:-:S04]  /*05d0*/  IADD3 R7, PT, PT, R7, -0x80, RZ ;  /* 0xffffff8007077810 */ /* 0x000fc80007ffe0ff */
[----:B------:R-:W-:-:S05]  /*05e0*/  SHF.R.U32.HI R7, RZ, 0x5, R7 ;  /* 0x00000005ff077819 */ /* 0x000fca0000011607 */
[----:B------:R-:W-:-:S05]  /*05f0*/  IMAD.U32 R10, R7, -0x4, RZ ;  /* 0xfffffffc070a7824 */ /* 0x000fca00078e00ff */
[C---:B------:R-:W-:Y:S02]  /*0600*/  ISETP.EQ.AND P3, PT, R10.reuse, -0x18, PT ;  /* 0xffffffe80a00780c */ /* 0x040fe40003f62270 */
[C---:B------:R-:W-:Y:S02]  /*0610*/  ISETP.EQ.AND P4, PT, R10.reuse, -0x14, PT ;  /* 0xffffffec0a00780c */ /* 0x040fe40003f82270 */
[C---:B------:R-:W-:Y:S02]  /*0620*/  ISETP.EQ.AND P2, PT, R10.reuse, -0x10, PT ;  /* 0xfffffff00a00780c */ /* 0x040fe40003f42270 */
[C---:B------:R-:W-:Y:S02]  /*0630*/  ISETP.EQ.AND P1, PT, R10.reuse, -0xc, PT ;  /* 0xfffffff40a00780c */ /* 0x040fe40003f22270 */
[C---:B------:R-:W-:Y:S02]  /*0640*/  ISETP.EQ.AND P0, PT, R10.reuse, -0x8, PT ;  /* 0xfffffff80a00780c */ /* 0x040fe40003f02270 */
[----:B------:R-:W-:-:S03]  /*0650*/  ISETP.EQ.AND P5, PT, R10, RZ, PT ;  /* 0x000000ff0a00720c */ /* 0x000fc60003fa2270 */
[--C-:B------:R-:W-:Y:S01]  /*0660*/  @P3 IMAD.MOV.U32 R7, RZ, RZ, R12.reuse ;  /* 0x000000ffff073224 */ /* 0x100fe200078e000c */
[C---:B------:R-:W-:Y:S01]  /*0670*/  ISETP.EQ.AND P3, PT, R10.reuse, -0x4, PT ;  /* 0xfffffffc0a00780c */ /* 0x040fe20003f62270 */
[----:B------:R-:W-:Y:S02]  /*0680*/  @P4 IMAD.MOV.U32 R8, RZ, RZ, R12 ;  /* 0x000000ffff084224 */ /* 0x000fe400078e000c */
[--C-:B------:R-:W-:Y:S01]  /*0690*/  @P4 IMAD.MOV.U32 R7, RZ, RZ, R13.reuse ;  /* 0x000000ffff074224 */ /* 0x100fe200078e000d */
[----:B------:R-:W-:Y:S01]  /*06a0*/  ISETP.EQ.AND P4, PT, R10, 0x4, PT ;  /* 0x000000040a00780c */ /* 0x000fe20003f82270 */
[----:B------:R-:W-:Y:S02]  /*06b0*/  @P2 IMAD.MOV.U32 R8, RZ, RZ, R13 ;  /* 0x000000ffff082224 */ /* 0x000fe400078e000d */
[--C-:B------:R-:W-:Y:S01]  /*06c0*/  @P2 IMAD.MOV.U32 R7, RZ, RZ, R14.reuse ;  /* 0x000000ffff072224 */ /* 0x100fe200078e000e */
[----:B------:R-:W-:Y:S01]  /*06d0*/  @P1 MOV R7, R15 ;  /* 0x0000000f00071202 */ /* 0x000fe20000000f00 */
[----:B------:R-:W-:-:S02]  /*06e0*/  @P1 IMAD.MOV.U32 R8, RZ, RZ, R14 ;  /* 0x000000ffff081224 */ /* 0x000fc400078e000e */
[----:B------:R-:W-:Y:S02]  /*06f0*/  @P0 IMAD.MOV.U32 R8, RZ, RZ, R15 ;  /* 0x000000ffff080224 */ /* 0x000fe400078e000f */
[--C-:B------:R-:W-:Y:S02]  /*0700*/  @P0 IMAD.MOV.U32 R7, RZ, RZ, R16.reuse ;  /* 0x000000ffff070224 */ /* 0x100fe400078e0010 */
[----:B------:R-:W-:Y:S02]  /*0710*/  @P3 IMAD.MOV.U32 R8, RZ, RZ, R16 ;  /* 0x000000ffff083224 */ /* 0x000fe400078e0010 */
[--C-:B------:R-:W-:Y:S02]  /*0720*/  @P3 IMAD.MOV.U32 R7, RZ, RZ, R17.reuse ;  /* 0x000000ffff073224 */ /* 0x100fe400078e0011 */
[----:B------:R-:W-:Y:S02]  /*0730*/  @P5 IMAD.MOV.U32 R8, RZ, RZ, R17 ;  /* 0x000000ffff085224 */ /* 0x000fe400078e0011 */
[----:B------:R-:W-:-:S02]  /*0740*/  @P5 IMAD.MOV.U32 R7, RZ, RZ, R0 ;  /* 0x000000ffff075224 */ /* 0x000fc400078e0000 */
[----:B------:R-:W-:Y:S01]  /*0750*/  @P4 IMAD.MOV.U32 R8, RZ, RZ, R0 ;  /* 0x000000ffff084224 */ /* 0x000fe200078e0000 */
[----:B------:R-:W-:Y:S06]  /*0760*/  @!P6 BRA `(.L_x_72) ;  /* 0x00000000002ce947 */ /* 0x000fec0003800000 */
[----:B------:R-:W-:Y:S01]  /*0770*/  @P2 MOV R9, R12 ;  /* 0x0000000c00092202 */ /* 0x000fe20000000f00 */
[----:B------:R-:W-:Y:S01]  /*0780*/  @P1 IMAD.MOV.U32 R9, RZ, RZ, R13 ;  /* 0x000000ffff091224 */ /* 0x000fe200078e000d */
[----:B------:R-:W-:Y:S01]  /*0790*/  LOP3.LUT R5, R5, 0x1f, RZ, 0xc0, !PT ;  /* 0x0000001f05057812 */ /* 0x000fe200078ec0ff */
[----:B------:R-:W-:Y:S01]  /*07a0*/  @P0 IMAD.MOV.U32 R9, RZ, RZ, R14 ;  /* 0x000000ffff090224 */ /* 0x000fe200078e000e */
[----:B------:R-:W-:Y:S01]  /*07b0*/  ISETP.EQ.AND P0, PT, R10, 0x8, PT ;  /* 0x000000080a00780c */ /* 0x000fe20003f02270 */
[----:B------:R-:W-:Y:S01]  /*07c0*/  @P3 IMAD.MOV.U32 R9, RZ, RZ, R15 ;  /* 0x000000ffff093224 */ /* 0x000fe200078e000f */
[----:B------:R-:W-:Y:S01]  /*07d0*/  SHF.L.W.U32.HI R7, R8, R5, R7 ;  /* 0x0000000508077219 */ /* 0x000fe20000010e07 */
[----:B------:R-:W-:Y:S02]  /*07e0*/  @P5 IMAD.MOV.U32 R9, RZ, RZ, R16 ;  /* 0x000000ffff095224 */ /* 0x000fe400078e0010 */
[----:B------:R-:W-:-:S08]  /*07f0*/  @P4 IMAD.MOV.U32 R9, RZ, RZ, R17 ;  /* 0x000000ffff094224 */ /* 0x000fd000078e0011 */
[----:B------:R-:W-:-:S05]  /*0800*/  @P0 IMAD.MOV.U32 R9, RZ, RZ, R0 ;  /* 0x000000ffff090224 */ /* 0x000fca00078e0000 */
[----:B------:R-:W-:-:S07]  /*0810*/  SHF.L.W.U32.HI R8, R9, R5, R8 ;  /* 0x0000000509087219 */ /* 0x000fce0000010e08 */
.L_x_72:
[----:B------:R-:W-:Y:S05]  /*0820*/  BSYNC.RECONVERGENT B1 ;  /* 0x0000000000017941 */ /* 0x000fea0003800200 */
.L_x_71:
[C---:B------:R-:W-:Y:S01]  /*0830*/  SHF.L.W.U32.HI R0, R8.reuse, 0x2, R7 ;  /* 0x0000000208007819 */ /* 0x040fe20000010e07 */
[----:B------:R-:W-:Y:S01]  /*0840*/  IMAD.SHL.U32 R8, R8, 0x4, RZ ;  /* 0x0000000408087824 */ /* 0x000fe200078e00ff */
[----:B------:R-:W-:Y:S01]  /*0850*/  UMOV UR4, 0x54442d19 ;  /* 0x54442d1900047882 */ /* 0x000fe20000000000 */
[----:B------:R-:W-:Y:S01]  /*0860*/  UMOV UR5, 0x3bf921fb ;  /* 0x3bf921fb00057882 */ /* 0x000fe20000000000 */
[----:B------:R-:W-:Y:S02]  /*0870*/  SHF.R.S32.HI R5, RZ, 0x1f, R0 ;  /* 0x0000001fff057819 */ /* 0x000fe40000011400 */
[----:B------:R-:W-:Y:S02]  /*0880*/  ISETP.GE.AND P0, PT, R3, RZ, PT ;  /* 0x000000ff0300720c */ /* 0x000fe40003f06270 */
[C---:B------:R-:W-:Y:S02]  /*0890*/  LOP3.LUT R10, R5.reuse, R8, RZ, 0x3c, !PT ;  /* 0x00000008050a7212 */ /* 0x040fe400078e3cff */
[----:B------:R-:W-:-:S02]  /*08a0*/  LOP3.LUT R11, R5, R0, RZ, 0x3c, !PT ;  /* 0x00000000050b7212 */ /* 0x000fc400078e3cff */
[----:B------:R-:W-:Y:S02]  /*08b0*/  SHF.R.U32.HI R5, RZ, 0x1e, R7 ;  /* 0x0000001eff057819 */ /* 0x000fe40000011607 */
[----:B------:R-:W0:Y:S01]  /*08c0*/  I2F.F64.S64 R8, R10 ;  /* 0x0000000a00087312 */ /* 0x000e220000301c00 */
[C---:B------:R-:W-:Y:S02]  /*08d0*/  LOP3.LUT R3, R0.reuse, R3, RZ, 0x3c, !PT ;  /* 0x0000000300037212 */ /* 0x040fe400078e3cff */
[----:B------:R-:W-:Y:S02]  /*08e0*/  LEA.HI R5, R0, R5, RZ, 0x1 ;  /* 0x0000000500057211 */ /* 0x000fe400078f08ff */
[----:B------:R-:W-:Y:S02]  /*08f0*/  ISETP.GE.AND P1, PT, R3, RZ, PT ;  /* 0x000000ff0300720c */ /* 0x000fe40003f26270 */
[----:B------:R-:W-:-:S05]  /*0900*/  IADD3 R0, PT, PT, -R5, RZ, RZ ;  /* 0x000000ff05007210 */ /* 0x000fca0007ffe1ff */
[----:B------:R-:W-:Y:S01]  /*0910*/  @!P0 IMAD.MOV.U32 R5, RZ, RZ, R0 ;  /* 0x000000ffff058224 */ /* 0x000fe200078e0000 */
[----:B0-----:R-:W-:-:S10]  /*0920*/  DMUL R8, R8, UR4 ;  /* 0x0000000408087c28 */ /* 0x001fd40008000000 */
[----:B------:R-:W0:Y:S02]  /*0930*/  F2F.F32.F64 R8, R8 ;  /* 0x0000000800087310 */ /* 0x000e240000301000 */
[----:B0-----:R-:W-:-:S07]  /*0940*/  FSEL R0, -R8, R8, !P1 ;  /* 0x0000000808007208 */ /* 0x001fce0004800100 */
.L_x_69:
[----:B------:R-:W-:Y:S05]  /*0950*/  BSYNC.RECONVERGENT B0 ;  /* 0x0000000000007941 */ /* 0x000fea0003800200 */
.L_x_68:
[----:B------:R-:W-:Y:S02]  /*0960*/  IMAD.MOV.U32 R8, RZ, RZ, 0x37cbac00 ;  /* 0x37cbac00ff087424 */ /* 0x000fe400078e00ff */
[----:B------:R-:W-:Y:S01]  /*0970*/  FMUL R3, R0, R0 ;  /* 0x0000000000037220 */ /* 0x000fe20000400000 */
[----:B------:R-:W-:Y:S01]  /*0980*/  IMAD.MOV.U32 R12, RZ, RZ, 0x394d4153 ;  /* 0x394d4153ff0c7424 */ /* 0x000fe200078e00ff */
[----:B------:R-:W-:Y:S02]  /*0990*/  LOP3.LUT R11, R5, 0x1, RZ, 0xc0, !PT ;  /* 0x00000001050b7812 */ /* 0x000fe400078ec0ff */
[C---:B------:R-:W-:Y:S01]  /*09a0*/  FFMA R8, R3.reuse, R8, -0.0013887860113754868507 ;  /* 0xbab607ed03087423 */ /* 0x040fe20000000008 */
[C---:B------:R-:W-:Y:S01]  /*09b0*/  FFMA R12, R3.reuse, -R12, 0.0083327032625675201416 ;  /* 0x3c0885e4030c7423 */ /* 0x040fe2000000080c */
[----:B------:R-:W-:Y:S01]  /*09c0*/  FFMA R7, R3, R0, RZ ;  /* 0x0000000003077223 */ /* 0x000fe200000000ff */
[----:B------:R-:W-:Y:S01]  /*09d0*/  ISETP.NE.U32.AND P0, PT, R11, 0x1, PT ;  /* 0x000000010b00780c */ /* 0x000fe20003f05070 */
[C---:B------:R-:W-:Y:S01]  /*09e0*/  FFMA R10, R3.reuse, R8, 0.041666727513074874878 ;  /* 0x3d2aaabb030a7423 */ /* 0x040fe20000000008 */
[----:B------:R-:W-:Y:S01]  /*09f0*/  FFMA R12, R3, R12, -0.16666662693023681641 ;  /* 0xbe2aaaa8030c7423 */ /* 0x000fe2000000000c */
[----:B------:R-:W0:Y:S01]  /*0a00*/  LDC.64 R8, c[0x0][0x388] ;  /* 0x0000e200ff087b82 */ /* 0x000e220000000a00 */
[----:B------:R-:W-:Y:S01]  /*0a10*/  LOP3.LUT P1, RZ, R5, 0x2, RZ, 0xc0, !PT ;  /* 0x0000000205ff7812 */ /* 0x000fe2000782c0ff */
[----:B------:R-:W-:Y:S01]  /*0a20*/  FFMA R10, R3, R10, -0.4999999701976776123 ;  /* 0xbeffffff030a7423 */ /* 0x000fe2000000000a */
[----:B------:R-:W-:Y:S01]  /*0a30*/  FFMA R7, R7, R12, R0 ;  /* 0x0000000c07077223 */ /* 0x000fe20000000000 */
[----:B------:R-:W-:-:S02]  /*0a40*/  VIADD R0, R5, 0x1 ;  /* 0x0000000105007836 */ /* 0x000fc40000000000 */
[----:B------:R-:W-:-:S03]  /*0a50*/  FFMA R10, R3, R10, 1 ;  /* 0x3f800000030a7423 */ /* 0x000fc6000000000a */
[----:B------:R-:W-:Y:S02]  /*0a60*/  LOP3.LUT P2, RZ, R0, 0x2, RZ, 0xc0, !PT ;  /* 0x0000000200ff7812 */ /* 0x000fe4000784c0ff */
[----:B------:R-:W-:Y:S02]  /*0a70*/  FSEL R0, R10, R7, !P0 ;  /* 0x000000070a007208 */ /* 0x000fe40004000000 */
[----:B------:R-:W-:Y:S02]  /*0a80*/  FSEL R7, R7, R10, !P0 ;  /* 0x0000000a07077208 */ /* 0x000fe40004000000 */
[----:B------:R-:W-:Y:S02]  /*0a90*/  FSEL R3, R0, -R0, !P1 ;  /* 0x8000000000037208 */ /* 0x000fe40004800000 */
[----:B------:R-:W-:-:S03]  /*0aa0*/  FSEL R7, R7, -R7, !P2 ;  /* 0x8000000707077208 */ /* 0x000fc60005000000 */
[-C--:B------:R-:W-:Y:S02]  /*0ab0*/  FMUL R0, R3, R2.reuse ;  /* 0x0000000203007220 */ /* 0x080fe40000400000 */
[----:B------:R-:W-:Y:S01]  /*0ac0*/  FMUL R10, R7, R2 ;  /* 0x00000002070a7220 */ /* 0x000fe20000400000 */
[----:B0-----:R-:W-:-:S04]  /*0ad0*/  IMAD.WIDE R8, R4, 0x8, R8 ;  /* 0x0000000804087825 */ /* 0x001fc800078e0208 */
[-C--:B------:R-:W-:Y:S01]  /*0ae0*/  FFMA R2, R7, R6.reuse, -R0 ;  /* 0x0000000607027223 */ /* 0x080fe20000000800 */
[----:B------:R-:W-:-:S05]  /*0af0*/  FFMA R3, R3, R6, R10 ;  /* 0x0000000603037223 */ /* 0x000fca000000000a */
[----:B------:R-:W-:Y:S01]  /*0b00*/  STG.E.64 desc[UR6][R8.64], R2 ;  /* 0x0000000208007986 */ /* 0x000fe2000c101b06 */
[----:B------:R-:W-:Y:S05]  /*0b10*/  EXIT ;  /* 0x000000000000794d */ /* 0x000fea0003800000 */
        .weak           $__internal_2_$__cuda_sm3x_div_rn_noftz_f32_slowpath
        .type           $__internal_2_$__cuda_sm3x_div_rn_noftz_f32_slowpath,@function
        .size           $__internal_2_$__cuda_sm3x_div_rn_noftz_f32_slowpath,(.L_x_126 - $__internal_2_$__cuda_sm3x_div_rn_noftz_f32_slowpath)
$__internal_2_$__cuda_sm3x_div_rn_noftz_f32_slowpath:
[--C-:B------:R-:W-:Y:S01]  /*0b20*/  SHF.R.U32.HI R7, RZ, 0x17, R5.reuse ;  /* 0x00000017ff077819 */ /* 0x100fe20000011605 */
[----:B------:R-:W-:Y:S01]  /*0b30*/  BSSY.RECONVERGENT B1, `(.L_x_73) ;  /* 0x0000063000017945 */ /* 0x000fe20003800200 */
[----:B------:R-:W-:Y:S02]  /*0b40*/  SHF.R.U32.HI R0, RZ, 0x17, R2 ;  /* 0x00000017ff007819 */ /* 0x000fe40000011602 */
[----:B------:R-:W-:Y:S01]  /*0b50*/  LOP3.LUT R14, R7, 0xff, RZ, 0xc0, !PT ;  /* 0x000000ff070e7812 */ /* 0x000fe200078ec0ff */
[----:B------:R-:W-:Y:S01]  /*0b60*/  IMAD.MOV.U32 R7, RZ, RZ, R5 ;  /* 0x000000ffff077224 */ /* 0x000fe200078e0005 */
[----:B------:R-:W-:-:S03]  /*0b70*/  LOP3.LUT R12, R0, 0xff, RZ, 0xc0, !PT ;  /* 0x000000ff000c7812 */ /* 0x000fc600078ec0ff */
[----:B------:R-:W-:Y:S02]  /*0b80*/  VIADD R10, R14, 0xffffffff ;  /* 0xffffffff0e0a7836 */ /* 0x000fe40000000000 */
[----:B------:R-:W-:-:S03]  /*0b90*/  VIADD R0, R12, 0xffffffff ;  /* 0xffffffff0c007836 */ /* 0x000fc60000000000 */
[----:B------:R-:W-:-:S04]  /*0ba0*/  ISETP.GT.U32.AND P0, PT, R10, 0xfd, PT ;  /* 0x000000fd0a00780c */ /* 0x000fc80003f04070 */
[----:B------:R-:W-:-:S13]  /*0bb0*/  ISETP.GT.U32.OR P0, PT, R0, 0xfd, P0 ;  /* 0x000000fd0000780c */ /* 0x000fda0000704470 */
[----:B------:R-:W-:Y:S01]  /*0bc0*/  @!P0 MOV R9, RZ ;  /* 0x000000ff00098202 */ /* 0x000fe20000000f00 */
        /* <DEDUP_REMOVED lines=24> */
.L_x_74:
[----:B------:R-:W-:Y:S01]  /*0d50*/  LEA R0, R14, 0xc0800000, 0x17 ;  /* 0xc08000000e007811 */ /* 0x000fe200078eb8ff */
[----:B------:R-:W-:Y:S04]  /*0d60*/  BSSY.RECONVERGENT B2, `(.L_x_79) ;  /* 0x0000036000027945 */ /* 0x000fe80003800200 */
[----:B------:R-:W-:Y:S02]  /*0d70*/  IMAD.IADD R10, R7, 0x1, -R0 ;  /* 0x00000001070a7824 */ /* 0x000fe400078e0a00 */
[----:B------:R-:W-:Y:S02]  /*0d80*/  VIADD R7, R12, 0xffffff81 ;  /* 0xffffff810c077836 */ /* 0x000fe40000000000 */
[----:B------:R0:W1:Y:S01]  /*0d90*/  MUFU.RCP R11, R10 ;  /* 0x0000000a000b7308 */ /* 0x0000620000001000 */
[----:B------:R-:W-:Y:S01]  /*0da0*/  FADD.FTZ R13, -R10, -RZ ;  /* 0x800000ff0a0d7221 */ /* 0x000fe20000010100 */
[C---:B------:R-:W-:Y:S01]  /*0db0*/  IMAD R0, R7.reuse, -0x800000, R2 ;  /* 0xff80000007007824 */ /* 0x040fe200078e0202 */
[----:B0-----:R-:W-:-:S05]  /*0dc0*/  IADD3 R10, PT, PT, R7, 0x7f, -R14 ;  /* 0x0000007f070a7810 */ /* 0x001fca0007ffe80e */
[----:B------:R-:W-:Y:S02]  /*0dd0*/  IMAD.IADD R9, R10, 0x1, R9 ;  /* 0x000000010a097824 */ /* 0x000fe400078e0209 */
[----:B-1----:R-:W-:-:S04]  /*0de0*/  FFMA R12, R11, R13, 1 ;  /* 0x3f8000000b0c7423 */ /* 0x002fc8000000000d */
        /* <DEDUP_REMOVED lines=8> */
[----:B------:R-:W-:-:S05]  /*0e70*/  IMAD.IADD R11, R2, 0x1, R9 ;  /* 0x00000001020b7824 */ /* 0x000fca00078e0209 */
[----:B------:R-:W-:-:S04]  /*0e80*/  IADD3 R2, PT, PT, R11, -0x1, RZ ;  /* 0xffffffff0b027810 */ /* 0x000fc80007ffe0ff */
        /* <DEDUP_REMOVED lines=9> */
[-CC-:B------:R-:W-:Y:S01]  /*0f20*/  FFMA.RZ R2, R15, R13.reuse, R12.reuse ;  /* 0x0000000d0f027223 */ /* 0x180fe2000000c00c */
[----:B------:R-:W-:Y:S02]  /*0f30*/  VIADD R10, R11, 0x20 ;  /* 0x000000200b0a7836 */ /* 0x000fe40000000000 */
[-CC-:B------:R-:W-:Y:S01]  /*0f40*/  FFMA.RM R7, R15, R13.reuse, R12.reuse ;  /* 0x0000000d0f077223 */ /* 0x180fe2000000400c */
[----:B------:R-:W-:Y:S02]  /*0f50*/  ISETP.NE.AND P2, PT, R11, RZ, PT ;  /* 0x000000ff0b00720c */ /* 0x000fe40003f45270 */
[----:B------:R-:W-:Y:S01]  /*0f60*/  LOP3.LUT R9, R2, 0x7fffff, RZ, 0xc0, !PT ;  /* 0x007fffff02097812 */ /* 0x000fe200078ec0ff */
[----:B------:R-:W-:Y:S01]  /*0f70*/  FFMA.RP R2, R15, R13, R12 ;  /* 0x0000000d0f027223 */ /* 0x000fe2000000800c */
[----:B------:R-:W-:Y:S01]  /*0f80*/  ISETP.NE.AND P1, PT, R11, RZ, PT ;  /* 0x000000ff0b00720c */ /* 0x000fe20003f25270 */
[----:B------:R-:W-:Y:S01]  /*0f90*/  IMAD.MOV R11, RZ, RZ, -R11 ;  /* 0x000000ffff0b7224 */ /* 0x000fe200078e0a0b */
[----:B------:R-:W-:-:S02]  /*0fa0*/  LOP3.LUT R9, R9, 0x800000, RZ, 0xfc, !PT ;  /* 0x0080000009097812 */ /* 0x000fc400078efcff */
        /* <DEDUP_REMOVED lines=13> */
.L_x_81:
[----:B------:R-:W-:-:S04]  /*1080*/  LOP3.LUT R0, R0, 0x80000000, RZ, 0xc0, !PT ;  /* 0x8000000000007812 */ /* 0x000fc800078ec0ff */
[----:B------:R-:W-:Y:S01]  /*1090*/  LOP3.LUT R0, R0, 0x7f800000, RZ, 0xfc, !PT ;  /* 0x7f80000000007812 */ /* 0x000fe200078efcff */
[----:B------:R-:W-:Y:S06]  /*10a0*/  BRA `(.L_x_82) ;  /* 0x0000000000047947 */ /* 0x000fec0003800000 */
.L_x_80:
[----:B------:R-:W-:-:S07]  /*10b0*/  IMAD R0, R9, 0x800000, R0 ;  /* 0x0080000009007824 */ /* 0x000fce00078e0200 */
.L_x_82:
[----:B------:R-:W-:Y:S05]  /*10c0*/  BSYNC.RECONVERGENT B2 ;  /* 0x0000000000027941 */ /* 0x000fea0003800200 */
.L_x_79:
[----:B------:R-:W-:Y:S05]  /*10d0*/  BRA `(.L_x_83) ;  /* 0x0000000000207947 */ /* 0x000fea0003800000 */
.L_x_78:
[----:B------:R-:W-:-:S04]  /*10e0*/  LOP3.LUT R0, R7, 0x80000000, R2, 0x48, !PT ;  /* 0x8000000007007812 */ /* 0x000fc800078e4802 */
[----:B------:R-:W-:Y:S01]  /*10f0*/  LOP3.LUT R0, R0, 0x7f800000, RZ, 0xfc, !PT ;  /* 0x7f80000000007812 */ /* 0x000fe200078efcff */
[----:B------:R-:W-:Y:S06]  /*1100*/  BRA `(.L_x_83) ;  /* 0x0000000000147947 */ /* 0x000fec0003800000 */
.L_x_77:
[----:B------:R-:W-:Y:S01]  /*1110*/  LOP3.LUT R0, R7, 0x80000000, R2, 0x48, !PT ;  /* 0x8000000007007812 */ /* 0x000fe200078e4802 */
[----:B------:R-:W-:Y:S06]  /*1120*/  BRA `(.L_x_83) ;  /* 0x00000000000c7947 */ /* 0x000fec0003800000 */
.L_x_76:
[----:B------:R-:W0:Y:S01]  /*1130*/  MUFU.RSQ R0, -QNAN ;  /* 0xffc0000000007908 */ /* 0x000e220000001400 */
[----:B------:R-:W-:Y:S05]  /*1140*/  BRA `(.L_x_83) ;  /* 0x0000000000047947 */ /* 0x000fea0003800000 */
.L_x_75:
[----:B------:R-:W-:-:S07]  /*1150*/  FADD.FTZ R0, R2, R5 ;  /* 0x0000000502007221 */ /* 0x000fce0000010000 */
.L_x_83:
[----:B------:R-:W-:Y:S05]  /*1160*/  BSYNC.RECONVERGENT B1 ;  /* 0x0000000000017941 */ /* 0x000fea0003800200 */
.L_x_73:
[----:B------:R-:W-:-:S04]  /*1170*/  IMAD.MOV.U32 R9, RZ, RZ, 0x0 ;  /* 0x00000000ff097424 */ /* 0x000fc800078e00ff */
[----:B0-----:R-:W-:Y:S05]  /*1180*/  RET.REL.NODEC R8 `(_Z9blu_finalPK6float2PS_iif) ;  /* 0xffffffec089c7950 */ /* 0x001fea0003c3ffff */
.L_x_84:
        /* <DEDUP_REMOVED lines=15> */
.L_x_126:


//--------------------- .text._Z7blu_mulPK6float2S1_PS_i --------------------------
	.section	.text._Z7blu_mulPK6float2S1_PS_i,"ax",@progbits
	.align	128
        .global         _Z7blu_mulPK6float2S1_PS_i
        .type           _Z7blu_mulPK6float2S1_PS_i,@function
        .size           _Z7blu_mulPK6float2S1_PS_i,(.L_x_132 - _Z7blu_mulPK6float2S1_PS_i)
        .other          _Z7blu_mulPK6float2S1_PS_i,@"STO_CUDA_ENTRY STV_DEFAULT"
_Z7blu_mulPK6float2S1_PS_i:
.text._Z7blu_mulPK6float2S1_PS_i:
        /* <DEDUP_REMOVED lines=9> */
[----:B------:R-:W1:Y:S07]  /*0090*/  LDCU.64 UR4, c[0x0][0x358] ;  /* 0x00006b00ff0477ac */ /* 0x000e6e0008000a00 */
[----:B------:R-:W2:Y:S08]  /*00a0*/  LDC.64 R4, c[0x0][0x388] ;  /* 0x0000e200ff047b82 */ /* 0x000eb00000000a00 */
[----:B------:R-:W3:Y:S01]  /*00b0*/  LDC.64 R6, c[0x0][0x390] ;  /* 0x0000e400ff067b82 */ /* 0x000ee20000000a00 */
[----:B0-----:R-:W-:-:S06]  /*00c0*/  IMAD.WIDE R2, R9, 0x8, R2 ;  /* 0x0000000809027825 */ /* 0x001fcc00078e0202 */
[----:B-1----:R-:W4:Y:S01]  /*00d0*/  LDG.E.64 R2, desc[UR4][R2.64] ;  /* 0x0000000402027981 */ /* 0x002f22000c1e1b00 */
[----:B--2---:R-:W-:-:S06]  /*00e0*/  IMAD.WIDE R4, R9, 0x8, R4 ;  /* 0x0000000809047825 */ /* 0x004fcc00078e0204 */
[----:B------:R-:W4:Y:S01]  /*00f0*/  LDG.E.64 R4, desc[UR4][R4.64] ;  /* 0x0000000404047981 */ /* 0x000f22000c1e1b00 */
[----:B---3--:R-:W-:-:S04]  /*0100*/  IMAD.WIDE R6, R9, 0x8, R6 ;  /* 0x0000000809067825 */ /* 0x008fc800078e0206 */
[-C--:B----4-:R-:W-:Y:S01]  /*0110*/  FMUL R11, R3, R5.reuse ;  /* 0x00000005030b7220 */ /* 0x090fe20000400000 */
[----:B------:R-:W-:-:S03]  /*0120*/  FMUL R0, R2, R5 ;  /* 0x0000000502007220 */ /* 0x000fc60000400000 */
[-C--:B------:R-:W-:Y:S01]  /*0130*/  FFMA R8, R2, R4.reuse, -R11 ;  /* 0x0000000402087223 */ /* 0x080fe2000000080b */
[----:B------:R-:W-:-:S05]  /*0140*/  FFMA R9, R3, R4, R0 ;  /* 0x0000000403097223 */ /* 0x000fca0000000000 */
[----:B------:R-:W-:Y:S01]  /*0150*/  STG.E.64 desc[UR4][R6.64], R8 ;  /* 0x0000000806007986 */ /* 0x000fe2000c101b04 */
[----:B------:R-:W-:Y:S05]  /*0160*/  EXIT ;  /* 0x000000000000794d */ /* 0x000fea0003800000 */
.L_x_85:
        /* <DEDUP_REMOVED lines=9> */
.L_x_132:


//--------------------- .text._Z7blu_padP6float2ii --------------------------
	.section	.text._Z7blu_padP6float2ii,"ax",@progbits
	.align	128
        .global         _Z7blu_padP6float2ii
        .type           _Z7blu_padP6float2ii,@function
        .size           _Z7blu_padP6float2ii,(.L_x_133 - _Z7blu_padP6float2ii)
        .other          _Z7blu_padP6float2ii,@"STO_CUDA_ENTRY STV_DEFAULT"
_Z7blu_padP6float2ii:
.text._Z7blu_padP6float2ii:
        /* <DEDUP_REMOVED lines=8> */
[----:B------:R-:W0:Y:S02]  /*0080*/  LDCU UR7, c[0x0][0x388] ;  /* 0x00007100ff0777ac */ /* 0x000e240008000800 */
[----:B0-----:R-:W-:Y:S02]  /*0090*/  UIADD3 UR4, UPT, UPT, UR6, -UR7, URZ ;  /* 0x8000000706047290 */ /* 0x001fe4000fffe0ff */
[----:B------:R-:W-:-:S04]  /*00a0*/  ISETP.GE.AND P1, PT, R7, UR7, PT ;  /* 0x0000000707007c0c */ /* 0x000fc8000bf26270 */
[C---:B------:R-:W-:Y:S02]  /*00b0*/  ISETP.LT.OR P1, PT, R7.reuse, 0x1, P1 ;  /* 0x000000010700780c */ /* 0x040fe40000f21670 */
[----:B------:R-:W-:-:S04]  /*00c0*/  ISETP.GT.AND P0, PT, R7, UR4, PT ;  /* 0x0000000407007c0c */ /* 0x000fc8000bf04270 */
[----:B------:R-:W-:Y:S01]  /*00d0*/  ISETP.LT.OR P0, PT, R7, UR7, P0 ;  /* 0x0000000707007c0c */ /* 0x000fe20008701670 */
[----:B------:R-:W0:-:S12]  /*00e0*/  LDCU.64 UR4, c[0x0][0x358] ;  /* 0x00006b00ff0477ac */ /* 0x000e180008000a00 */
[----:B------:R-:W1:Y:S02]  /*00f0*/  @!P0 LDC.64 R2, c[0x0][0x380] ;  /* 0x0000e000ff028b82 */ /* 0x000e640000000a00 */
[----:B-1----:R-:W-:-:S05]  /*0100*/  @!P0 IMAD.WIDE R2, R7, 0x8, R2 ;  /* 0x0000000807028825 */ /* 0x002fca00078e0202 */
[----:B0-----:R0:W-:Y:S01]  /*0110*/  @!P0 STG.E.64 desc[UR4][R2.64], RZ ;  /* 0x000000ff02008986 */ /* 0x0011e2000c101b04 */
[----:B------:R-:W-:Y:S05]  /*0120*/  @P1 EXIT ;  /* 0x000000000000194d */ /* 0x000fea0003800000 */
[----:B0-----:R-:W0:Y:S02]  /*0130*/  LDC.64 R2, c[0x0][0x380] ;  /* 0x0000e000ff027b82 */ /* 0x001e240000000a00 */
[----:B0-----:R-:W-:-:S06]  /*0140*/  IMAD.WIDE.U32 R4, R7, 0x8, R2 ;  /* 0x0000000807047825 */ /* 0x001fcc00078e0002 */
[----:B------:R-:W2:Y:S01]  /*0150*/  LDG.E.64 R4, desc[UR4][R4.64] ;  /* 0x0000000404047981 */ /* 0x000ea2000c1e1b00 */
[----:B------:R-:W-:-:S05]  /*0160*/  IADD3 R7, PT, PT, -R7, UR6, RZ ;  /* 0x0000000607077c10 */ /* 0x000fca000fffe1ff */
[----:B------:R-:W-:-:S05]  /*0170*/  IMAD.WIDE R2, R7, 0x8, R2 ;  /* 0x0000000807027825 */ /* 0x000fca00078e0202 */
[----:B--2---:R-:W-:Y:S01]  /*0180*/  STG.E.64 desc[UR4][R2.64], R4 ;  /* 0x0000000402007986 */ /* 0x004fe2000c101b04 */
[----:B------:R-:W-:Y:S05]  /*0190*/  EXIT ;  /* 0x000000000000794d */ /* 0x000fea0003800000 */
.L_x_86:
        /* <DEDUP_REMOVED lines=14> */
.L_x_133:


//--------------------- .text._Z9blu_buildPK6float2PS_S2_if --------------------------
	.section	.text._Z9blu_buildPK6float2PS_S2_if,"ax",@progbits
	.align	128
        .global         _Z9blu_buildPK6float2PS_S2_if
        .type           _Z9blu_buildPK6float2PS_S2_if,@function
        .size           _Z9blu_buildPK6float2PS_S2_if,(.L_x_134 - _Z9blu_buildPK6float2PS_S2_if)
        .other          _Z9blu_buildPK6float2PS_S2_if,@"STO_CUDA_ENTRY STV_DEFAULT"
_Z9blu_buildPK6float2PS_S2_if:
.text._Z9blu_buildPK6float2PS_S2_if:
        /* <DEDUP_REMOVED lines=8> */
[----:B------:R-:W0:Y:S01]  /*0080*/  LDCU UR10, c[0x0][0x39c] ;  /* 0x00007380ff0a77ac */ /* 0x000e220008000800 */
[----:B------:R-:W-:Y:S01]  /*0090*/  I2FP.F32.S32 R2, R3 ;  /* 0x0000000300027245 */ /* 0x000fe20000201400 */
[----:B------:R-:W-:Y:S01]  /*00a0*/  BSSY.RECONVERGENT B0, `(.L_x_87) ;  /* 0x000006b000007945 */ /* 0x000fe20003800200 */
[----:B------:R-:W1:Y:S03]  /*00b0*/  LDCU.64 UR6, c[0x0][0x358] ;  /* 0x00006b00ff0677ac */ /* 0x000e660008000a00 */
[----:B0-----:R-:W-:-:S04]  /*00c0*/  FMUL R5, R2, UR10 ;  /* 0x0000000a02057c20 */ /* 0x001fc80008400000 */
        /* <DEDUP_REMOVED lines=8> */
[----:B-1----:R-:W-:Y:S06]  /*0150*/  @!P0 BRA `(.L_x_88) ;  /* 0x00000004007c8947 */ /* 0x002fec0003800000 */
        /* <DEDUP_REMOVED lines=11> */
.L_x_89:
        /* <DEDUP_REMOVED lines=17> */
[--C-:B------:R-:W-:Y:S01]  /*0320*/  @P0 IMAD.MOV.U32 R4, RZ, RZ, R7.reuse ;  /* 0x000000ffff040224 */ /* 0x100fe200078e0007 */
[----:B------:R-:W-:Y:S01]  /*0330*/  @P4 MOV R15, R7 ;  /* 0x00000007000f4202 */ /* 0x000fe20000000f00 */
        /* <DEDUP_REMOVED lines=8> */
[----:B------:R-:W-:-:S03]  /*03c0*/  LOP3.LUT P6, RZ, R5, 0x1f, RZ, 0xc0, !PT ;  /* 0x0000001f05ff7812 */ /* 0x000fc600078cc0ff */
[----:B------:R-:W-:-:S05]  /*03d0*/  VIADD R7, R7, 0xffffff80 ;  /* 0xffffff8007077836 */ /* 0x000fca0000000000 */
        /* <DEDUP_REMOVED lines=8> */
[----:B------:R-:W-:Y:S02]  /*0460*/  @P3 MOV R7, R4 ;  /* 0x0000000400073202 */ /* 0x000fe40000000f00 */
[C---:B------:R-:W-:Y:S01]  /*0470*/  ISETP.EQ.AND P3, PT, R10.reuse, -0x4, PT ;  /* 0xfffffffc0a00780c */ /* 0x040fe20003f62270 */
[----:B------:R-:W-:Y:S02]  /*0480*/  @P4 IMAD.MOV.U32 R8, RZ, RZ, R4 ;  /* 0x000000ffff084224 */ /* 0x000fe400078e0004 */
[--C-:B------:R-:W-:Y:S01]  /*0490*/  @P4 IMAD.MOV.U32 R7, RZ, RZ, R12.reuse ;  /* 0x000000ffff074224 */ /* 0x100fe200078e000c */
[----:B------:R-:W-:Y:S01]  /*04a0*/  ISETP.EQ.AND P4, PT, R10, 0x4, PT ;  /* 0x000000040a00780c */ /* 0x000fe20003f82270 */
[----:B------:R-:W-:Y:S01]  /*04b0*/  @P2 IMAD.MOV.U32 R8, RZ, RZ, R12 ;  /* 0x000000ffff082224 */ /* 0x000fe200078e000c */
[----:B------:R-:W-:Y:S01]  /*04c0*/  @P1 MOV R8, R13 ;  /* 0x0000000d00081202 */ /* 0x000fe20000000f00 */
[----:B------:R-:W-:Y:S02]  /*04d0*/  @P2 IMAD.MOV.U32 R7, RZ, RZ, R13 ;  /* 0x000000ffff072224 */ /* 0x000fe400078e000d */
[----:B------:R-:W-:-:S02]  /*04e0*/  @P1 IMAD.MOV.U32 R7, RZ, RZ, R14 ;  /* 0x000000ffff071224 */ /* 0x000fc400078e000e */
[----:B------:R-:W-:Y:S02]  /*04f0*/  @P0 IMAD.MOV.U32 R8, RZ, RZ, R14 ;  /* 0x000000ffff080224 */ /* 0x000fe400078e000e */
[--C-:B------:R-:W-:Y:S01]  /*0500*/  @P0 IMAD.MOV.U32 R7, RZ, RZ, R15.reuse ;  /* 0x000000ffff070224 */ /* 0x100fe200078e000f */
[----:B------:R-:W-:Y:S01]  /*0510*/  @P3 MOV R7, R16 ;  /* 0x0000001000073202 */ /* 0x000fe20000000f00 */
[----:B------:R-:W-:Y:S02]  /*0520*/  @P3 IMAD.MOV.U32 R8, RZ, RZ, R15 ;  /* 0x000000ffff083224 */ /* 0x000fe400078e000f */
[----:B------:R-:W-:Y:S02]  /*0530*/  @P5 IMAD.MOV.U32 R8, RZ, RZ, R16 ;  /* 0x000000ffff085224 */ /* 0x000fe400078e0010 */
[--C-:B------:R-:W-:Y:S02]  /*0540*/  @P5 IMAD.MOV.U32 R7, RZ, RZ, R0.reuse ;  /* 0x000000ffff075224 */ /* 0x100fe400078e0000 */
[----:B------:R-:W-:Y:S01]  /*0550*/  @P4 IMAD.MOV.U32 R8, RZ, RZ, R0 ;  /* 0x000000ffff084224 */ /* 0x000fe200078e0000 */
[----:B------:R-:W-:Y:S06]  /*0560*/  @!P6 BRA `(.L_x_91) ;  /* 0x00000000002ce947 */ /* 0x000fec0003800000 */
[----:B------:R-:W-:Y:S01]  /*0570*/  @P2 IMAD.MOV.U32 R9, RZ, RZ, R4 ;  /* 0x000000ffff092224 */ /* 0x000fe200078e0004 */
[----:B------:R-:W-:Y:S01]  /*0580*/  @P1 MOV R9, R12 ;  /* 0x0000000c00091202 */ /* 0x000fe20000000f00 */
[----:B------:R-:W-:Y:S01]  /*0590*/  @P0 IMAD.MOV.U32 R9, RZ, RZ, R13 ;  /* 0x000000ffff090224 */ /* 0x000fe200078e000d */
[----:B------:R-:W-:Y:S01]  /*05a0*/  ISETP.EQ.AND P0, PT, R10, 0x8, PT ;  /* 0x000000080a00780c */ /* 0x000fe20003f02270 */
[----:B------:R-:W-:Y:S01]  /*05b0*/  @P3 IMAD.MOV.U32 R9, RZ, RZ, R14 ;  /* 0x000000ffff093224 */ /* 0x000fe200078e000e */
[----:B------:R-:W-:Y:S01]  /*05c0*/  LOP3.LUT R5, R5, 0x1f, RZ, 0xc0, !PT ;  /* 0x0000001f05057812 */ /* 0x000fe200078ec0ff */
[----:B------:R-:W-:Y:S02]  /*05d0*/  @P5 IMAD.MOV.U32 R9, RZ, RZ, R15 ;  /* 0x000000ffff095224 */ /* 0x000fe400078e000f */
[----:B------:R-:W-:Y:S01]  /*05e0*/  @P4 IMAD.MOV.U32 R9, RZ, RZ, R16 ;  /* 0x000000ffff094224 */ /* 0x000fe200078e0010 */
[----:B------:R-:W-:-:S07]  /*05f0*/  SHF.L.W.U32.HI R7, R8, R5, R7 ;  /* 0x0000000508077219 */ /* 0x000fce0000010e07 */
[----:B------:R-:W-:-:S04]  /*0600*/  @P0 MOV R9, R0 ;  /* 0x0000000000090202 */ /* 0x000fc80000000f00 */
[----:B------:R-:W-:-:S07]  /*0610*/  SHF.L.W.U32.HI R8, R9, R5, R8 ;  /* 0x0000000509087219 */ /* 0x000fce0000010e08 */
.L_x_91:
[----:B------:R-:W-:Y:S05]  /*0620*/  BSYNC.RECONVERGENT B1 ;  /* 0x0000000000017941 */ /* 0x000fea0003800200 */
.L_x_90:
        /* <DEDUP_REMOVED lines=12> */
[----:B------:R-:W-:-:S03]  /*06f0*/  ISETP.GE.AND P1, PT, R6, RZ, PT ;  /* 0x000000ff0600720c */ /* 0x000fc60003f26270 */
[----:B------:R-:W-:-:S04]  /*0700*/  IMAD.MOV R0, RZ, RZ, -R5 ;  /* 0x000000ffff007224 */ /* 0x000fc800078e0a05 */
[----:B------:R-:W-:Y:S01]  /*0710*/  @!P0 IMAD.MOV.U32 R5, RZ, RZ, R0 ;  /* 0x000000ffff058224 */ /* 0x000fe200078e0000 */
[----:B0-----:R-:W-:-:S10]  /*0720*/  DMUL R8, R8, UR4 ;  /* 0x0000000408087c28 */ /* 0x001fd40008000000 */
[----:B------:R-:W0:Y:S02]  /*0730*/  F2F.F32.F64 R8, R8 ;  /* 0x0000000800087310 */ /* 0x000e240000301000 */
[----:B0-----:R-:W-:-:S07]  /*0740*/  FSEL R0, -R8, R8, !P1 ;  /* 0x0000000808007208 */ /* 0x001fce0004800100 */
.L_x_88:
[----:B------:R-:W-:Y:S05]  /*0750*/  BSYNC.RECONVERGENT B0 ;  /* 0x0000000000007941 */ /* 0x000fea0003800200 */
.L_x_87:
[C---:B------:R-:W-:Y:S01]  /*0760*/  FMUL R7, R2.reuse, -UR10 ;  /* 0x8000000a02077c20 */ /* 0x040fe20008400000 */
[----:B------:R-:W-:Y:S03]  /*0770*/  BSSY.RECONVERGENT B0, `(.L_x_92) ;  /* 0x0000069000007945 */ /* 0x000fe60003800200 */
        /* <DEDUP_REMOVED lines=13> */
[----:B------:R-:W-:Y:S01]  /*0850*/  SHF.L.U32 R7, R6, 0x8, RZ ;  /* 0x0000000806077819 */ /* 0x000fe200000006ff */
[----:B------:R-:W-:Y:S01]  /*0860*/  IMAD.MOV.U32 R2, RZ, RZ, RZ ;  /* 0x000000ffff027224 */ /* 0x000fe200078e00ff */
[----:B------:R-:W0:Y:S01]  /*0870*/  LDCU.64 UR8, c[0x4][URZ] ;  /* 0x01000000ff0877ac */ /* 0x000e220008000a00 */
[----:B------:R-:W-:Y:S01]  /*0880*/  IMAD.MOV.U32 R17, RZ, RZ, RZ ;  /* 0x000000ffff117224 */ /* 0x000fe200078e00ff */
[----:B------:R-:W-:Y:S01]  /*0890*/  LOP3.LUT R7, R7, 0x80000000, RZ, 0xfc, !PT ;  /* 0x8000000007077812 */ /* 0x000fe200078efcff */
[----:B------:R-:W-:Y:S01]  /*08a0*/  UMOV UR5, URZ ;  /* 0x000000ff00057c82 */ /* 0x000fe20008000000 */
[----:B------:R-:W-:-:S05]  /*08b0*/  UMOV UR4, URZ ;  /* 0x000000ff00047c82 */ /* 0x000fca0008000000 */
.L_x_94:
[----:B0-----:R-:W-:Y:S02]  /*08c0*/  IMAD.U32 R10, RZ, RZ, UR8 ;  /* 0x00000008ff0a7e24 */ /* 0x001fe4000f8e00ff */
[----:B------:R-:W-:-:S05]  /*08d0*/  IMAD.U32 R11, RZ, RZ, UR9 ;  /* 0x00000009ff0b7e24 */ /* 0x000fca000f8e00ff */
        /* <DEDUP_REMOVED lines=16> */
[-C--:B------:R-:W-:Y:S01]  /*09e0*/  @P0 MOV R4, R8.reuse ;  /* 0x0000000800040202 */ /* 0x080fe20000000f00 */
[--C-:B------:R-:W-:Y:S01]  /*09f0*/  @P2 IMAD.MOV.U32 R13, RZ, RZ, R8.reuse ;  /* 0x000000ffff0d2224 */ /* 0x100fe200078e0008 */
[----:B------:R-:W-:Y:S01]  /*0a00*/  @P5 MOV R16, R8 ;  /* 0x0000000800105202 */ /* 0x000fe20000000f00 */
        /* <DEDUP_REMOVED lines=16> */
[----:B------:R-:W-:Y:S01]  /*0b10*/  @P3 IMAD.MOV.U32 R8, RZ, RZ, R4 ;  /* 0x000000ffff083224 */ /* 0x000fe200078e0004 */
[C---:B------:R-:W-:Y:S01]  /*0b20*/  ISETP.EQ.AND P3, PT, R10.reuse, -0x4, PT ;  /* 0xfffffffc0a00780c */ /* 0x040fe20003f62270 */
[--C-:B------:R-:W-:Y:S01]  /*0b30*/  @P4 IMAD.MOV.U32 R8, RZ, RZ, R12.reuse ;  /* 0x000000ffff084224 */ /* 0x100fe200078e000c */
[----:B------:R-:W-:Y:S01]  /*0b40*/  @P4 MOV R9, R4 ;  /* 0x0000000400094202 */ /* 0x000fe20000000f00 */
[----:B------:R-:W-:Y:S01]  /*0b50*/  @P2 IMAD.MOV.U32 R8, RZ, RZ, R13 ;  /* 0x000000ffff082224 */ /* 0x000fe200078e000d */
[----:B------:R-:W-:Y:S01]  /*0b60*/  ISETP.EQ.AND P4, PT, R10, 0x4, PT ;  /* 0x000000040a00780c */ /* 0x000fe20003f82270 */
[----:B------:R-:W-:Y:S01]  /*0b70*/  @P2 IMAD.MOV.U32 R9, RZ, RZ, R12 ;  /* 0x000000ffff092224 */ /* 0x000fe200078e000c */
[----:B------:R-:W-:Y:S01]  /*0b80*/  @P1 MOV R8, R14 ;  /* 0x0000000e00081202 */ /* 0x000fe20000000f00 */
[----:B------:R-:W-:Y:S02]  /*0b90*/  @P0 IMAD.MOV.U32 R8, RZ, RZ, R15 ;  /* 0x000000ffff080224 */ /* 0x000fe400078e000f */
[----:B------:R-:W-:-:S02]  /*0ba0*/  @P1 IMAD.MOV.U32 R9, RZ, RZ, R13 ;  /* 0x000000ffff091224 */ /* 0x000fc400078e000d */
[----:B------:R-:W-:Y:S02]  /*0bb0*/  @P0 IMAD.MOV.U32 R9, RZ, RZ, R14 ;  /* 0x000000ffff090224 */ /* 0x000fe400078e000e */
[----:B------:R-:W-:Y:S02]  /*0bc0*/  @P3 IMAD.MOV.U32 R8, RZ, RZ, R16 ;  /* 0x000000ffff083224 */ /* 0x000fe400078e0010 */
[--C-:B------:R-:W-:Y:S02]  /*0bd0*/  @P5 IMAD.MOV.U32 R8, RZ, RZ, R2.reuse ;  /* 0x000000ffff085224 */ /* 0x100fe400078e0002 */
[----:B------:R-:W-:Y:S01]  /*0be0*/  @P3 IMAD.MOV.U32 R9, RZ, RZ, R15 ;  /* 0x000000ffff093224 */ /* 0x000fe200078e000f */
[----:B------:R-:W-:Y:S01]  /*0bf0*/  @P5 MOV R9, R16 ;  /* 0x0000001000095202 */ /* 0x000fe20000000f00 */
[----:B------:R-:W-:Y:S02]  /*0c00*/  @P4 IMAD.MOV.U32 R9, RZ, RZ, R2 ;  /* 0x000000ffff094224 */ /* 0x000fe400078e0002 */
[----:B------:R-:W-:Y:S01]  /*0c10*/  IMAD.MOV.U32 R18, RZ, RZ, R8 ;  /* 0x000000ffff127224 */ /* 0x000fe200078e0008 */
[----:B------:R-:W-:Y:S06]  /*0c20*/  @!P6 BRA `(.L_x_96) ;  /* 0x000000000028e947 */ /* 0x000fec0003800000 */
[----:B------:R-:W-:Y:S01]  /*0c30*/  @P1 IMAD.MOV.U32 R4, RZ, RZ, R12 ;  /* 0x000000ffff041224 */ /* 0x000fe200078e000c */
[----:B------:R-:W-:Y:S01]  /*0c40*/  @P0 MOV R4, R13 ;  /* 0x0000000d00040202 */ /* 0x000fe20000000f00 */
[----:B------:R-:W-:Y:S01]  /*0c50*/  @P3 IMAD.MOV.U32 R4, RZ, RZ, R14 ;  /* 0x000000ffff043224 */ /* 0x000fe200078e000e */
[----:B------:R-:W-:Y:S01]  /*0c60*/  ISETP.EQ.AND P0, PT, R10, 0x8, PT ;  /* 0x000000080a00780c */ /* 0x000fe20003f02270 */
[----:B------:R-:W-:Y:S01]  /*0c70*/  @P5 IMAD.MOV.U32 R4, RZ, RZ, R15 ;  /* 0x000000ffff045224 */ /* 0x000fe200078e000f */
[----:B------:R-:W-:Y:S01]  /*0c80*/  LOP3.LUT R7, R7, 0x1f, RZ, 0xc0, !PT ;  /* 0x0000001f07077812 */ /* 0x000fe200078ec0ff */
[----:B------:R-:W-:-:S03]  /*0c90*/  @P4 IMAD.MOV.U32 R4, RZ, RZ, R16 ;  /* 0x000000ffff044224 */ /* 0x000fc600078e0010 */
[----:B------:R-:W-:-:S07]  /*0ca0*/  SHF.L.W.U32.HI R18, R9, R7, R18 ;  /* 0x0000000709127219 */ /* 0x000fce0000010e12 */
[----:B------:R-:W-:-:S05]  /*0cb0*/  @P0 IMAD.MOV.U32 R4, RZ, RZ, R2 ;  /* 0x000000ffff040224 */ /* 0x000fca00078e0002 */
[----:B------:R-:W-:-:S07]  /*0cc0*/  SHF.L.W.U32.HI R9, R4, R7, R9 ;  /* 0x0000000704097219 */ /* 0x000fce0000010e09 */
.L_x_96:
[----:B------:R-:W-:Y:S05]  /*0cd0*/  BSYNC.RECONVERGENT B1 ;  /* 0x0000000000017941 */ /* 0x000fea0003800200 */
.L_x_95:
[C---:B------:R-:W-:Y:S01]  /*0ce0*/  SHF.L.W.U32.HI R2, R9.reuse, 0x2, R18 ;  /* 0x0000000209027819 */ /* 0x040fe20000010e12 */
[----:B------:R-:W-:Y:S01]  /*0cf0*/  UMOV UR4, 0x54442d19 ;  /* 0x54442d1900047882 */ /* 0x000fe20000000000 */
[----:B------:R-:W-:Y:S01]  /*0d00*/  SHF.L.U32 R9, R9, 0x2, RZ ;  /* 0x0000000209097819 */ /* 0x000fe200000006ff */
        /* <DEDUP_REMOVED lines=15> */
.L_x_93:
[----:B------:R-:W-:Y:S05]  /*0e00*/  BSYNC.RECONVERGENT B0 ;  /* 0x0000000000007941 */ /* 0x000fea0003800200 */
.L_x_92:
[----:B------:R-:W0:Y:S02]  /*0e10*/  LDC.64 R8, c[0x0][0x380] ;  /* 0x0000e000ff087b82 */ /* 0x000e240000000a00 */
[----:B0-----:R-:W-:-:S06]  /*0e20*/  IMAD.WIDE R8, R3, 0x8, R8 ;  /* 0x0000000803087825 */ /* 0x001fcc00078e0208 */
[----:B------:R-:W2:Y:S01]  /*0e30*/  LDG.E.64 R8, desc[UR6][R8.64] ;  /* 0x0000000608087981 */ /* 0x000ea2000c1e1b00 */
[----:B------:R-:W-:Y:S01]  /*0e40*/  MOV R12, 0x394d4153 ;  /* 0x394d4153000c7802 */ /* 0x000fe20000000f00 */
[----:B------:R-:W-:Y:S01]  /*0e50*/  FMUL R11, R0, R0 ;  /* 0x00000000000b7220 */ /* 0x000fe20000400000 */
[----:B------:R-:W-:Y:S01]  /*0e60*/  IMAD.MOV.U32 R16, RZ, RZ, 0x37cbac00 ;  /* 0x37cbac00ff107424 */ /* 0x000fe200078e00ff */
[----:B------:R-:W-:Y:S02]  /*0e70*/  LOP3.LUT P1, RZ, R5, 0x2, RZ, 0xc0, !PT ;  /* 0x0000000205ff7812 */ /* 0x000fe4000782c0ff */
[C---:B------:R-:W-:Y:S01]  /*0e80*/  FFMA R6, R11.reuse, -R12, 0.0083327032625675201416 ;  /* 0x3c0885e40b067423 */ /* 0x040fe2000000080c */
[C---:B------:R-:W-:Y:S01]  /*0e90*/  FFMA R4, R11.reuse, R16, -0.0013887860113754868507 ;  /* 0xbab607ed0b047423 */ /* 0x040fe20000000010 */
[----:B------:R-:W-:Y:S01]  /*0ea0*/  FFMA R10, R11, R0, RZ ;  /* 0x000000000b0a7223 */ /* 0x000fe200000000ff */
[----:B------:R-:W-:Y:S01]  /*0eb0*/  LOP3.LUT R18, R5, 0x1, RZ, 0xc0, !PT ;  /* 0x0000000105127812 */ /* 0x000fe200078ec0ff */
[C---:B------:R-:W-:Y:S01]  /*0ec0*/  FFMA R13, R11.reuse, R6, -0.16666662693023681641 ;  /* 0xbe2aaaa80b0d7423 */ /* 0x040fe20000000006 */
[----:B------:R-:W-:Y:S01]  /*0ed0*/  FFMA R4, R11, R4, 0.041666727513074874878 ;  /* 0x3d2aaabb0b047423 */ /* 0x000fe20000000004 */
[----:B------:R-:W-:Y:S01]  /*0ee0*/  VIADD R6, R5, 0x1 ;  /* 0x0000000105067836 */ /* 0x000fe20000000000 */
[----:B------:R-:W-:Y:S01]  /*0ef0*/  ISETP.NE.U32.AND P0, PT, R18, 0x1, PT ;  /* 0x000000011200780c */ /* 0x000fe20003f05070 */
[----:B------:R-:W-:Y:S01]  /*0f00*/  FFMA R15, R13, R10, R0 ;  /* 0x0000000a0d0f7223 */ /* 0x000fe20000000000 */
[----:B------:R-:W-:Y:S01]  /*0f10*/  FMUL R13, R2, R2 ;  /* 0x00000002020d7220 */ /* 0x000fe20000400000 */
[----:B------:R-:W-:Y:S01]  /*0f20*/  FFMA R4, R11, R4, -0.4999999701976776123 ;  /* 0xbeffffff0b047423 */ /* 0x000fe20000000004 */
[----:B------:R-:W-:-:S02]  /*0f30*/  LOP3.LUT P2, RZ, R6, 0x2, RZ, 0xc0, !PT ;  /* 0x0000000206ff7812 */ /* 0x000fc4000784c0ff */
[----:B------:R-:W-:Y:S01]  /*0f40*/  FFMA R12, R13, -R12, 0.0083327032625675201416 ;  /* 0x3c0885e40d0c7423 */ /* 0x000fe2000000080c */
[----:B------:R-:W-:Y:S01]  /*0f50*/  FFMA R0, R11, R4, 1 ;  /* 0x3f8000000b007423 */ /* 0x000fe20000000004 */
[C---:B------:R-:W-:Y:S01]  /*0f60*/  FFMA R17, R13.reuse, R2, RZ ;  /* 0x000000020d117223 */ /* 0x040fe200000000ff */
[----:B------:R-:W0:Y:S01]  /*0f70*/  LDC.64 R10, c[0x0][0x388] ;  /* 0x0000e200ff0a7b82 */ /* 0x000e220000000a00 */
[C---:B------:R-:W-:Y:S01]  /*0f80*/  FFMA R14, R13.reuse, R12, -0.16666662693023681641 ;  /* 0xbe2aaaa80d0e7423 */ /* 0x040fe2000000000c */
[----:B------:R-:W-:Y:S01]  /*0f90*/  FFMA R12, R13, R16, -0.0013887860113754868507 ;  /* 0xbab607ed0d0c7423 */ /* 0x000fe20000000010 */
[----:B------:R-:W-:Y:S02]  /*0fa0*/  LOP3.LUT R6, R7, 0x1, RZ, 0xc0, !PT ;  /* 0x0000000107067812 */ /* 0x000fe400078ec0ff */
[----:B------:R-:W-:Y:S01]  /*0fb0*/  FFMA R17, R17, R14, R2 ;  /* 0x0000000e11117223 */ /* 0x000fe20000000002 */
[----:B------:R-:W-:Y:S01]  /*0fc0*/  FFMA R12, R13, R12, 0.041666727513074874878 ;  /* 0x3d2aaabb0d0c7423 */ /* 0x000fe2000000000c */
[----:B------:R-:W-:Y:S01]  /*0fd0*/  FSEL R2, R0, R15, !P0 ;  /* 0x0000000f00027208 */ /* 0x000fe20004000000 */
[----:B------:R-:W1:Y:S01]  /*0fe0*/  LDC.64 R4, c[0x0][0x390] ;  /* 0x0000e400ff047b82 */ /* 0x000e620000000a00 */
[----:B------:R-:W-:Y:S01]  /*0ff0*/  FSEL R0, R15, R0, !P0 ;  /* 0x000000000f007208 */ /* 0x000fe20004000000 */
[----:B------:R-:W-:Y:S01]  /*1000*/  FFMA R12, R13, R12, -0.4999999701976776123 ;  /* 0xbeffffff0d0c7423 */ /* 0x000fe2000000000c */
[C---:B------:R-:W-:Y:S01]  /*1010*/  LOP3.LUT P3, RZ, R7.reuse, 0x2, RZ, 0xc0, !PT ;  /* 0x0000000207ff7812 */ /* 0x040fe2000786c0ff */
[----:B------:R-:W-:Y:S01]  /*1020*/  VIADD R7, R7, 0x1 ;  /* 0x0000000107077836 */ /* 0x000fe20000000000 */
[----:B------:R-:W-:Y:S01]  /*1030*/  FSEL R2, R2, -R2, !P1 ;  /* 0x8000000202027208 */ /* 0x000fe20004800000 */
[----:B------:R-:W-:Y:S01]  /*1040*/  FFMA R12, R13, R12, 1 ;  /* 0x3f8000000d0c7423 */ /* 0x000fe2000000000c */
[----:B------:R-:W-:-:S02]  /*1050*/  FSEL R0, R0, -R0, !P2 ;  /* 0x8000000000007208 */ /* 0x000fc40005000000 */
[----:B------:R-:W-:Y:S02]  /*1060*/  ISETP.NE.U32.AND P0, PT, R6, 0x1, PT ;  /* 0x000000010600780c */ /* 0x000fe40003f05070 */
[----:B------:R-:W-:Y:S02]  /*1070*/  LOP3.LUT P1, RZ, R7, 0x2, RZ, 0xc0, !PT ;  /* 0x0000000207ff7812 */ /* 0x000fe4000782c0ff */
[----:B------:R-:W-:Y:S02]  /*1080*/  FSEL R6, R12, R17, !P0 ;  /* 0x000000110c067208 */ /* 0x000fe40004000000 */
[----:B------:R-:W-:Y:S01]  /*1090*/  FSEL R12, R17, R12, !P0 ;  /* 0x0000000c110c7208 */ /* 0x000fe20004000000 */
[C---:B0-----:R-:W-:Y:S01]  /*10a0*/  IMAD.WIDE R10, R3.reuse, 0x8, R10 ;  /* 0x00000008030a7825 */ /* 0x041fe200078e020a */
[----:B------:R-:W-:Y:S02]  /*10b0*/  FSEL R13, R6, -R6, !P3 ;  /* 0x80000006060d7208 */ /* 0x000fe40005800000 */
[----:B------:R-:W-:Y:S01]  /*10c0*/  FSEL R12, R12, -R12, !P1 ;  /* 0x8000000c0c0c7208 */ /* 0x000fe20004800000 */
[----:B-1----:R-:W-:-:S04]  /*10d0*/  IMAD.WIDE R4, R3, 0x8, R4 ;  /* 0x0000000803047825 */ /* 0x002fc800078e0204 */
[-C--:B--2---:R-:W-:Y:S01]  /*10e0*/  FMUL R7, R2, R9.reuse ;  /* 0x0000000902077220 */ /* 0x084fe20000400000 */
[----:B------:R-:W-:-:S03]  /*10f0*/  FMUL R15, R0, R9 ;  /* 0x00000009000f7220 */ /* 0x000fc60000400000 */
[-C--:B------:R-:W-:Y:S01]  /*1100*/  FFMA R14, R0, R8.reuse, -R7 ;  /* 0x00000008000e7223 */ /* 0x080fe20000000807 */
[----:B------:R-:W-:-:S05]  /*1110*/  FFMA R15, R2, R8, R15 ;  /* 0x00000008020f7223 */ /* 0x000fca000000000f */
[----:B------:R-:W-:Y:S04]  /*1120*/  STG.E.64 desc[UR6][R10.64], R14 ;  /* 0x0000000e0a007986 */ /* 0x000fe8000c101b06 */
[----:B------:R-:W-:Y:S01]  /*1130*/  STG.E.64 desc[UR6][R4.64], R12 ;  /* 0x0000000c04007986 */ /* 0x000fe2000c101b06 */
[----:B------:R-:W-:Y:S05]  /*1140*/  EXIT ;  /* 0x000000000000794d */ /* 0x000fea0003800000 */
.L_x_97:
        /* <DEDUP_REMOVED lines=11> */
.L_x_134:


//--------------------- .text._Z10split_postP6float2i --------------------------
	.section	.text._Z10split_postP6float2i,"ax",@progbits
	.align	128
        .global         _Z10split_postP6float2i
        .type           _Z10split_postP6float2i,@function
        .size           _Z10split_postP6float2i,(.L_x_127 - _Z10split_postP6float2i)
        .other          _Z10split_postP6float2i,@"STO_CUDA_ENTRY STV_DEFAULT"
_Z10split_postP6float2i:
.text._Z10split_postP6float2i:
[----:B------:R-:W0:Y:S01]  /*0000*/  LDC R1, c[0x0][0x37c] ;  /* 0x0000df00ff017b82 */ /* 0x000e220000000800 */
[----:B------:R-:W1:Y:S07]  /*0010*/  S2R R4, SR_TID.X ;  /* 0x0000000000047919 */ /* 0x000e6e0000002100 */
[----:B------:R-:W2:Y:S01]  /*0020*/  LDC R25, c[0x0][0x388] ;  /* 0x0000e200ff197b82 */ /* 0x000ea20000000800 */
[----:B0-----:R-:W-:-:S07]  /*0030*/  VIADD R1, R1, 0xffffffe0 ;  /* 0xffffffe001017836 */ /* 0x001fce0000000000 */
[----:B------:R-:W1:Y:S08]  /*0040*/  S2UR UR4, SR_CTAID.X ;  /* 0x00000000000479c3 */ /* 0x000e700000002500 */
[----:B------:R-:W1:Y:S01]  /*0050*/  LDC R3, c[0x0][0x360] ;  /* 0x0000d800ff037b82 */ /* 0x000e620000000800 */
[----:B--2---:R-:W-:-:S04]  /*0060*/  SHF.R.S32.HI R0, RZ, 0x1f, R25 ;  /* 0x0000001fff007819 */ /* 0x004fc80000011419 */
[----:B------:R-:W-:Y:S01]  /*0070*/  LEA.HI R2, R0, R25, RZ, 0x2 ;  /* 0x0000001900027211 */ /* 0x000fe200078f10ff */
[----:B-1----:R-:W-:-:S03]  /*0080*/  IMAD R0, R3, UR4, R4 ;  /* 0x0000000403007c24 */ /* 0x002fc6000f8e0204 */
[----:B------:R-:W-:-:S04]  /*0090*/  SHF.R.S32.HI R3, RZ, 0x2, R2 ;  /* 0x00000002ff037819 */ /* 0x000fc80000011402 */
[----:B------:R-:W-:-:S13]  /*00a0*/  ISETP.GE.AND P0, PT, R0, R3, PT ;  /* 0x000000030000720c */ /* 0x000fda0003f06270 */
[----:B------:R-:W-:Y:S05]  /*00b0*/  @P0 EXIT ;  /* 0x000000000000094d */ /* 0x000fea0003800000 */
[----:B------:R-:W0:Y:S01]  /*00c0*/  LDC.64 R10, c[0x0][0x380] ;  /* 0x0000e000ff0a7b82 */ /* 0x000e220000000a00 */
[----:B------:R-:W1:Y:S01]  /*00d0*/  LDCU.64 UR6, c[0x0][0x358] ;  /* 0x00006b00ff0677ac */ /* 0x000e620008000a00 */
[----:B------:R-:W-:Y:S01]  /*00e0*/  LEA.HI R3, R25, R25, RZ, 0x1 ;  /* 0x0000001919037211 */ /* 0x000fe200078f08ff */
[----:B------:R-:W-:-:S03]  /*00f0*/  IMAD.SHL.U32 R19, R0, 0x2, RZ ;  /* 0x0000000200137824 */ /* 0x000fc600078e00ff */
[----:B------:R-:W-:Y:S01]  /*0100*/  LEA.HI.SX32 R3, R3, R0, 0x1f ;  /* 0x0000000003037211 */ /* 0x000fe200078ffaff */
[----:B0-----:R-:W-:-:S04]  /*0110*/  IMAD.WIDE R18, R19, 0x8, R10 ;  /* 0x0000000813127825 */ /* 0x001fc800078e020a */
[----:B------:R-:W-:Y:S01]  /*0120*/  IMAD.WIDE R10, R3, 0x8, R10 ;  /* 0x00000008030a7825 */ /* 0x000fe200078e020a */
[----:B-1----:R-:W2:Y:S04]  /*0130*/  LDG.E.64 R12, desc[UR6][R18.64] ;  /* 0x00000006120c7981 */ /* 0x002ea8000c1e1b00 */
[----:B------:R-:W2:Y:S04]  /*0140*/  LDG.E.64 R16, desc[UR6][R10.64] ;  /* 0x000000060a107981 */ /* 0x000ea8000c1e1b00 */
[----:B------:R-:W3:Y:S04]  /*0150*/  LDG.E.64 R14, desc[UR6][R18.64+0x8] ;  /* 0x00000806120e7981 */ /* 0x000ee8000c1e1b00 */
[----:B------:R-:W3:Y:S01]  /*0160*/  LDG.E.64 R4, desc[UR6][R10.64+0x8] ;  /* 0x000008060a047981 */ /* 0x000ee2000c1e1b00 */
[----:B------:R-:W0:Y:S01]  /*0170*/  I2F.F64 R24, R25 ;  /* 0x0000001900187312 */ /* 0x000e220000201c00 */
[----:B------:R-:W-:Y:S01]  /*0180*/  IMAD.MOV.U32 R2, RZ, RZ, 0x1 ;  /* 0x00000001ff027424 */ /* 0x000fe200078e00ff */
[----:B------:R-:W-:Y:S01]  /*0190*/  UMOV UR4, 0x54442d18 ;  /* 0x54442d1800047882 */ /* 0x000fe20000000000 */
[----:B------:R-:W-:Y:S01]  /*01a0*/  UMOV UR5, 0x401921fb ;  /* 0x401921fb00057882 */ /* 0x000fe20000000000 */
[----:B------:R-:W-:Y:S04]  /*01b0*/  BSSY.RECONVERGENT B0, `(.L_x_98) ;  /* 0x000001c000007945 */ /* 0x000fe80003800200 */
[----:B------:R-:W1:Y:S08]  /*01c0*/  I2F.F64 R8, R0 ;  /* 0x0000000000087312 */ /* 0x000e700000201c00 */
[----:B0-----:R-:W0:Y:S01]  /*01d0*/  MUFU.RCP64H R3, R25 ;  /* 0x0000001900037308 */ /* 0x001e220000001800 */
[----:B-1----:R-:W-:-:S02]  /*01e0*/  DMUL R8, R8, -UR4 ;  /* 0x8000000408087c28 */ /* 0x002fc40008000000 */
[----:B0-----:R-:W-:-:S08]  /*01f0*/  DFMA R6, -R24, R2, 1 ;  /* 0x3ff000001806742b */ /* 0x001fd00000000102 */
[----:B------:R-:W-:Y:S01]  /*0200*/  FSETP.GEU.AND P1, PT, |R9|, 6.5827683646048100446e-37, PT ;  /* 0x036000000900780b */ /* 0x000fe20003f2e200 */
[----:B------:R-:W-:-:S08]  /*0210*/  DFMA R6, R6, R6, R6 ;  /* 0x000000060606722b */ /* 0x000fd00000000006 */
[----:B------:R-:W-:-:S08]  /*0220*/  DFMA R6, R2, R6, R2 ;  /* 0x000000060206722b */ /* 0x000fd00000000002 */
[----:B------:R-:W-:-:S08]  /*0230*/  DFMA R2, -R24, R6, 1 ;  /* 0x3ff000001802742b */ /* 0x000fd00000000106 */
[----:B------:R-:W-:-:S08]  /*0240*/  DFMA R2, R6, R2, R6 ;  /* 0x000000020602722b */ /* 0x000fd00000000006 */
[----:B------:R-:W-:-:S08]  /*0250*/  DMUL R6, R8, R2 ;  /* 0x0000000208067228 */ /* 0x000fd00000000000 */
[----:B------:R-:W-:-:S08]  /*0260*/  DFMA R20, -R24, R6, R8 ;  /* 0x000000061814722b */ /* 0x000fd00000000108 */
[----:B------:R-:W-:-:S10]  /*0270*/  DFMA R2, R2, R20, R6 ;  /* 0x000000140202722b */ /* 0x000fd40000000006 */
[----:B------:R-:W-:-:S05]  /*0280*/  FFMA R0, RZ, R25, R3 ;  /* 0x00000019ff007223 */ /* 0x000fca0000000003 */
[----:B------:R-:W-:Y:S01]  /*0290*/  FSETP.GT.AND P0, PT, |R0|, 1.469367938527859385e-39, PT ;  /* 0x001000000000780b */ /* 0x000fe20003f04200 */
[C-C-:B--2---:R-:W-:Y:S01]  /*02a0*/  FADD R22, R12.reuse, R16.reuse ;  /* 0x000000100c167221 */ /* 0x144fe20000000000 */
[C-C-:B------:R-:W-:Y:S01]  /*02b0*/  FADD R23, R13.reuse, R17.reuse ;  /* 0x000000110d177221 */ /* 0x140fe20000000000 */
[----:B------:R-:W-:Y:S01]  /*02c0*/  FADD R7, R12, -R16 ;  /* 0x800000100c077221 */ /* 0x000fe20000000000 */
[----:B------:R-:W-:-:S03]  /*02d0*/  FADD R12, R13, -R17 ;  /* 0x800000110d0c7221 */ /* 0x000fc60000000000 */
[----:B------:R0:W-:Y:S01]  /*02e0*/  STG.E.64 desc[UR6][R18.64], R22 ;  /* 0x0000001612007986 */ /* 0x0001e2000c101b06 */
[C-C-:B---3--:R-:W-:Y:S01]  /*02f0*/  FADD R20, R14.reuse, R4.reuse ;  /* 0x000000040e147221 */ /* 0x148fe20000000000 */
[C-C-:B------:R-:W-:Y:S01]  /*0300*/  FADD R21, R15.reuse, R5.reuse ;  /* 0x000000050f157221 */ /* 0x140fe20000000000 */
[----:B------:R-:W-:Y:S01]  /*0310*/  FADD R13, R14, -R4 ;  /* 0x800000040e0d7221 */ /* 0x000fe20000000000 */
[----:B------:R-:W-:-:S03]  /*0320*/  FADD R0, R15, -R5 ;  /* 0x800000050f007221 */ /* 0x000fc60000000000 */
[----:B------:R0:W-:Y:S01]  /*0330*/  STG.E.64 desc[UR6][R18.64+0x8], R20 ;  /* 0x0000081412007986 */ /* 0x0001e2000c101b06 */
[----:B------:R-:W-:Y:S05]  /*0340*/  @P0 BRA P1, `(.L_x_99) ;  /* 0x0000000000080947 */ /* 0x000fea0000800000 */
[----:B0-----:R-:W-:-:S07]  /*0350*/  MOV R22, 0x370 ;  /* 0x0000037000167802 */ /* 0x001fce0000000f00 */
[----:B------:R-:W-:Y:S05]  /*0360*/  CALL.REL.NOINC `($__internal_3_$__cuda_sm20_div_rn_f64_full) ;  /* 0x0000000400807944 */ /* 0x000fea0003c00000 */
.L_x_99:
[----:B------:R-:W-:Y:S05]  /*0370*/  BSYNC.RECONVERGENT B0 ;  /* 0x0000000000007941 */ /* 0x000fea0003800200 */
.L_x_98:
[----:B------:R-:W1:Y:S01]  /*0380*/  F2F.F32.F64 R15, R2 ;  /* 0x00000002000f7310 */ /* 0x000e620000301000 */
[----:B------:R-:W-:Y:S01]  /*0390*/  BSSY.RECONVERGENT B0, `(.L_x_100) ;  /* 0x0000040000007945 */ /* 0x000fe20003800200 */
[C---:B-1----:R-:W-:Y:S01]  /*03a0*/  FMUL R5, R15.reuse, 0.63661974668502807617 ;  /* 0x3f22f9830f057820 */ /* 0x042fe20000400000 */
[----:B------:R-:W-:-:S05]  /*03b0*/  FSETP.GE.AND P0, PT, |R15|, 105615, PT ;  /* 0x47ce47800f00780b */ /* 0x000fca0003f06200 */
[----:B------:R-:W1:Y:S02]  /*03c0*/  F2I.NTZ R5, R5 ;  /* 0x0000000500057305 */ /* 0x000e640000203100 */
[----:B-1----:R-:W-:-:S05]  /*03d0*/  I2FP.F32.S32 R4, R5 ;  /* 0x0000000500047245 */ /* 0x002fca0000201400 */
        /* <DEDUP_REMOVED lines=9> */
[----:B------:R-:W1:Y:S01]  /*0470*/  LDCU.64 UR8, c[0x4][URZ] ;  /* 0x01000000ff0877ac */ /* 0x000e620008000a00 */
[----:B------:R-:W-:Y:S02]  /*0480*/  IMAD.MOV.U32 R6, RZ, RZ, RZ ;  /* 0x000000ffff067224 */ /* 0x000fe400078e00ff */
[----:B------:R-:W-:Y:S01]  /*0490*/  IMAD.MOV.U32 R2, RZ, RZ, R1 ;  /* 0x000000ffff027224 */ /* 0x000fe200078e0001 */
[----:B------:R-:W-:Y:S01]  /*04a0*/  LOP3.LUT R17, R3, 0x80000000, RZ, 0xfc, !PT ;  /* 0x8000000003117812 */ /* 0x000fe200078efcff */
[----:B------:R-:W-:Y:S01]  /*04b0*/  UMOV UR5, URZ ;  /* 0x000000ff00057c82 */ /* 0x000fe20008000000 */
[----:B------:R-:W-:-:S05]  /*04c0*/  UMOV UR4, URZ ;  /* 0x000000ff00047c82 */ /* 0x000fca0008000000 */
.L_x_102:
[----:B-1----:R-:W-:Y:S02]  /*04d0*/  IMAD.U32 R8, RZ, RZ, UR8 ;  /* 0x00000008ff087e24 */ /* 0x002fe4000f8e00ff */
        /* <DEDUP_REMOVED lines=10> */
[----:B-1----:R-:W-:Y:S01]  /*0580*/  VIADD R2, R2, 0x4 ;  /* 0x0000000402027836 */ /* 0x002fe20000000000 */
        /* <DEDUP_REMOVED lines=25> */
[----:B------:R-:W2:Y:S01]  /*0720*/  I2F.F64.S64 R8, R8 ;  /* 0x0000000800087312 */ /* 0x000ea20000301c00 */
[----:B------:R-:W-:-:S05]  /*0730*/  LEA.HI R5, R4, R5, RZ, 0x1 ;  /* 0x0000000504057211 */ /* 0x000fca00078f08ff */
[----:B------:R-:W-:-:S04]  /*0740*/  IMAD.MOV R2, RZ, RZ, -R5 ;  /* 0x000000ffff027224 */ /* 0x000fc800078e0a05 */
[----:B------:R-:W-:Y:S01]  /*0750*/  @!P0 IMAD.MOV.U32 R5, RZ, RZ, R2 ;  /* 0x000000ffff058224 */ /* 0x000fe200078e0002 */
[----:B--2---:R-:W-:-:S10]  /*0760*/  DMUL R16, R8, UR4 ;  /* 0x0000000408107c28 */ /* 0x004fd40008000000 */
[----:B------:R-:W2:Y:S02]  /*0770*/  F2F.F32.F64 R16, R16 ;  /* 0x0000001000107310 */ /* 0x000ea40000301000 */
[----:B-12---:R-:W-:-:S07]  /*0780*/  FSEL R4, -R16, R16, !P1 ;  /* 0x0000001010047208 */ /* 0x006fce0004800100 */
.L_x_101:
[----:B------:R-:W-:Y:S05]  /*0790*/  BSYNC.RECONVERGENT B0 ;  /* 0x0000000000007941 */ /* 0x000fea0003800200 */
.L_x_100:
[----:B------:R-:W-:Y:S02]  /*07a0*/  IMAD.MOV.U32 R2, RZ, RZ, 0x37cbac00 ;  /* 0x37cbac00ff027424 */ /* 0x000fe400078e00ff */
[----:B------:R-:W-:Y:S01]  /*07b0*/  FMUL R3, R4, R4 ;  /* 0x0000000404037220 */ /* 0x000fe20000400000 */
[----:B------:R-:W-:Y:S01]  /*07c0*/  IMAD.MOV.U32 R6, RZ, RZ, 0x394d4153 ;  /* 0x394d4153ff067424 */ /* 0x000fe200078e00ff */
[----:B------:R-:W-:Y:S02]  /*07d0*/  LOP3.LUT R8, R5, 0x1, RZ, 0xc0, !PT ;  /* 0x0000000105087812 */ /* 0x000fe400078ec0ff */
[C---:B------:R-:W-:Y:S01]  /*07e0*/  FFMA R2, R3.reuse, R2, -0.0013887860113754868507 ;  /* 0xbab607ed03027423 */ /* 0x040fe20000000002 */
[C---:B------:R-:W-:Y:S01]  /*07f0*/  FFMA R6, R3.reuse, -R6, 0.0083327032625675201416 ;  /* 0x3c0885e403067423 */ /* 0x040fe20000000806 */
[C---:B------:R-:W-:Y:S01]  /*0800*/  FFMA R9, R3.reuse, R4, RZ ;  /* 0x0000000403097223 */ /* 0x040fe200000000ff */
[----:B------:R-:W-:Y:S01]  /*0810*/  ISETP.NE.U32.AND P0, PT, R8, 0x1, PT ;  /* 0x000000010800780c */ /* 0x000fe20003f05070 */
[C---:B------:R-:W-:Y:S01]  /*0820*/  FFMA R2, R3.reuse, R2, 0.041666727513074874878 ;  /* 0x3d2aaabb03027423 */ /* 0x040fe20000000002 */
[----:B------:R-:W-:Y:S01]  /*0830*/  FFMA R6, R3, R6, -0.16666662693023681641 ;  /* 0xbe2aaaa803067423 */ /* 0x000fe20000000006 */
[----:B------:R-:W-:Y:S01]  /*0840*/  LOP3.LUT P1, RZ, R5, 0x2, RZ, 0xc0, !PT ;  /* 0x0000000205ff7812 */ /* 0x000fe2000782c0ff */
[----:B------:R-:W-:Y:S01]  /*0850*/  FFMA R8, RZ, R13, -R0 ;  /* 0x0000000dff087223 */ /* 0x000fe20000000800 */
[----:B------:R-:W-:Y:S01]  /*0860*/  FFMA R2, R3, R2, -0.4999999701976776123 ;  /* 0xbeffffff03027423 */ /* 0x000fe20000000002 */
[----:B------:R-:W-:-:S03]  /*0870*/  FFMA R9, R9, R6, R4 ;  /* 0x0000000609097223 */ /* 0x000fc60000000004 */
[----:B------:R-:W-:Y:S01]  /*0880*/  FFMA R2, R3, R2, 1 ;  /* 0x3f80000003027423 */ /* 0x000fe20000000002 */
[----:B------:R-:W-:-:S05]  /*0890*/  VIADD R3, R5, 0x1 ;  /* 0x0000000105037836 */ /* 0x000fca0000000000 */
[----:B------:R-:W-:Y:S02]  /*08a0*/  LOP3.LUT P2, RZ, R3, 0x2, RZ, 0xc0, !PT ;  /* 0x0000000203ff7812 */ /* 0x000fe4000784c0ff */
[----:B------:R-:W-:Y:S02]  /*08b0*/  FSEL R3, R2, R9, !P0 ;  /* 0x0000000902037208 */ /* 0x000fe40004000000 */
[----:B------:R-:W-:Y:S01]  /*08c0*/  FSEL R2, R9, R2, !P0 ;  /* 0x0000000209027208 */ /* 0x000fe20004000000 */
[----:B------:R-:W-:Y:S01]  /*08d0*/  FFMA R9, RZ, R0, R13 ;  /* 0x00000000ff097223 */ /* 0x000fe2000000000d */
[----:B------:R-:W-:Y:S02]  /*08e0*/  FSEL R3, R3, -R3, !P1 ;  /* 0x8000000303037208 */ /* 0x000fe40004800000 */
[----:B------:R-:W-:Y:S02]  /*08f0*/  FSEL R2, R2, -R2, !P2 ;  /* 0x8000000202027208 */ /* 0x000fe40005000000 */
[----:B------:R-:W-:Y:S01]  /*0900*/  STG.E.64 desc[UR6][R10.64+0x8], R8 ;  /* 0x000008080a007986 */ /* 0x000fe2000c101b06 */
[----:B------:R-:W-:-:S02]  /*0910*/  FMUL R4, R12, R3 ;  /* 0x000000030c047220 */ /* 0x000fc40000400000 */
[-C--:B------:R-:W-:Y:S02]  /*0920*/  FMUL R12, R12, R2.reuse ;  /* 0x000000020c0c7220 */ /* 0x080fe40000400000 */
[C---:B------:R-:W-:Y:S02]  /*0930*/  FFMA R2, R7.reuse, R2, -R4 ;  /* 0x0000000207027223 */ /* 0x040fe40000000804 */
[----:B------:R-:W-:-:S05]  /*0940*/  FFMA R3, R7, R3, R12 ;  /* 0x0000000307037223 */ /* 0x000fca000000000c */
[----:B------:R-:W-:Y:S01]  /*0950*/  STG.E.64 desc[UR6][R10.64], R2 ;  /* 0x000000020a007986 */ /* 0x000fe2000c101b06 */
[----:B------:R-:W-:Y:S05]  /*0960*/  EXIT ;  /* 0x000000000000794d */ /* 0x000fea0003800000 */
        .weak           $__internal_3_$__cuda_sm20_div_rn_f64_full
        .type           $__internal_3_$__cuda_sm20_div_rn_f64_full,@function
        .size           $__internal_3_$__cuda_sm20_div_rn_f64_full,(.L_x_127 - $__internal_3_$__cuda_sm20_div_rn_f64_full)
$__internal_3_$__cuda_sm20_div_rn_f64_full:
[C---:B------:R-:W-:Y:S01]  /*0970*/  FSETP.GEU.AND P0, PT, |R25|.reuse, 1.469367938527859385e-39, PT ;  /* 0x001000001900780b */ /* 0x040fe20003f0e200 */
[--C-:B------:R-:W-:Y:S01]  /*0980*/  IMAD.MOV.U32 R4, RZ, RZ, R24.reuse ;  /* 0x000000ffff047224 */ /* 0x100fe200078e0018 */
[----:B------:R-:W-:Y:S01]  /*0990*/  LOP3.LUT R2, R25, 0x800fffff, RZ, 0xc0, !PT ;  /* 0x800fffff19027812 */ /* 0x000fe200078ec0ff */
[----:B------:R-:W-:Y:S01]  /*09a0*/  IMAD.MOV.U32 R5, RZ, RZ, R25 ;  /* 0x000000ffff057224 */ /* 0x000fe200078e0019 */
[C---:B------:R-:W-:Y:S01]  /*09b0*/  FSETP.GEU.AND P2, PT, |R9|.reuse, 1.469367938527859385e-39, PT ;  /* 0x001000000900780b */ /* 0x040fe20003f4e200 */
[----:B------:R-:W-:Y:S01]  /*09c0*/  IMAD.MOV.U32 R16, RZ, RZ, 0x1 ;  /* 0x00000001ff107424 */ /* 0x000fe200078e00ff */
[----:B------:R-:W-:Y:S01]  /*09d0*/  LOP3.LUT R3, R2, 0x3ff00000, RZ, 0xfc, !PT ;  /* 0x3ff0000002037812 */ /* 0x000fe200078efcff */
[----:B------:R-:W-:Y:S01]  /*09e0*/  IMAD.MOV.U32 R2, RZ, RZ, R24 ;  /* 0x000000ffff027224 */ /* 0x000fe200078e0018 */
[----:B------:R-:W-:Y:S01]  /*09f0*/  LOP3.LUT R23, R9, 0x7ff00000, RZ, 0xc0, !PT ;  /* 0x7ff0000009177812 */ /* 0x000fe200078ec0ff */
[----:B------:R-:W-:Y:S01]  /*0a00*/  BSSY.RECONVERGENT B1, `(.L_x_103) ;  /* 0x0000050000017945 */ /* 0x000fe20003800200 */
[----:B------:R-:W-:-:S03]  /*0a10*/  LOP3.LUT R24, R25, 0x7ff00000, RZ, 0xc0, !PT ;  /* 0x7ff0000019187812 */ /* 0x000fc600078ec0ff */
[----:B------:R-:W-:Y:S01]  /*0a20*/  @!P0 DMUL R2, R4, 8.98846567431157953865e+307 ;  /* 0x7fe0000004028828 */ /* 0x000fe20000000000 */
[----:B------:R-:W-:Y:S01]  /*0a30*/  ISETP.GE.U32.AND P1, PT, R23, R24, PT ;  /* 0x000000181700720c */ /* 0x000fe20003f26070 */
[----:B------:R-:W-:Y:S02]  /*0a40*/  IMAD.MOV.U32 R25, RZ, RZ, R23 ;  /* 0x000000ffff197224 */ /* 0x000fe400078e0017 */
[----:B------:R-:W-:Y:S02]  /*0a50*/  @!P2 LOP3.LUT R6, R5, 0x7ff00000, RZ, 0xc0, !PT ;  /* 0x7ff000000506a812 */ /* 0x000fe400078ec0ff */
[----:B------:R-:W0:Y:S02]  /*0a60*/  MUFU.RCP64H R17, R3 ;  /* 0x0000000300117308 */ /* 0x000e240000001800 */
[----:B------:R-:W-:Y:S01]  /*0a70*/  @!P2 ISETP.GE.U32.AND P3, PT, R23, R6, PT ;  /* 0x000000061700a20c */ /* 0x000fe20003f66070 */
[----:B------:R-:W-:Y:S01]  /*0a80*/  IMAD.MOV.U32 R6, RZ, RZ, 0x1ca00000 ;  /* 0x1ca00000ff067424 */ /* 0x000fe200078e00ff */
[----:B------:R-:W-:-:S04]  /*0a90*/  @!P0 LOP3.LUT R24, R3, 0x7ff00000, RZ, 0xc0, !PT ;  /* 0x7ff0000003188812 */ /* 0x000fc800078ec0ff */
[----:B------:R-:W-:-:S04]  /*0aa0*/  @!P2 SEL R19, R6, 0x63400000, !P3 ;  /* 0x634000000613a807 */ /* 0x000fc80005800000 */
[----:B------:R-:W-:-:S04]  /*0ab0*/  @!P2 LOP3.LUT R20, R19, 0x80000000, R9, 0xf8, !PT ;  /* 0x800000001314a812 */ /* 0x000fc800078ef809 */
[----:B------:R-:W-:Y:S01]  /*0ac0*/  @!P2 LOP3.LUT R21, R20, 0x100000, RZ, 0xfc, !PT ;  /* 0x001000001415a812 */ /* 0x000fe200078efcff */
[----:B0-----:R-:W-:Y:S01]  /*0ad0*/  DFMA R14, R16, -R2, 1 ;  /* 0x3ff00000100e742b */ /* 0x001fe20000000802 */
[----:B------:R-:W-:-:S07]  /*0ae0*/  @!P2 IMAD.MOV.U32 R20, RZ, RZ, RZ ;  /* 0x000000ffff14a224 */ /* 0x000fce00078e00ff */
[----:B------:R-:W-:-:S08]  /*0af0*/  DFMA R14, R14, R14, R14 ;  /* 0x0000000e0e0e722b */ /* 0x000fd0000000000e */
[----:B------:R-:W-:Y:S01]  /*0b00*/  DFMA R16, R16, R14, R16 ;  /* 0x0000000e1010722b */ /* 0x000fe20000000010 */
[----:B------:R-:W-:Y:S01]  /*0b10*/  SEL R15, R6, 0x63400000, !P1 ;  /* 0x63400000060f7807 */ /* 0x000fe20004800000 */
[----:B------:R-:W-:-:S03]  /*0b20*/  IMAD.MOV.U32 R14, RZ, RZ, R8 ;  /* 0x000000ffff0e7224 */ /* 0x000fc600078e0008 */
[----:B------:R-:W-:-:S03]  /*0b30*/  LOP3.LUT R15, R15, 0x800fffff, R9, 0xf8, !PT ;  /* 0x800fffff0f0f7812 */ /* 0x000fc600078ef809 */
[----:B------:R-:W-:-:S03]  /*0b40*/  DFMA R18, R16, -R2, 1 ;  /* 0x3ff000001012742b */ /* 0x000fc60000000802 */
[----:B------:R-:W-:-:S05]  /*0b50*/  @!P2 DFMA R14, R14, 2, -R20 ;  /* 0x400000000e0ea82b */ /* 0x000fca0000000814 */
[----:B------:R-:W-:-:S05]  /*0b60*/  DFMA R18, R16, R18, R16 ;  /* 0x000000121012722b */ /* 0x000fca0000000010 */
[----:B------:R-:W-:-:S03]  /*0b70*/  @!P2 LOP3.LUT R25, R15, 0x7ff00000, RZ, 0xc0, !PT ;  /* 0x7ff000000f19a812 */ /* 0x000fc600078ec0ff */
[----:B------:R-:W-:Y:S02]  /*0b80*/  DMUL R16, R18, R14 ;  /* 0x0000000e12107228 */ /* 0x000fe40000000000 */
[----:B------:R-:W-:-:S05]  /*0b90*/  VIADD R26, R25, 0xffffffff ;  /* 0xffffffff191a7836 */ /* 0x000fca0000000000 */
[----:B------:R-:W-:Y:S01]  /*0ba0*/  ISETP.GT.U32.AND P0, PT, R26, 0x7feffffe, PT ;  /* 0x7feffffe1a00780c */ /* 0x000fe20003f04070 */
[----:B------:R-:W-:Y:S01]  /*0bb0*/  VIADD R26, R24, 0xffffffff ;  /* 0xffffffff181a7836 */ /* 0x000fe20000000000 */
[----:B------:R-:W-:-:S04]  /*0bc0*/  DFMA R20, R16, -R2, R14 ;  /* 0x800000021014722b */ /* 0x000fc8000000000e */
[----:B------:R-:W-:-:S04]  /*0bd0*/  ISETP.GT.U32.OR P0, PT, R26, 0x7feffffe, P0 ;  /* 0x7feffffe1a00780c */ /* 0x000fc80000704470 */
[----:B------:R-:W-:-:S09]  /*0be0*/  DFMA R20, R18, R20, R16 ;  /* 0x000000141214722b */ /* 0x000fd20000000010 */
[----:B------:R-:W-:Y:S05]  /*0bf0*/  @P0 BRA `(.L_x_104) ;  /* 0x00000000006c0947 */ /* 0x000fea0003800000 */
[----:B------:R-:W-:-:S04]  /*0c00*/  LOP3.LUT R16, R5, 0x7ff00000, RZ, 0xc0, !PT ;  /* 0x7ff0000005107812 */ /* 0x000fc800078ec0ff */
[CC--:B------:R-:W-:Y:S02]  /*0c10*/  VIADDMNMX R8, R23.reuse, -R16.reuse, 0xb9600000, !PT ;  /* 0xb960000017087446 */ /* 0x0c0fe40007800910 */
[----:B------:R-:W-:Y:S02]  /*0c20*/  ISETP.GE.U32.AND P0, PT, R23, R16, PT ;  /* 0x000000101700720c */ /* 0x000fe40003f06070 */
[----:B------:R-:W-:Y:S02]  /*0c30*/  VIMNMX R8, PT, PT, R8, 0x46a00000, PT ;  /* 0x46a0000008087848 */ /* 0x000fe40003fe0100 */
[----:B------:R-:W-:-:S05]  /*0c40*/  SEL R9, R6, 0x63400000, !P0 ;  /* 0x6340000006097807 */ /* 0x000fca0004000000 */
[----:B------:R-:W-:Y:S02]  /*0c50*/  IMAD.IADD R6, R8, 0x1, -R9 ;  /* 0x0000000108067824 */ /* 0x000fe400078e0a09 */
[----:B------:R-:W-:Y:S02]  /*0c60*/  IMAD.MOV.U32 R8, RZ, RZ, RZ ;  /* 0x000000ffff087224 */ /* 0x000fe400078e00ff */
[----:B------:R-:W-:-:S06]  /*0c70*/  VIADD R9, R6, 0x7fe00000 ;  /* 0x7fe0000006097836 */ /* 0x000fcc0000000000 */
[----:B------:R-:W-:-:S10]  /*0c80*/  DMUL R16, R20, R8 ;  /* 0x0000000814107228 */ /* 0x000fd40000000000 */
[----:B------:R-:W-:-:S13]  /*0c90*/  FSETP.GTU.AND P0, PT, |R17|, 1.469367938527859385e-39, PT ;  /* 0x001000001100780b */ /* 0x000fda0003f0c200 */
[----:B------:R-:W-:Y:S05]  /*0ca0*/  @P0 BRA `(.L_x_105) ;  /* 0x0000000000940947 */ /* 0x000fea0003800000 */
[----:B------:R-:W-:Y:S01]  /*0cb0*/  DFMA R2, R20, -R2, R14 ;  /* 0x800000021402722b */ /* 0x000fe2000000000e */
[----:B------:R-:W-:-:S09]  /*0cc0*/  IMAD.MOV.U32 R8, RZ, RZ, RZ ;  /* 0x000000ffff087224 */ /* 0x000fd200078e00ff */
[C---:B------:R-:W-:Y:S02]  /*0cd0*/  FSETP.NEU.AND P0, PT, R3.reuse, RZ, PT ;  /* 0x000000ff0300720b */ /* 0x040fe40003f0d000 */
[----:B------:R-:W-:-:S04]  /*0ce0*/  LOP3.LUT R5, R3, 0x80000000, R5, 0x48, !PT ;  /* 0x8000000003057812 */ /* 0x000fc800078e4805 */
[----:B------:R-:W-:-:S07]  /*0cf0*/  LOP3.LUT R9, R5, R9, RZ, 0xfc, !PT ;  /* 0x0000000905097212 */ /* 0x000fce00078efcff */
[----:B------:R-:W-:Y:S05]  /*0d00*/  @!P0 BRA `(.L_x_105) ;  /* 0x00000000007c8947 */ /* 0x000fea0003800000 */
[----:B------:R-:W-:Y:S01]  /*0d10*/  IMAD.MOV R3, RZ, RZ, -R6 ;  /* 0x000000ffff037224 */ /* 0x000fe200078e0a06 */
[----:B------:R-:W-:Y:S01]  /*0d20*/  DMUL.RP R8, R20, R8 ;  /* 0x0000000814087228 */ /* 0x000fe20000008000 */
[----:B------:R-:W-:-:S06]  /*0d30*/  IMAD.MOV.U32 R2, RZ, RZ, RZ ;  /* 0x000000ffff027224 */ /* 0x000fcc00078e00ff */
[----:B------:R-:W-:-:S03]  /*0d40*/  DFMA R2, R16, -R2, R20 ;  /* 0x800000021002722b */ /* 0x000fc60000000014 */
[----:B------:R-:W-:-:S03]  /*0d50*/  LOP3.LUT R5, R9, R5, RZ, 0x3c, !PT ;  /* 0x0000000509057212 */ /* 0x000fc600078e3cff */
[----:B------:R-:W-:-:S04]  /*0d60*/  IADD3 R2, PT, PT, -R6, -0x43300000, RZ ;  /* 0xbcd0000006027810 */ /* 0x000fc80007ffe1ff */
[----:B------:R-:W-:-:S04]  /*0d70*/  FSETP.NEU.AND P0, PT, |R3|, R2, PT ;  /* 0x000000020300720b */ /* 0x000fc80003f0d200 */
[----:B------:R-:W-:Y:S02]  /*0d80*/  FSEL R16, R8, R16, !P0 ;  /* 0x0000001008107208 */ /* 0x000fe40004000000 */
[----:B------:R-:W-:Y:S01]  /*0d90*/  FSEL R17, R5, R17, !P0 ;  /* 0x0000001105117208 */ /* 0x000fe20004000000 */
[----:B------:R-:W-:Y:S06]  /*0da0*/  BRA `(.L_x_105) ;  /* 0x0000000000547947 */ /* 0x000fec0003800000 */
.L_x_104:
[----:B------:R-:W-:-:S14]  /*0db0*/  DSETP.NAN.AND P0, PT, R8, R8, PT ;  /* 0x000000080800722a */ /* 0x000fdc0003f08000 */
[----:B------:R-:W-:Y:S05]  /*0dc0*/  @P0 BRA `(.L_x_106) ;  /* 0x0000000000440947 */ /* 0x000fea0003800000 */
[----:B------:R-:W-:-:S14]  /*0dd0*/  DSETP.NAN.AND P0, PT, R4, R4, PT ;  /* 0x000000040400722a */ /* 0x000fdc0003f08000 */
[----:B------:R-:W-:Y:S05]  /*0de0*/  @P0 BRA `(.L_x_107) ;  /* 0x0000000000300947 */ /* 0x000fea0003800000 */
[----:B------:R-:W-:Y:S01]  /*0df0*/  ISETP.NE.AND P0, PT, R25, R24, PT ;  /* 0x000000181900720c */ /* 0x000fe20003f05270 */
[----:B------:R-:W-:Y:S02]  /*0e00*/  IMAD.MOV.U32 R16, RZ, RZ, 0x0 ;  /* 0x00000000ff107424 */ /* 0x000fe400078e00ff */
[----:B------:R-:W-:-:S10]  /*0e10*/  IMAD.MOV.U32 R17, RZ, RZ, -0x80000 ;  /* 0xfff80000ff117424 */ /* 0x000fd400078e00ff */
[----:B------:R-:W-:Y:S05]  /*0e20*/  @!P0 BRA `(.L_x_105) ;  /* 0x0000000000348947 */ /* 0x000fea0003800000 */
[----:B------:R-:W-:Y:S02]  /*0e30*/  ISETP.NE.AND P0, PT, R25, 0x7ff00000, PT ;  /* 0x7ff000001900780c */ /* 0x000fe40003f05270 */
[----:B------:R-:W-:Y:S02]  /*0e40*/  LOP3.LUT R17, R9, 0x80000000, R5, 0x48, !PT ;  /* 0x8000000009117812 */ /* 0x000fe400078e4805 */
[----:B------:R-:W-:-:S13]  /*0e50*/  ISETP.EQ.OR P0, PT, R24, RZ, !P0 ;  /* 0x000000ff1800720c */ /* 0x000fda0004702670 */
[----:B------:R-:W-:Y:S01]  /*0e60*/  @P0 LOP3.LUT R2, R17, 0x7ff00000, RZ, 0xfc, !PT ;  /* 0x7ff0000011020812 */ /* 0x000fe200078efcff */
[----:B------:R-:W-:Y:S02]  /*0e70*/  @!P0 IMAD.MOV.U32 R16, RZ, RZ, RZ ;  /* 0x000000ffff108224 */ /* 0x000fe400078e00ff */
[----:B------:R-:W-:Y:S02]  /*0e80*/  @P0 IMAD.MOV.U32 R16, RZ, RZ, RZ ;  /* 0x000000ffff100224 */ /* 0x000fe400078e00ff */
[----:B------:R-:W-:Y:S01]  /*0e90*/  @P0 IMAD.MOV.U32 R17, RZ, RZ, R2 ;  /* 0x000000ffff110224 */ /* 0x000fe200078e0002 */
[----:B------:R-:W-:Y:S06]  /*0ea0*/  BRA `(.L_x_105) ;  /* 0x0000000000147947 */ /* 0x000fec0003800000 */
.L_x_107:
[----:B------:R-:W-:Y:S01]  /*0eb0*/  LOP3.LUT R17, R5, 0x80000, RZ, 0xfc, !PT ;  /* 0x0008000005117812 */ /* 0x000fe200078efcff */
[----:B------:R-:W-:Y:S01]  /*0ec0*/  IMAD.MOV.U32 R16, RZ, RZ, R4 ;  /* 0x000000ffff107224 */ /* 0x000fe200078e0004 */
[----:B------:R-:W-:Y:S06]  /*0ed0*/  BRA `(.L_x_105) ;  /* 0x0000000000087947 */ /* 0x000fec0003800000 */
.L_x_106:
[----:B------:R-:W-:Y:S01]  /*0ee0*/  LOP3.LUT R17, R9, 0x80000, RZ, 0xfc, !PT ;  /* 0x0008000009117812 */ /* 0x000fe200078efcff */
[----:B------:R-:W-:-:S07]  /*0ef0*/  IMAD.MOV.U32 R16, RZ, RZ, R8 ;  /* 0x000000ffff107224 */ /* 0x000fce00078e0008 */
.L_x_105:
[----:B------:R-:W-:Y:S05]  /*0f00*/  BSYNC.RECONVERGENT B1 ;  /* 0x0000000000017941 */ /* 0x000fea0003800200 */
.L_x_103:
[----:B------:R-:W-:Y:S02]  /*0f10*/  IMAD.MOV.U32 R23, RZ, RZ, 0x0 ;  /* 0x00000000ff177424 */ /* 0x000fe400078e00ff */
[----:B------:R-:W-:Y:S02]  /*0f20*/  IMAD.MOV.U32 R2, RZ, RZ, R16 ;  /* 0x000000ffff027224 */ /* 0x000fe400078e0010 */
[----:B------:R-:W-:Y:S01]  /*0f30*/  IMAD.MOV.U32 R3, RZ, RZ, R17 ;  /* 0x000000ffff037224 */ /* 0x000fe200078e0011 */
[----:B------:R-:W-:Y:S06]  /*0f40*/  RET.REL.NODEC R22 `(_Z10split_postP6float2i) ;  /* 0xfffffff0162c7950 */ /* 0x000fec0003c3ffff */
.L_x_108:
        /* <DEDUP_REMOVED lines=11> */
.L_x_127:


//--------------------- .text._Z12mixed_kernelP6float2iii --------------------------
	.section	.text._Z12mixed_kernelP6float2iii,"ax",@progbits
	.align	128
        .global         _Z12mixed_kernelP6float2iii
        .type           _Z12mixed_kernelP6float2iii,@function
        .size           _Z12mixed_kernelP6float2iii,(.L_x_136 - _Z12mixed_kernelP6float2iii)
        .other          _Z12mixed_kernelP6float2iii,@"STO_CUDA_ENTRY STV_DEFAULT"
_Z12mixed_kernelP6float2iii:
.text._Z12mixed_kernelP6float2iii:
[----:B------:R-:W-:Y:S08]  /*0000*/  LDC R1, c[0x0][0x37c] ;  /* 0x0000df00ff017b82 */ /* 0x000ff00000000800 */
[----:B------:R-:W0:Y:S01]  /*0010*/  LDC R11, c[0x0][0x390] ;  /* 0x0000e400ff0b7b82 */ /* 0x000e220000000800 */
[----:B------:R-:W1:Y:S07]  /*0020*/  S2R R5, SR_TID.X ;  /* 0x0000000000057919 */ /* 0x000e6e0000002100 */
[----:B------:R-:W1:Y:S08]  /*0030*/  S2UR UR4, SR_CTAID.X ;  /* 0x00000000000479c3 */ /* 0x000e700000002500 */
[----:B------:R-:W1:Y:S01]  /*0040*/  LDC R0, c[0x0][0x360] ;  /* 0x0000d800ff007b82 */ /* 0x000e620000000800 */
[----:B0-----:R-:W-:-:S04]  /*0050*/  IABS R7, R11 ;  /* 0x0000000b00077213 */ /* 0x001fc80000000000 */
[----:B------:R-:W0:Y:S01]  /*0060*/  I2F.RP R4, R7 ;  /* 0x0000000700047306 */ /* 0x000e220000209400 */
[----:B-1----:R-:W-:Y:S01]  /*0070*/  IMAD R0, R0, UR4, R5 ;  /* 0x0000000400007c24 */ /* 0x002fe2000f8e0205 */
[----:B------:R-:W1:Y:S06]  /*0080*/  LDCU UR4, c[0x0][0x38c] ;  /* 0x00007180ff0477ac */ /* 0x000e6c0008000800 */
[----:B0-----:R-:W0:Y:S01]  /*0090*/  MUFU.RCP R4, R4 ;  /* 0x0000000400047308 */ /* 0x001e220000001000 */
[----:B-1----:R-:W-:Y:S01]  /*00a0*/  UISETP.NE.AND UP0, UPT, UR4, 0x3, UPT ;  /* 0x000000030400788c */ /* 0x002fe2000bf05270 */
[----:B0-----:R-:W-:Y:S01]  /*00b0*/  IADD3 R2, PT, PT, R4, 0xffffffe, RZ ;  /* 0x0ffffffe04027810 */ /* 0x001fe20007ffe0ff */
[----:B------:R-:W0:Y:S01]  /*00c0*/  LDCU.64 UR4, c[0x0][0x358] ;  /* 0x00006b00ff0477ac */ /* 0x000e220008000a00 */
[----:B------:R-:W-:-:S04]  /*00d0*/  IABS R4, R0 ;  /* 0x0000000000047213 */ /* 0x000fc80000000000 */
[----:B------:R1:W2:Y:S02]  /*00e0*/  F2I.FTZ.U32.TRUNC.NTZ R3, R2 ;  /* 0x0000000200037305 */ /* 0x0002a4000021f000 */
[----:B-1----:R-:W-:Y:S01]  /*00f0*/  HFMA2 R2, -RZ, RZ, 0, 0 ;  /* 0x00000000ff027431 */ /* 0x002fe200000001ff */
[----:B--2---:R-:W-:-:S05]  /*0100*/  IADD3 R6, PT, PT, RZ, -R3, RZ ;  /* 0x80000003ff067210 */ /* 0x004fca0007ffe0ff */
[----:B------:R-:W-:-:S04]  /*0110*/  IMAD R5, R6, R7, RZ ;  /* 0x0000000706057224 */ /* 0x000fc800078e02ff */
[----:B------:R-:W-:-:S06]  /*0120*/  IMAD.HI.U32 R3, R3, R5, R2 ;  /* 0x0000000503037227 */ /* 0x000fcc00078e0002 */
[----:B------:R-:W-:-:S05]  /*0130*/  IMAD.HI.U32 R3, R3, R4, RZ ;  /* 0x0000000403037227 */ /* 0x000fca00078e00ff */
[----:B------:R-:W-:-:S05]  /*0140*/  IADD3 R5, PT, PT, -R3, RZ, RZ ;  /* 0x000000ff03057210 */ /* 0x000fca0007ffe1ff */
[----:B------:R-:W-:-:S05]  /*0150*/  IMAD R2, R7, R5, R4 ;  /* 0x0000000507027224 */ /* 0x000fca00078e0204 */
[----:B------:R-:W-:-:S13]  /*0160*/  ISETP.GT.U32.AND P2, PT, R7, R2, PT ;  /* 0x000000020700720c */ /* 0x000fda0003f44070 */
[-C--:B------:R-:W-:Y:S02]  /*0170*/  @!P2 IADD3 R2, PT, PT, R2, -R7.reuse, RZ ;  /* 0x800000070202a210 */ /* 0x080fe40007ffe0ff */
[----:B------:R-:W-:Y:S02]  /*0180*/  @!P2 IADD3 R3, PT, PT, R3, 0x1, RZ ;  /* 0x000000010303a810 */ /* 0x000fe40007ffe0ff */
[----:B------:R-:W-:Y:S02]  /*0190*/  ISETP.GE.U32.AND P0, PT, R2, R7, PT ;  /* 0x000000070200720c */ /* 0x000fe40003f06070 */
[----:B------:R-:W-:Y:S02]  /*01a0*/  LOP3.LUT R2, R0, R11, RZ, 0x3c, !PT ;  /* 0x0000000b00027212 */ /* 0x000fe400078e3cff */
[----:B------:R-:W-:Y:S02]  /*01b0*/  ISETP.NE.AND P2, PT, R11, RZ, PT ;  /* 0x000000ff0b00720c */ /* 0x000fe40003f45270 */
[----:B------:R-:W-:-:S07]  /*01c0*/  ISETP.GE.AND P1, PT, R2, RZ, PT ;  /* 0x000000ff0200720c */ /* 0x000fce0003f26270 */
[----:B------:R-:W-:-:S06]  /*01d0*/  @P0 IADD3 R3, PT, PT, R3, 0x1, RZ ;  /* 0x0000000103030810 */ /* 0x000fcc0007ffe0ff */
[----:B------:R-:W-:Y:S02]  /*01e0*/  @!P1 IADD3 R3, PT, PT, -R3, RZ, RZ ;  /* 0x000000ff03039210 */ /* 0x000fe40007ffe1ff */
[----:B------:R-:W-:-:S04]  /*01f0*/  @!P2 LOP3.LUT R3, RZ, R11, RZ, 0x33, !PT ;  /* 0x0000000bff03a212 */ /* 0x000fc800078e33ff */
[----:B------:R-:W-:-:S05]  /*0200*/  IADD3 R2, PT, PT, -R3, RZ, RZ ;  /* 0x000000ff03027210 */ /* 0x000fca0007ffe1ff */
[----:B------:R-:W-:Y:S01]  /*0210*/  IMAD R5, R11, R2, R0 ;  /* 0x000000020b057224 */ /* 0x000fe200078e0200 */
[----:B0-----:R-:W-:Y:S06]  /*0220*/  BRA.U UP0, `(.L_x_109) ;  /* 0x0000000100a47547 */ /* 0x001fec000b800000 */
[----:B------:R-:W0:Y:S01]  /*0230*/  LDCU UR6, c[0x0][0x388] ;  /* 0x00007100ff0677ac */ /* 0x000e220008000800 */
[----:B------:R-:W-:-:S04]  /*0240*/  IMAD R0, R3, R11, RZ ;  /* 0x0000000b03007224 */ /* 0x000fc800078e02ff */
[----:B------:R-:W-:-:S05]  /*0250*/  IMAD R0, R0, 0x3, R5 ;  /* 0x0000000300007824 */ /* 0x000fca00078e0205 */
[----:B------:R-:W-:-:S04]  /*0260*/  LEA R2, R11, R0, 0x1 ;  /* 0x000000000b027211 */ /* 0x000fc800078e08ff */
[----:B0-----:R-:W-:-:S13]  /*0270*/  ISETP.GE.AND P0, PT, R2, UR6, PT ;  /* 0x0000000602007c0c */ /* 0x001fda000bf06270 */
[----:B------:R-:W-:Y:S05]  /*0280*/  @P0 EXIT ;  /* 0x000000000000094d */ /* 0x000fea0003800000 */
[----:B------:R-:W0:Y:S02]  /*0290*/  LDC.64 R2, c[0x0][0x380] ;  /* 0x0000e000ff027b82 */ /* 0x000e240000000a00 */
[----:B0-----:R-:W-:-:S05]  /*02a0*/  IMAD.WIDE R2, R0, 0x8, R2 ;  /* 0x0000000800027825 */ /* 0x001fca00078e0202 */
[----:B------:R-:W2:Y:S01]  /*02b0*/  LDG.E.64 R8, desc[UR4][R2.64] ;  /* 0x0000000402087981 */ /* 0x000ea2000c1e1b00 */
[----:B------:R-:W-:-:S05]  /*02c0*/  IMAD.WIDE R4, R11, 0x8, R2 ;  /* 0x000000080b047825 */ /* 0x000fca00078e0202 */
[----:B------:R-:W3:Y:S01]  /*02d0*/  LDG.E.64 R12, desc[UR4][R4.64] ;  /* 0x00000004040c7981 */ /* 0x000ee2000c1e1b00 */
[----:B------:R-:W-:-:S05]  /*02e0*/  IMAD.WIDE R6, R11, 0x8, R4 ;  /* 0x000000080b067825 */ /* 0x000fca00078e0204 */
[----:B------:R-:W4:Y:S01]  /*02f0*/  LDG.E.64 R10, desc[UR4][R6.64] ;  /* 0x00000004060a7981 */ /* 0x000f22000c1e1b00 */
[----:B---3--:R-:W-:Y:S01]  /*0300*/  FMUL R15, R13, 0.86602538824081420898 ;  /* 0x3f5db3d70d0f7820 */ /* 0x008fe20000400000 */
[----:B------:R-:W-:-:S03]  /*0310*/  FMUL R0, R12, 0.86602538824081420898 ;  /* 0x3f5db3d70c007820 */ /* 0x000fc60000400000 */
[C-C-:B------:R-:W-:Y:S01]  /*0320*/  FFMA R14, R12.reuse, -0.5, R15.reuse ;  /* 0xbf0000000c0e7823 */ /* 0x140fe2000000000f */
[C---:B------:R-:W-:Y:S01]  /*0330*/  FFMA R16, R12.reuse, -0.5, -R15 ;  /* 0xbf0000000c107823 */ /* 0x040fe2000000080f */
[C---:B----4-:R-:W-:Y:S01]  /*0340*/  FMUL R17, R11.reuse, 0.86602538824081420898 ;  /* 0x3f5db3d70b117820 */ /* 0x050fe20000400000 */
[----:B------:R-:W-:Y:S01]  /*0350*/  FMUL R19, R11, -0.5 ;  /* 0xbf0000000b137820 */ /* 0x000fe20000400000 */
[C-C-:B------:R-:W-:Y:S01]  /*0360*/  FFMA R15, R13.reuse, -0.5, -R0.reuse ;  /* 0xbf0000000d0f7823 */ /* 0x140fe20000000800 */
[C---:B------:R-:W-:Y:S01]  /*0370*/  FFMA R18, R13.reuse, -0.5, R0 ;  /* 0xbf0000000d127823 */ /* 0x040fe20000000000 */
[----:B------:R-:W-:Y:S01]  /*0380*/  FADD R0, R13, R11 ;  /* 0x0000000b0d007221 */ /* 0x000fe20000000000 */
[----:B------:R-:W-:Y:S01]  /*0390*/  FADD R11, R12, R10 ;  /* 0x0000000a0c0b7221 */ /* 0x000fe20000000000 */
[C---:B------:R-:W-:Y:S01]  /*03a0*/  FFMA R13, R10.reuse, -0.5, -R17 ;  /* 0xbf0000000a0d7823 */ /* 0x040fe20000000811 */
[C---:B------:R-:W-:Y:S01]  /*03b0*/  FFMA R12, R10.reuse, 0.86602538824081420898, R19 ;  /* 0x3f5db3d70a0c7823 */ /* 0x040fe20000000013 */
[C---:B------:R-:W-:Y:S01]  /*03c0*/  FFMA R17, R10.reuse, -0.5, R17 ;  /* 0xbf0000000a117823 */ /* 0x040fe20000000011 */
[----:B------:R-:W-:Y:S01]  /*03d0*/  FFMA R19, R10, -0.86602538824081420898, R19 ;  /* 0xbf5db3d70a137823 */ /* 0x000fe20000000013 */
[----:B------:R-:W-:Y:S01]  /*03e0*/  FADD R13, R14, R13 ;  /* 0x0000000d0e0d7221 */ /* 0x000fe20000000000 */
[----:B------:R-:W-:Y:S01]  /*03f0*/  FADD R12, R15, R12 ;  /* 0x0000000c0f0c7221 */ /* 0x000fe20000000000 */
[----:B------:R-:W-:Y:S01]  /*0400*/  FADD R17, R16, R17 ;  /* 0x0000001110117221 */ /* 0x000fe20000000000 */
[----:B------:R-:W-:Y:S01]  /*0410*/  FADD R18, R18, R19 ;  /* 0x0000001312127221 */ /* 0x000fe20000000000 */
[C---:B--2---:R-:W-:Y:S01]  /*0420*/  FADD R10, R8.reuse, R11 ;  /* 0x0000000b080a7221 */ /* 0x044fe20000000000 */
[C---:B------:R-:W-:Y:S01]  /*0430*/  FADD R11, R9.reuse, R0 ;  /* 0x00000000090b7221 */ /* 0x040fe20000000000 */
[C---:B------:R-:W-:Y:S01]  /*0440*/  FADD R14, R8.reuse, R13 ;  /* 0x0000000d080e7221 */ /* 0x040fe20000000000 */
[C---:B------:R-:W-:Y:S01]  /*0450*/  FADD R15, R9.reuse, R12 ;  /* 0x0000000c090f7221 */ /* 0x040fe20000000000 */
[----:B------:R-:W-:Y:S01]  /*0460*/  FADD R8, R8, R17 ;  /* 0x0000001108087221 */ /* 0x000fe20000000000 */
[----:B------:R-:W-:Y:S01]  /*0470*/  FADD R9, R9, R18 ;  /* 0x0000001209097221 */ /* 0x000fe20000000000 */
[----:B------:R-:W-:Y:S04]  /*0480*/  STG.E.64 desc[UR4][R2.64], R10 ;  /* 0x0000000a02007986 */ /* 0x000fe8000c101b04 */
[----:B------:R-:W-:Y:S04]  /*0490*/  STG.E.64 desc[UR4][R4.64], R14 ;  /* 0x0000000e04007986 */ /* 0x000fe8000c101b04 */
[----:B------:R-:W-:Y:S01]  /*04a0*/  STG.E.64 desc[UR4][R6.64], R8 ;  /* 0x0000000806007986 */ /* 0x000fe2000c101b04 */
[----:B------:R-:W-:Y:S05]  /*04b0*/  EXIT ;  /* 0x000000000000794d */ /* 0x000fea0003800000 */
.L_x_109:
        /* <DEDUP_REMOVED lines=13> */
[----:B------:R-:W-:-:S05]  /*0590*/  IMAD.WIDE R4, R11, 0x8, R6 ;  /* 0x000000080b047825 */ /* 0x000fca00078e0206 */
[----:B------:R-:W4:Y:S01]  /*05a0*/  LDG.E.64 R22, desc[UR4][R4.64] ;  /* 0x0000000404167981 */ /* 0x000f22000c1e1b00 */
[----:B------:R-:W-:-:S05]  /*05b0*/  IMAD.WIDE R10, R11, 0x8, R4 ;  /* 0x000000080b0a7825 */ /* 0x000fca00078e0204 */
[----:B------:R-:W3:Y:S01]  /*05c0*/  LDG.E.64 R14, desc[UR4][R10.64] ;  /* 0x000000040a0e7981 */ /* 0x000ee2000c1e1b00 */
[--C-:B----4-:R-:W-:Y:S01]  /*05d0*/  FADD R19, R21, -R23.reuse ;  /* 0x8000001715137221 */ /* 0x110fe20000000000 */
[C-C-:B------:R-:W-:Y:S01]  /*05e0*/  FADD R18, R20.reuse, R22.reuse ;  /* 0x0000001614127221 */ /* 0x140fe20000000000 */
[----:B------:R-:W-:Y:S02]  /*05f0*/  FADD R25, R20, -R22 ;  /* 0x8000001614197221 */ /* 0x000fe40000000000 */
[----:B------:R-:W-:Y:S01]  /*0600*/  FMUL R22, RZ, R19 ;  /* 0x00000013ff167220 */ /* 0x000fe20000400000 */
[C---:B------:R-:W-:Y:S01]  /*0610*/  FMUL R0, R19.reuse, 0.30901700258255004883 ;  /* 0x3e9e377a13007820 */ /* 0x040fe20000400000 */
[----:B------:R-:W-:Y:S01]  /*0620*/  FMUL R24, R19, 0.95105654001235961914 ;  /* 0x3f73787113187820 */ /* 0x000fe20000400000 */
[----:B------:R-:W-:Y:S01]  /*0630*/  FADD R21, R21, R23 ;  /* 0x0000001715157221 */ /* 0x000fe20000000000 */
[C-C-:B------:R-:W-:Y:S01]  /*0640*/  FFMA R20, R25.reuse, -0.30901700258255004883, R22.reuse ;  /* 0xbe9e377a19147823 */ /* 0x140fe20000000016 */
[----:B------:R-:W-:Y:S01]  /*0650*/  FFMA R19, R25, 0.95105654001235961914, -R22 ;  /* 0x3f73787119137823 */ /* 0x000fe20000000816 */
[-C--:B------:R-:W-:Y:S01]  /*0660*/  FFMA R0, RZ, R25.reuse, R0 ;  /* 0x00000019ff007223 */ /* 0x080fe20000000000 */
[----:B------:R-:W-:Y:S01]  /*0670*/  FFMA R22, RZ, R25, R24 ;  /* 0x00000019ff167223 */ /* 0x000fe20000000018 */
[C-C-:B---3--:R-:W-:Y:S01]  /*0680*/  FADD R23, R17.reuse, -R15.reuse ;  /* 0x8000000f11177221 */ /* 0x148fe20000000000 */
[C-C-:B------:R-:W-:Y:S01]  /*0690*/  FADD R25, R16.reuse, R14.reuse ;  /* 0x0000000e10197221 */ /* 0x140fe20000000000 */
[----:B------:R-:W-:Y:S01]  /*06a0*/  FADD R14, R16, -R14 ;  /* 0x8000000e100e7221 */ /* 0x000fe20000000000 */
[----:B------:R-:W-:Y:S01]  /*06b0*/  FADD R16, R17, R15 ;  /* 0x0000000f11107221 */ /* 0x000fe20000000000 */
[----:B------:R-:W-:Y:S01]  /*06c0*/  FMUL R17, RZ, R23 ;  /* 0x00000017ff117220 */ /* 0x000fe20000400000 */
[----:B------:R-:W-:Y:S01]  /*06d0*/  FADD R15, R25, R18 ;  /* 0x00000012190f7221 */ /* 0x000fe20000000000 */
[----:B------:R-:W-:Y:S01]  /*06e0*/  FMUL R18, RZ, R14 ;  /* 0x0000000eff127220 */ /* 0x000fe20000400000 */
[----:B------:R-:W-:Y:S01]  /*06f0*/  FADD R16, R16, R21 ;  /* 0x0000001510107221 */ /* 0x000fe20000000000 */
[C-C-:B------:R-:W-:Y:S01]  /*0700*/  FFMA R21, R14.reuse, 0.30901700258255004883, R17.reuse ;  /* 0x3e9e377a0e157823 */ /* 0x140fe20000000011 */
[----:B------:R-:W-:Y:S01]  /*0710*/  FFMA R14, R14, -0.95105654001235961914, -R17 ;  /* 0xbf7378710e0e7823 */ /* 0x000fe20000000811 */
[C-C-:B------:R-:W-:Y:S01]  /*0720*/  FFMA R17, R23.reuse, -0.30901700258255004883, R18.reuse ;  /* 0xbe9e377a17117823 */ /* 0x140fe20000000012 */
[----:B------:R-:W-:Y:S01]  /*0730*/  FFMA R23, R23, -0.95105654001235961914, R18 ;  /* 0xbf73787117177823 */ /* 0x000fe20000000012 */
[----:B------:R-:W-:Y:S01]  /*0740*/  FADD R20, R21, R20 ;  /* 0x0000001415147221 */ /* 0x000fe20000000000 */
[----:B------:R-:W-:Y:S01]  /*0750*/  FADD R21, R14, R19 ;  /* 0x000000130e157221 */ /* 0x000fe20000000000 */
[----:B------:R-:W-:Y:S01]  /*0760*/  FADD R19, R17, R0 ;  /* 0x0000000011137221 */ /* 0x000fe20000000000 */
[----:B--2---:R-:W-:Y:S01]  /*0770*/  FFMA R0, R15, -0.25, R12 ;  /* 0xbe8000000f007823 */ /* 0x004fe2000000000c */
[----:B------:R-:W-:Y:S01]  /*0780*/  FFMA R17, R16, -0.25, R13 ;  /* 0xbe80000010117823 */ /* 0x000fe2000000000d */
[----:B------:R-:W-:Y:S01]  /*0790*/  FADD R22, R23, R22 ;  /* 0x0000001617167221 */ /* 0x000fe20000000000 */
[----:B------:R-:W-:Y:S01]  /*07a0*/  FADD R14, R12, R15 ;  /* 0x0000000f0c0e7221 */ /* 0x000fe20000000000 */
[----:B------:R-:W-:Y:S01]  /*07b0*/  FADD R15, R13, R16 ;  /* 0x000000100d0f7221 */ /* 0x000fe20000000000 */
[C-C-:B------:R-:W-:Y:S01]  /*07c0*/  FADD R12, R0.reuse, R19.reuse ;  /* 0x00000013000c7221 */ /* 0x140fe20000000000 */
[C---:B------:R-:W-:Y:S01]  /*07d0*/  FADD R16, R0.reuse, -R19 ;  /* 0x8000001300107221 */ /* 0x040fe20000000000 */
[C---:B------:R-:W-:Y:S01]  /*07e0*/  FADD R13, R17.reuse, R20 ;  /* 0x00000014110d7221 */ /* 0x040fe20000000000 */
[C-C-:B------:R-:W-:Y:S01]  /*07f0*/  FADD R18, R0.reuse, R21.reuse ;  /* 0x0000001500127221 */ /* 0x140fe20000000000 */
[C-C-:B------:R-:W-:Y:S01]  /*0800*/  FADD R19, R17.reuse, R22.reuse ;  /* 0x0000001611137221 */ /* 0x140fe20000000000 */
[----:B------:R-:W-:Y:S01]  /*0810*/  FADD R24, R0, -R21 ;  /* 0x8000001500187221 */ /* 0x000fe20000000000 */
[C---:B------:R-:W-:Y:S01]  /*0820*/  FADD R25, R17.reuse, -R22 ;  /* 0x8000001611197221 */ /* 0x040fe20000000000 */
[----:B------:R-:W-:Y:S01]  /*0830*/  FADD R17, R17, -R20 ;  /* 0x8000001411117221 */ /* 0x000fe20000000000 */
[----:B------:R-:W-:Y:S04]  /*0840*/  STG.E.64 desc[UR4][R2.64], R14 ;  /* 0x0000000e02007986 */ /* 0x000fe8000c101b04 */
[----:B------:R-:W-:Y:S04]  /*0850*/  STG.E.64 desc[UR4][R8.64], R12 ;  /* 0x0000000c08007986 */ /* 0x000fe8000c101b04 */
[----:B------:R-:W-:Y:S04]  /*0860*/  STG.E.64 desc[UR4][R6.64], R18 ;  /* 0x0000001206007986 */ /* 0x000fe8000c101b04 */
[----:B------:R-:W-:Y:S04]  /*0870*/  STG.E.64 desc[UR4][R4.64], R24 ;  /* 0x0000001804007986 */ /* 0x000fe8000c101b04 */
[----:B------:R-:W-:Y:S01]  /*0880*/  STG.E.64 desc[UR4][R10.64], R16 ;  /* 0x000000100a007986 */ /* 0x000fe2000c101b04 */
[----:B------:R-:W-:Y:S05]  /*0890*/  EXIT ;  /* 0x000000000000794d */ /* 0x000fea0003800000 */
.L_x_110:
        /* <DEDUP_REMOVED lines=14> */
.L_x_136:


//--------------------- .text._Z12radix2_stageP6float2ii --------------------------
	.section	.text._Z12radix2_stageP6float2ii,"ax",@progbits
	.align	128
        .global         _Z12radix2_stageP6float2ii
        .type           _Z12radix2_stageP6float2ii,@function
        .size           _Z12radix2_stageP6float2ii,(.L_x_128 - _Z12radix2_stageP6float2ii)
        .other          _Z12radix2_stageP6float2ii,@"STO_CUDA_ENTRY STV_DEFAULT"
_Z12radix2_stageP6float2ii:
.text._Z12radix2_stageP6float2ii:
[----:B------:R-:W0:Y:S01]  /*0000*/  LDC R1, c[0x0][0x37c] ;  /* 0x0000df00ff017b82 */ /* 0x000e220000000800 */
[----:B------:R-:W1:Y:S07]  /*0010*/  S2R R3, SR_TID.X ;  /* 0x0000000000037919 */ /* 0x000e6e0000002100 */
[----:B------:R-:W1:Y:S01]  /*0020*/  S2UR UR5, SR_CTAID.X ;  /* 0x00000000000579c3 */ /* 0x000e620000002500 */
[----:B------:R-:W2:Y:S01]  /*0030*/  LDCU UR4, c[0x0][0x388] ;  /* 0x00007100ff0477ac */ /* 0x000ea20008000800 */
[----:B0-----:R-:W-:-:S06]  /*0040*/  VIADD R1, R1, 0xffffffe0 ;  /* 0xffffffe001017836 */ /* 0x001fcc0000000000 */
[----:B------:R-:W1:Y:S01]  /*0050*/  LDC R0, c[0x0][0x360] ;  /* 0x0000d800ff007b82 */ /* 0x000e620000000800 */
[----:B--2---:R-:W-:-:S04]  /*0060*/  ULEA.HI UR4, UR4, UR4, URZ, 0x1 ;  /* 0x0000000404047291 */ /* 0x004fc8000f8f08ff */
[----:B------:R-:W-:Y:S01]  /*0070*/  USHF.R.S32.HI UR4, URZ, 0x1, UR4 ;  /* 0x00000001ff047899 */ /* 0x000fe20008011404 */
[----:B-1----:R-:W-:-:S05]  /*0080*/  IMAD R0, R0, UR5, R3 ;  /* 0x0000000500007c24 */ /* 0x002fca000f8e0203 */
[----:B------:R-:W-:-:S13]  /*0090*/  ISETP.GE.AND P0, PT, R0, UR4, PT ;  /* 0x0000000400007c0c */ /* 0x000fda000bf06270 */
[----:B------:R-:W-:Y:S05]  /*00a0*/  @P0 EXIT ;  /* 0x000000000000094d */ /* 0x000fea0003800000 */
[----:B------:R-:W0:Y:S01]  /*00b0*/  LDC R15, c[0x0][0x38c] ;  /* 0x0000e300ff0f7b82 */ /* 0x000e220000000800 */
[----:B------:R-:W1:Y:S07]  /*00c0*/  LDCU.64 UR6, c[0x0][0x358] ;  /* 0x00006b00ff0677ac */ /* 0x000e6e0008000a00 */
[----:B------:R-:W2:Y:S01]  /*00d0*/  LDC.64 R16, c[0x0][0x380] ;  /* 0x0000e000ff107b82 */ /* 0x000ea20000000a00 */
[----:B0-----:R-:W-:-:S04]  /*00e0*/  IABS R5, R15 ;  /* 0x0000000f00057213 */ /* 0x001fc80000000000 */
[----:B------:R-:W0:Y:S08]  /*00f0*/  I2F.RP R4, R5 ;  /* 0x0000000500047306 */ /* 0x000e300000209400 */
[----:B0-----:R-:W0:Y:S02]  /*0100*/  MUFU.RCP R4, R4 ;  /* 0x0000000400047308 */ /* 0x001e240000001000 */
[----:B0-----:R-:W-:-:S06]  /*0110*/  VIADD R2, R4, 0xffffffe ;  /* 0x0ffffffe04027836 */ /* 0x001fcc0000000000 */
[----:B------:R0:W3:Y:S02]  /*0120*/  F2I.FTZ.U32.TRUNC.NTZ R3, R2 ;  /* 0x0000000200037305 */ /* 0x0000e4000021f000 */
[----:B0-----:R-:W-:Y:S02]  /*0130*/  IMAD.MOV.U32 R2, RZ, RZ, RZ ;  /* 0x000000ffff027224 */ /* 0x001fe400078e00ff */
[----:B---3--:R-:W-:-:S04]  /*0140*/  IMAD.MOV R6, RZ, RZ, -R3 ;  /* 0x000000ffff067224 */ /* 0x008fc800078e0a03 */
[----:B------:R-:W-:Y:S01]  /*0150*/  IMAD R7, R6, R5, RZ ;  /* 0x0000000506077224 */ /* 0x000fe200078e02ff */
[----:B------:R-:W-:-:S03]  /*0160*/  IABS R6, R0 ;  /* 0x0000000000067213 */ /* 0x000fc60000000000 */
[----:B------:R-:W-:Y:S01]  /*0170*/  IMAD.HI.U32 R3, R3, R7, R2 ;  /* 0x0000000703037227 */ /* 0x000fe200078e0002 */
[----:B------:R-:W-:-:S04]  /*0180*/  LOP3.LUT R2, R0, R15, RZ, 0x3c, !PT ;  /* 0x0000000f00027212 */ /* 0x000fc800078e3cff */
[----:B------:R-:W-:Y:S01]  /*0190*/  ISETP.GE.AND P2, PT, R2, RZ, PT ;  /* 0x000000ff0200720c */ /* 0x000fe20003f46270 */
[----:B------:R-:W-:-:S04]  /*01a0*/  IMAD.HI.U32 R3, R3, R6, RZ ;  /* 0x0000000603037227 */ /* 0x000fc800078e00ff */
[----:B------:R-:W-:-:S04]  /*01b0*/  IMAD.MOV R4, RZ, RZ, -R3 ;  /* 0x000000ffff047224 */ /* 0x000fc800078e0a03 */
[----:B------:R-:W-:Y:S02]  /*01c0*/  IMAD R4, R5, R4, R6 ;  /* 0x0000000405047224 */ /* 0x000fe400078e0206 */
[----:B------:R-:W-:-:S03]  /*01d0*/  IMAD.SHL.U32 R6, R15, 0x2, RZ ;  /* 0x000000020f067824 */ /* 0x000fc600078e00ff */
[----:B------:R-:W-:-:S13]  /*01e0*/  ISETP.GT.U32.AND P1, PT, R5, R4, PT ;  /* 0x000000040500720c */ /* 0x000fda0003f24070 */
[----:B------:R-:W-:Y:S02]  /*01f0*/  @!P1 IMAD.IADD R4, R4, 0x1, -R5 ;  /* 0x0000000104049824 */ /* 0x000fe400078e0a05 */
[----:B------:R-:W-:Y:S01]  /*0200*/  @!P1 VIADD R3, R3, 0x1 ;  /* 0x0000000103039836 */ /* 0x000fe20000000000 */
[----:B------:R-:W-:Y:S02]  /*0210*/  ISETP.NE.AND P1, PT, R15, RZ, PT ;  /* 0x000000ff0f00720c */ /* 0x000fe40003f25270 */
[----:B------:R-:W-:-:S13]  /*0220*/  ISETP.GE.U32.AND P0, PT, R4, R5, PT ;  /* 0x000000050400720c */ /* 0x000fda0003f06070 */
[----:B------:R-:W-:-:S04]  /*0230*/  @P0 VIADD R3, R3, 0x1 ;  /* 0x0000000103030836 */ /* 0x000fc80000000000 */
[----:B------:R-:W-:Y:S01]  /*0240*/  @!P2 IMAD.MOV R3, RZ, RZ, -R3 ;  /* 0x000000ffff03a224 */ /* 0x000fe200078e0a03 */
[----:B------:R-:W-:-:S05]  /*0250*/  @!P1 LOP3.LUT R3, RZ, R15, RZ, 0x33, !PT ;  /* 0x0000000fff039212 */ /* 0x000fca00078e33ff */
[----:B------:R-:W-:-:S04]  /*0260*/  IMAD.MOV R2, RZ, RZ, -R3 ;  /* 0x000000ffff027224 */ /* 0x000fc800078e0a03 */
[----:B------:R-:W-:-:S04]  /*0270*/  IMAD R0, R15, R2, R0 ;  /* 0x000000020f007224 */ /* 0x000fc800078e0200 */
[----:B------:R-:W-:-:S04]  /*0280*/  IMAD R3, R6, R3, R0 ;  /* 0x0000000306037224 */ /* 0x000fc800078e0200 */
[----:B--2---:R-:W-:-:S05]  /*0290*/  IMAD.WIDE R16, R3, 0x8, R16 ;  /* 0x0000000803107825 */ /* 0x004fca00078e0210 */
[----:B-1----:R0:W5:Y:S01]  /*02a0*/  LDG.E.64 R12, desc[UR6][R16.64] ;  /* 0x00000006100c7981 */ /* 0x002162000c1e1b00 */
[----:B------:R-:W-:-:S05]  /*02b0*/  IMAD.WIDE R14, R15, 0x8, R16 ;  /* 0x000000080f0e7825 */ /* 0x000fca00078e0210 */
[----:B------:R0:W5:Y:S01]  /*02c0*/  LDG.E.64 R10, desc[UR6][R14.64] ;  /* 0x000000060e0a7981 */ /* 0x000162000c1e1b00 */
[----:B------:R-:W1:Y:S01]  /*02d0*/  I2F.F64 R6, R6 ;  /* 0x0000000600067312 */ /* 0x000e620000201c00 */
[----:B------:R-:W-:-:S07]  /*02e0*/  IMAD.MOV.U32 R2, RZ, RZ, 0x1 ;  /* 0x00000001ff027424 */ /* 0x000fce00078e00ff */
[----:B-1----:R-:W1:Y:S02]  /*02f0*/  MUFU.RCP64H R3, R7 ;  /* 0x0000000700037308 */ /* 0x002e640000001800 */
[----:B-1----:R-:W-:-:S08]  /*0300*/  DFMA R4, -R6, R2, 1 ;  /* 0x3ff000000604742b */ /* 0x002fd00000000102 */
[----:B------:R-:W-:-:S08]  /*0310*/  DFMA R4, R4, R4, R4 ;  /* 0x000000040404722b */ /* 0x000fd00000000004 */
[----:B------:R-:W-:Y:S02]  /*0320*/  DFMA R2, R2, R4, R2 ;  /* 0x000000040202722b */ /* 0x000fe40000000002 */
[----:B------:R-:W1:Y:S06]  /*0330*/  I2F.F64 R4, R0 ;  /* 0x0000000000047312 */ /* 0x000e6c0000201c00 */
[----:B------:R-:W-:Y:S01]  /*0340*/  DFMA R8, -R6, R2, 1 ;  /* 0x3ff000000608742b */ /* 0x000fe20000000102 */
[----:B------:R-:W-:Y:S01]  /*0350*/  UMOV UR4, 0x54442d18 ;  /* 0x54442d1800047882 */ /* 0x000fe20000000000 */
[----:B------:R-:W-:-:S06]  /*0360*/  UMOV UR5, 0x401921fb ;  /* 0x401921fb00057882 */ /* 0x000fcc0000000000 */
[----:B------:R-:W-:Y:S02]  /*0370*/  DFMA R2, R2, R8, R2 ;  /* 0x000000080202722b */ /* 0x000fe40000000002 */
[----:B-1----:R-:W-:-:S08]  /*0380*/  DMUL R4, R4, -UR4 ;  /* 0x8000000404047c28 */ /* 0x002fd00008000000 */
[----:B------:R-:W-:-:S08]  /*0390*/  DMUL R8, R4, R2 ;  /* 0x0000000204087228 */ /* 0x000fd00000000000 */
[----:B------:R-:W-:-:S08]  /*03a0*/  DFMA R18, -R6, R8, R4 ;  /* 0x000000080612722b */ /* 0x000fd00000000104 */
[----:B------:R-:W-:Y:S01]  /*03b0*/  DFMA R2, R2, R18, R8 ;  /* 0x000000120202722b */ /* 0x000fe20000000008 */
[----:B------:R-:W-:-:S09]  /*03c0*/  FSETP.GEU.AND P1, PT, |R5|, 6.5827683646048100446e-37, PT ;  /* 0x036000000500780b */ /* 0x000fd20003f2e200 */
[----:B------:R-:W-:-:S05]  /*03d0*/  FFMA R8, RZ, R7, R3 ;  /* 0x00000007ff087223 */ /* 0x000fca0000000003 */
[----:B------:R-:W-:Y:S01]  /*03e0*/  FSETP.GT.AND P0, PT, |R8|, 1.469367938527859385e-39, PT ;  /* 0x001000000800780b */ /* 0x000fe20003f04200 */
[----:B------:R-:W-:-:S12]  /*03f0*/  BSSY.RECONVERGENT B0, `(.L_x_111) ;  /* 0x0000006000007945 */ /* 0x000fd80003800200 */
[----:B0-----:R-:W-:Y:S05]  /*0400*/  @P0 BRA P1, `(.L_x_112) ;  /* 0x0000000000100947 */ /* 0x001fea0000800000 */
[----:B------:R-:W-:-:S07]  /*0410*/  MOV R0, 0x430 ;  /* 0x0000043000007802 */ /* 0x000fce0000000f00 */
[----:B-----5:R-:W-:Y:S05]  /*0420*/  CALL.REL.NOINC `($__internal_4_$__cuda_sm20_div_rn_f64_full) ;  /* 0x0000000400907944 */ /* 0x020fea0003c00000 */
[----:B------:R-:W-:Y:S01]  /*0430*/  IMAD.MOV.U32 R2, RZ, RZ, R4 ;  /* 0x000000ffff027224 */ /* 0x000fe200078e0004 */
[----:B------:R-:W-:-:S07]  /*0440*/  MOV R3, R5 ;  /* 0x0000000500037202 */ /* 0x000fce0000000f00 */
.L_x_112:
[----:B------:R-:W-:Y:S05]  /*0450*/  BSYNC.RECONVERGENT B0 ;  /* 0x0000000000007941 */ /* 0x000fea0003800200 */
.L_x_111:
[----:B------:R-:W0:Y:S01]  /*0460*/  F2F.F32.F64 R5, R2 ;  /* 0x0000000200057310 */ /* 0x000e220000301000 */
[----:B------:R-:W-:Y:S01]  /*0470*/  BSSY.RECONVERGENT B0, `(.L_x_113) ;  /* 0x0000040000007945 */ /* 0x000fe20003800200 */
        /* <DEDUP_REMOVED lines=15> */
[----:B------:R-:W-:Y:S01]  /*0570*/  IMAD.MOV.U32 R0, RZ, RZ, R1 ;  /* 0x000000ffff007224 */ /* 0x000fe200078e0001 */
[----:B------:R-:W-:Y:S01]  /*0580*/  LOP3.LUT R19, R2, 0x80000000, RZ, 0xfc, !PT ;  /* 0x8000000002137812 */ /* 0x000fe200078efcff */
[----:B------:R-:W-:Y:S01]  /*0590*/  UMOV UR5, URZ ;  /* 0x000000ff00057c82 */ /* 0x000fe20008000000 */
[----:B------:R-:W-:-:S05]  /*05a0*/  UMOV UR4, URZ ;  /* 0x000000ff00047c82 */ /* 0x000fca0008000000 */
.L_x_115:
        /* <DEDUP_REMOVED lines=37> */
[----:B------:R-:W0:Y:S01]  /*0800*/  I2F.F64.S64 R8, R8 ;  /* 0x0000000800087312 */ /* 0x000e220000301c00 */
[----:B------:R-:W-:-:S05]  /*0810*/  LEA.HI R4, R2, R3, RZ, 0x1 ;  /* 0x0000000302047211 */ /* 0x000fca00078f08ff */
[----:B------:R-:W-:-:S05]  /*0820*/  IMAD.MOV R0, RZ, RZ, -R4 ;  /* 0x000000ffff007224 */ /* 0x000fca00078e0a04 */
[----:B------:R-:W-:Y:S01]  /*0830*/  @!P0 MOV R4, R0 ;  /* 0x0000000000048202 */ /* 0x000fe20000000f00 */
[----:B0-----:R-:W-:-:S10]  /*0840*/  DMUL R6, R8, UR4 ;  /* 0x0000000408067c28 */ /* 0x001fd40008000000 */
[----:B------:R-:W0:Y:S02]  /*0850*/  F2F.F32.F64 R6, R6 ;  /* 0x0000000600067310 */ /* 0x000e240000301000 */
[----:B0-----:R-:W-:-:S07]  /*0860*/  FSEL R0, -R6, R6, !P1 ;  /* 0x0000000606007208 */ /* 0x001fce0004800100 */
.L_x_114:
[----:B------:R-:W-:Y:S05]  /*0870*/  BSYNC.RECONVERGENT B0 ;  /* 0x0000000000007941 */ /* 0x000fea0003800200 */
.L_x_113:
[----:B------:R-:W-:Y:S02]  /*0880*/  IMAD.MOV.U32 R2, RZ, RZ, 0x37cbac00 ;  /* 0x37cbac00ff027424 */ /* 0x000fe400078e00ff */
[----:B------:R-:W-:Y:S01]  /*0890*/  FMUL R3, R0, R0 ;  /* 0x0000000000037220 */ /* 0x000fe20000400000 */
[----:B------:R-:W-:Y:S01]  /*08a0*/  IMAD.MOV.U32 R6, RZ, RZ, 0x394d4153 ;  /* 0x394d4153ff067424 */ /* 0x000fe200078e00ff */
[C---:B------:R-:W-:Y:S02]  /*08b0*/  LOP3.LUT R7, R4.reuse, 0x1, RZ, 0xc0, !PT ;  /* 0x0000000104077812 */ /* 0x040fe400078ec0ff */
[C---:B------:R-:W-:Y:S01]  /*08c0*/  FFMA R2, R3.reuse, R2, -0.0013887860113754868507 ;  /* 0xbab607ed03027423 */ /* 0x040fe20000000002 */
[C---:B------:R-:W-:Y:S01]  /*08d0*/  FFMA R6, R3.reuse, -R6, 0.0083327032625675201416 ;  /* 0x3c0885e403067423 */ /* 0x040fe20000000806 */
[----:B------:R-:W-:Y:S01]  /*08e0*/  FFMA R5, R3, R0, RZ ;  /* 0x0000000003057223 */ /* 0x000fe200000000ff */
[----:B------:R-:W-:Y:S01]  /*08f0*/  ISETP.NE.U32.AND P0, PT, R7, 0x1, PT ;  /* 0x000000010700780c */ /* 0x000fe20003f05070 */
[C---:B------:R-:W-:Y:S01]  /*0900*/  FFMA R2, R3.reuse, R2, 0.041666727513074874878 ;  /* 0x3d2aaabb03027423 */ /* 0x040fe20000000002 */
[----:B------:R-:W-:Y:S01]  /*0910*/  FFMA R6, R3, R6, -0.16666662693023681641 ;  /* 0xbe2aaaa803067423 */ /* 0x000fe20000000006 */
[----:B------:R-:W-:-:S02]  /*0920*/  LOP3.LUT P1, RZ, R4, 0x2, RZ, 0xc0, !PT ;  /* 0x0000000204ff7812 */ /* 0x000fc4000782c0ff */
[----:B------:R-:W-:Y:S01]  /*0930*/  FFMA R2, R3, R2, -0.4999999701976776123 ;  /* 0xbeffffff03027423 */ /* 0x000fe20000000002 */
[----:B------:R-:W-:-:S03]  /*0940*/  FFMA R5, R5, R6, R0 ;  /* 0x0000000605057223 */ /* 0x000fc60000000000 */
[----:B------:R-:W-:Y:S01]  /*0950*/  FFMA R2, R3, R2, 1 ;  /* 0x3f80000003027423 */ /* 0x000fe20000000002 */
[----:B------:R-:W-:-:S04]  /*0960*/  VIADD R3, R4, 0x1 ;  /* 0x0000000104037836 */ /* 0x000fc80000000000 */
[----:B------:R-:W-:Y:S02]  /*0970*/  FSEL R0, R2, R5, !P0 ;  /* 0x0000000502007208 */ /* 0x000fe40004000000 */
[----:B------:R-:W-:Y:S02]  /*0980*/  LOP3.LUT P2, RZ, R3, 0x2, RZ, 0xc0, !PT ;  /* 0x0000000203ff7812 */ /* 0x000fe4000784c0ff */
[----:B------:R-:W-:Y:S02]  /*0990*/  FSEL R2, R5, R2, !P0 ;  /* 0x0000000205027208 */ /* 0x000fe40004000000 */
[----:B------:R-:W-:Y:S02]  /*09a0*/  FSEL R0, R0, -R0, !P1 ;  /* 0x8000000000007208 */ /* 0x000fe40004800000 */
[----:B------:R-:W-:-:S03]  /*09b0*/  FSEL R2, R2, -R2, !P2 ;  /* 0x8000000202027208 */ /* 0x000fc60005000000 */
[C---:B-----5:R-:W-:Y:S02]  /*09c0*/  FMUL R3, R11.reuse, R0 ;  /* 0x000000000b037220 */ /* 0x060fe40000400000 */
[-C--:B------:R-:W-:Y:S02]  /*09d0*/  FMUL R11, R11, R2.reuse ;  /* 0x000000020b0b7220 */ /* 0x080fe40000400000 */
[C---:B------:R-:W-:Y:S02]  /*09e0*/  FFMA R3, R10.reuse, R2, -R3 ;  /* 0x000000020a037223 */ /* 0x040fe40000000803 */
[----:B------:R-:W-:Y:S02]  /*09f0*/  FFMA R0, R10, R0, R11 ;  /* 0x000000000a007223 */ /* 0x000fe4000000000b */
[C-C-:B------:R-:W-:Y:S01]  /*0a00*/  FADD R2, R12.reuse, R3.reuse ;  /* 0x000000030c027221 */ /* 0x140fe20000000000 */
[----:B------:R-:W-:Y:S01]  /*0a10*/  FADD R12, R12, -R3 ;  /* 0x800000030c0c7221 */ /* 0x000fe20000000000 */
[C-C-:B------:R-:W-:Y:S01]  /*0a20*/  FADD R3, R13.reuse, R0.reuse ;  /* 0x000000000d037221 */ /* 0x140fe20000000000 */
[----:B------:R-:W-:-:S04]  /*0a30*/  FADD R13, R13, -R0 ;  /* 0x800000000d0d7221 */ /* 0x000fc80000000000 */
[----:B------:R-:W-:Y:S04]  /*0a40*/  STG.E.64 desc[UR6][R16.64], R2 ;  /* 0x0000000210007986 */ /* 0x000fe8000c101b06 */
[----:B------:R-:W-:Y:S01]  /*0a50*/  STG.E.64 desc[UR6][R14.64], R12 ;  /* 0x0000000c0e007986 */ /* 0x000fe2000c101b06 */
[----:B------:R-:W-:Y:S05]  /*0a60*/  EXIT ;  /* 0x000000000000794d */ /* 0x000fea0003800000 */
        .weak           $__internal_4_$__cuda_sm20_div_rn_f64_full
        .type           $__internal_4_$__cuda_sm20_div_rn_f64_full,@function
        .size           $__internal_4_$__cuda_sm20_div_rn_f64_full,(.L_x_128 - $__internal_4_$__cuda_sm20_div_rn_f64_full)
$__internal_4_$__cuda_sm20_div_rn_f64_full:
[C---:B------:R-:W-:Y:S01]  /*0a70*/  FSETP.GEU.AND P0, PT, |R7|.reuse, 1.469367938527859385e-39, PT ;  /* 0x001000000700780b */ /* 0x040fe20003f0e200 */
[----:B------:R-:W-:Y:S01]  /*0a80*/  IMAD.MOV.U32 R2, RZ, RZ, 0x1 ;  /* 0x00000001ff027424 */ /* 0x000fe200078e00ff */
[----:B------:R-:W-:Y:S01]  /*0a90*/  LOP3.LUT R8, R7, 0x800fffff, RZ, 0xc0, !PT ;  /* 0x800fffff07087812 */ /* 0x000fe200078ec0ff */
[----:B------:R-:W-:Y:S01]  /*0aa0*/  IMAD.MOV.U32 R25, RZ, RZ, 0x1ca00000 ;  /* 0x1ca00000ff197424 */ /* 0x000fe200078e00ff */
[C---:B------:R-:W-:Y:S01]  /*0ab0*/  FSETP.GEU.AND P2, PT, |R5|.reuse, 1.469367938527859385e-39, PT ;  /* 0x001000000500780b */ /* 0x040fe20003f4e200 */
[----:B------:R-:W-:Y:S01]  /*0ac0*/  BSSY.RECONVERGENT B1, `(.L_x_116) ;  /* 0x0000052000017945 */ /* 0x000fe20003800200 */
[----:B------:R-:W-:Y:S01]  /*0ad0*/  LOP3.LUT R9, R8, 0x3ff00000, RZ, 0xfc, !PT ;  /* 0x3ff0000008097812 */ /* 0x000fe200078efcff */
[----:B------:R-:W-:Y:S01]  /*0ae0*/  IMAD.MOV.U32 R8, RZ, RZ, R6 ;  /* 0x000000ffff087224 */ /* 0x000fe200078e0006 */
[----:B------:R-:W-:Y:S02]  /*0af0*/  LOP3.LUT R24, R5, 0x7ff00000, RZ, 0xc0, !PT ;  /* 0x7ff0000005187812 */ /* 0x000fe400078ec0ff */
[----:B------:R-:W-:-:S03]  /*0b00*/  LOP3.LUT R27, R7, 0x7ff00000, RZ, 0xc0, !PT ;  /* 0x7ff00000071b7812 */ /* 0x000fc600078ec0ff */
[----:B------:R-:W-:Y:S01]  /*0b10*/  @!P0 DMUL R8, R6, 8.98846567431157953865e+307 ;  /* 0x7fe0000006088828 */ /* 0x000fe20000000000 */
[----:B------:R-:W-:-:S03]  /*0b20*/  ISETP.GE.U32.AND P1, PT, R24, R27, PT ;  /* 0x0000001b1800720c */ /* 0x000fc60003f26070 */
[----:B------:R-:W-:Y:S02]  /*0b30*/  @!P2 LOP3.LUT R21, R7, 0x7ff00000, RZ, 0xc0, !PT ;  /* 0x7ff000000715a812 */ /* 0x000fe400078ec0ff */
[----:B------:R-:W0:Y:S02]  /*0b40*/  MUFU.RCP64H R3, R9 ;  /* 0x0000000900037308 */ /* 0x000e240000001800 */
[----:B------:R-:W-:Y:S02]  /*0b50*/  @!P2 ISETP.GE.U32.AND P3, PT, R24, R21, PT ;  /* 0x000000151800a20c */ /* 0x000fe40003f66070 */
[----:B------:R-:W-:Y:S02]  /*0b60*/  @!P0 LOP3.LUT R27, R9, 0x7ff00000, RZ, 0xc0, !PT ;  /* 0x7ff00000091b8812 */ /* 0x000fe400078ec0ff */
[----:B------:R-:W-:-:S04]  /*0b70*/  @!P2 SEL R21, R25, 0x63400000, !P3 ;  /* 0x634000001915a807 */ /* 0x000fc80005800000 */
[----:B------:R-:W-:-:S04]  /*0b80*/  @!P2 LOP3.LUT R22, R21, 0x80000000, R5, 0xf8, !PT ;  /* 0x800000001516a812 */ /* 0x000fc800078ef805 */
[----:B------:R-:W-:Y:S01]  /*0b90*/  @!P2 LOP3.LUT R23, R22, 0x100000, RZ, 0xfc, !PT ;  /* 0x001000001617a812 */ /* 0x000fe200078efcff */
[----:B------:R-:W-:Y:S01]  /*0ba0*/  @!P2 IMAD.MOV.U32 R22, RZ, RZ, RZ ;  /* 0x000000ffff16a224 */ /* 0x000fe200078e00ff */
[----:B0-----:R-:W-:-:S08]  /*0bb0*/  DFMA R18, R2, -R8, 1 ;  /* 0x3ff000000212742b */ /* 0x001fd00000000808 */
[----:B------:R-:W-:-:S08]  /*0bc0*/  DFMA R18, R18, R18, R18 ;  /* 0x000000121212722b */ /* 0x000fd00000000012 */
[----:B------:R-:W-:Y:S01]  /*0bd0*/  DFMA R2, R2, R18, R2 ;  /* 0x000000120202722b */ /* 0x000fe20000000002 */
[----:B------:R-:W-:Y:S01]  /*0be0*/  SEL R19, R25, 0x63400000, !P1 ;  /* 0x6340000019137807 */ /* 0x000fe20004800000 */
[----:B------:R-:W-:-:S03]  /*0bf0*/  IMAD.MOV.U32 R18, RZ, RZ, R4 ;  /* 0x000000ffff127224 */ /* 0x000fc600078e0004 */
[----:B------:R-:W-:-:S03]  /*0c00*/  LOP3.LUT R19, R19, 0x800fffff, R5, 0xf8, !PT ;  /* 0x800fffff13137812 */ /* 0x000fc600078ef805 */
[----:B------:R-:W-:-:S03]  /*0c10*/  DFMA R20, R2, -R8, 1 ;  /* 0x3ff000000214742b */ /* 0x000fc60000000808 */
[----:B------:R-:W-:-:S05]  /*0c20*/  @!P2 DFMA R18, R18, 2, -R22 ;  /* 0x400000001212a82b */ /* 0x000fca0000000816 */
[----:B------:R-:W-:-:S08]  /*0c30*/  DFMA R2, R2, R20, R2 ;  /* 0x000000140202722b */ /* 0x000fd00000000002 */
[----:B------:R-:W-:-:S08]  /*0c40*/  DMUL R20, R2, R18 ;  /* 0x0000001202147228 */ /* 0x000fd00000000000 */
[----:B------:R-:W-:-:S08]  /*0c50*/  DFMA R22, R20, -R8, R18 ;  /* 0x800000081416722b */ /* 0x000fd00000000012 */
[----:B------:R-:W-:Y:S01]  /*0c60*/  DFMA R22, R2, R22, R20 ;  /* 0x000000160216722b */ /* 0x000fe20000000014 */
[----:B------:R-:W-:Y:S01]  /*0c70*/  IMAD.MOV.U32 R20, RZ, RZ, R24 ;  /* 0x000000ffff147224 */ /* 0x000fe200078e0018 */
[----:B------:R-:W-:Y:S01]  /*0c80*/  @!P2 LOP3.LUT R20, R19, 0x7ff00000, RZ, 0xc0, !PT ;  /* 0x7ff000001314a812 */ /* 0x000fe200078ec0ff */
[----:B------:R-:W-:-:S03]  /*0c90*/  VIADD R3, R27, 0xffffffff ;  /* 0xffffffff1b037836 */ /* 0x000fc60000000000 */
[----:B------:R-:W-:-:S04]  /*0ca0*/  IADD3 R2, PT, PT, R20, -0x1, RZ ;  /* 0xffffffff14027810 */ /* 0x000fc80007ffe0ff */
[----:B------:R-:W-:-:S04]  /*0cb0*/  ISETP.GT.U32.AND P0, PT, R2, 0x7feffffe, PT ;  /* 0x7feffffe0200780c */ /* 0x000fc80003f04070 */
[----:B------:R-:W-:-:S13]  /*0cc0*/  ISETP.GT.U32.OR P0, PT, R3, 0x7feffffe, P0 ;  /* 0x7feffffe0300780c */ /* 0x000fda0000704470 */
[----:B------:R-:W-:Y:S05]  /*0cd0*/  @P0 BRA `(.L_x_117) ;  /* 0x00000000006c0947 */ /* 0x000fea0003800000 */
[----:B------:R-:W-:Y:S01]  /*0ce0*/  LOP3.LUT R3, R7, 0x7ff00000, RZ, 0xc0, !PT ;  /* 0x7ff0000007037812 */ /* 0x000fe200078ec0ff */
[----:B------:R-:W-:-:S03]  /*0cf0*/  IMAD.MOV.U32 R20, RZ, RZ, RZ ;  /* 0x000000ffff147224 */ /* 0x000fc600078e00ff */
[CC--:B------:R-:W-:Y:S02]  /*0d00*/  VIADDMNMX R2, R24.reuse, -R3.reuse, 0xb9600000, !PT ;  /* 0xb960000018027446 */ /* 0x0c0fe40007800903 */
[----:B------:R-:W-:Y:S02]  /*0d10*/  ISETP.GE.U32.AND P0, PT, R24, R3, PT ;  /* 0x000000031800720c */ /* 0x000fe40003f06070 */
[----:B------:R-:W-:Y:S02]  /*0d20*/  VIMNMX R2, PT, PT, R2, 0x46a00000, PT ;  /* 0x46a0000002027848 */ /* 0x000fe40003fe0100 */
[----:B------:R-:W-:-:S05]  /*0d30*/  SEL R25, R25, 0x63400000, !P0 ;  /* 0x6340000019197807 */ /* 0x000fca0004000000 */
[----:B------:R-:W-:-:S04]  /*0d40*/  IMAD.IADD R4, R2, 0x1, -R25 ;  /* 0x0000000102047824 */ /* 0x000fc800078e0a19 */
        /* <DEDUP_REMOVED lines=20> */
.L_x_117:
        /* <DEDUP_REMOVED lines=11> */
[----:B------:R-:W-:Y:S02]  /*0f40*/  @P0 LOP3.LUT R4, R3, 0x7ff00000, RZ, 0xfc, !PT ;  /* 0x7ff0000003040812 */ /* 0x000fe400078efcff */
[----:B------:R-:W-:Y:S01]  /*0f50*/  @!P0 MOV R2, RZ ;  /* 0x000000ff00028202 */ /* 0x000fe20000000f00 */
[----:B------:R-:W-:Y:S02]  /*0f60*/  @P0 IMAD.MOV.U32 R2, RZ, RZ, RZ ;  /* 0x000000ffff020224 */ /* 0x000fe400078e00ff */
[----:B------:R-:W-:Y:S01]  /*0f70*/  @P0 IMAD.MOV.U32 R3, RZ, RZ, R4 ;  /* 0x000000ffff030224 */ /* 0x000fe200078e0004 */
[----:B------:R-:W-:Y:S06]  /*0f80*/  BRA `(.L_x_118) ;  /* 0x0000000000147947 */ /* 0x000fec0003800000 */
.L_x_120:
[----:B------:R-:W-:Y:S01]  /*0f90*/  LOP3.LUT R3, R7, 0x80000, RZ, 0xfc, !PT ;  /* 0x0008000007037812 */ /* 0x000fe200078efcff */
[----:B------:R-:W-:Y:S01]  /*0fa0*/  IMAD.MOV.U32 R2, RZ, RZ, R6 ;  /* 0x000000ffff027224 */ /* 0x000fe200078e0006 */
[----:B------:R-:W-:Y:S06]  /*0fb0*/  BRA `(.L_x_118) ;  /* 0x0000000000087947 */ /* 0x000fec0003800000 */
.L_x_119:
[----:B------:R-:W-:Y:S01]  /*0fc0*/  LOP3.LUT R3, R5, 0x80000, RZ, 0xfc, !PT ;  /* 0x0008000005037812 */ /* 0x000fe200078efcff */
[----:B------:R-:W-:-:S07]  /*0fd0*/  IMAD.MOV.U32 R2, RZ, RZ, R4 ;  /* 0x000000ffff027224 */ /* 0x000fce00078e0004 */
.L_x_118:
[----:B------:R-:W-:Y:S05]  /*0fe0*/  BSYNC.RECONVERGENT B1 ;  /* 0x0000000000017941 */ /* 0x000fea0003800200 */
.L_x_116:
[----:B------:R-:W-:Y:S02]  /*0ff0*/  IMAD.MOV.U32 R4, RZ, RZ, R2 ;  /* 0x000000ffff047224 */ /* 0x000fe400078e0002 */
[----:B------:R-:W-:Y:S02]  /*1000*/  IMAD.MOV.U32 R5, RZ, RZ, R3 ;  /* 0x000000ffff057224 */ /* 0x000fe400078e0003 */
[----:B------:R-:W-:Y:S02]  /*1010*/  IMAD.MOV.U32 R2, RZ, RZ, R0 ;  /* 0x000000ffff027224 */ /* 0x000fe400078e0000 */
[----:B------:R-:W-:-:S04]  /*1020*/  IMAD.MOV.U32 R3, RZ, RZ, 0x0 ;  /* 0x00000000ff037424 */ /* 0x000fc800078e00ff */
[----:B------:R-:W-:Y:S05]  /*1030*/  RET.REL.NODEC R2 `(_Z12radix2_stageP6float2ii) ;  /* 0xffffffec02f07950 */ /* 0x000fea0003c3ffff */
.L_x_121:
        /* <DEDUP_REMOVED lines=12> */
.L_x_128:


//--------------------- .text._Z6bitrevP6float2ii --------------------------
	.section	.text._Z6bitrevP6float2ii,"ax",@progbits
	.align	128
        .global         _Z6bitrevP6float2ii
        .type           _Z6bitrevP6float2ii,@function
        .size           _Z6bitrevP6float2ii,(.L_x_138 - _Z6bitrevP6float2ii)
        .other          _Z6bitrevP6float2ii,@"STO_CUDA_ENTRY STV_DEFAULT"
_Z6bitrevP6float2ii:
.text._Z6bitrevP6float2ii:
        /* <DEDUP_REMOVED lines=9> */
[----:B------:R-:W1:Y:S01]  /*0090*/  BREV R0, R7 ;  /* 0x0000000700007301 */ /* 0x000e620000000000 */
[----:B0-----:R-:W-:-:S06]  /*00a0*/  UIADD3 UR4, UPT, UPT, -UR4, 0x20, URZ ;  /* 0x0000002004047890 */ /* 0x001fcc000fffe1ff */
[----:B-1----:R-:W-:-:S04]  /*00b0*/  SHF.R.U32.HI R0, RZ, UR4, R0 ;  /* 0x00000004ff007c19 */ /* 0x002fc80008011600 */
[----:B------:R-:W-:-:S13]  /*00c0*/  ISETP.GT.U32.AND P0, PT, R0, R7, PT ;  /* 0x000000070000720c */ /* 0x000fda0003f04070 */
[----:B------:R-:W-:Y:S05]  /*00d0*/  @!P0 EXIT ;  /* 0x000000000000894d */ /* 0x000fea0003800000 */
[----:B------:R-:W0:Y:S01]  /*00e0*/  LDC.64 R2, c[0x0][0x380] ;  /* 0x0000e000ff027b82 */ /* 0x000e220000000a00 */
[----:B------:R-:W1:Y:S01]  /*00f0*/  LDCU.64 UR4, c[0x0][0x358] ;  /* 0x00006b00ff0477ac */ /* 0x000e620008000a00 */
[----:B0-----:R-:W-:-:S04]  /*0100*/  IMAD.WIDE.U32 R4, R0, 0x8, R2 ;  /* 0x0000000800047825 */ /* 0x001fc800078e0002 */
[----:B------:R-:W-:Y:S01]  /*0110*/  IMAD.WIDE R2, R7, 0x8, R2 ;  /* 0x0000000807027825 */ /* 0x000fe200078e0202 */
[----:B-1----:R-:W2:Y:S04]  /*0120*/  LDG.E.64 R8, desc[UR4][R4.64] ;  /* 0x0000000404087981 */ /* 0x002ea8000c1e1b00 */
[----:B------:R-:W3:Y:S04]  /*0130*/  LDG.E.64 R6, desc[UR4][R2.64] ;  /* 0x0000000402067981 */ /* 0x000ee8000c1e1b00 */
[----:B--2---:R-:W-:Y:S04]  /*0140*/  STG.E.64 desc[UR4][R2.64], R8 ;  /* 0x0000000802007986 */ /* 0x004fe8000c101b04 */
[----:B---3--:R-:W-:Y:S01]  /*0150*/  STG.E.64 desc[UR4][R4.64], R6 ;  /* 0x0000000604007986 */ /* 0x008fe2000c101b04 */
[----:B------:R-:W-:Y:S05]  /*0160*/  EXIT ;  /* 0x000000000000794d */ /* 0x000fea0003800000 */
.L_x_122:
        /* <DEDUP_REMOVED lines=9> */
.L_x_138:


//--------------------- .text._Z11transpose32P6float2PKS_ii --------------------------
	.section	.text._Z11transpose32P6float2PKS_ii,"ax",@progbits
	.align	128
        .global         _Z11transpose32P6float2PKS_ii
        .type           _Z11transpose32P6float2PKS_ii,@function
        .size           _Z11transpose32P6float2PKS_ii,(.L_x_139 - _Z11transpose32P6float2PKS_ii)
        .other          _Z11transpose32P6float2PKS_ii,@"STO_CUDA_ENTRY STV_DEFAULT"
_Z11transpose32P6float2PKS_ii:
.text._Z11transpose32P6float2PKS_ii:
[----:B------:R-:W-:Y:S01]  /*0000*/  LDC R1, c[0x0][0x37c] ;  /* 0x0000df00ff017b82 */ /* 0x000fe20000000800 */
[----:B------:R-:W0:Y:S01]  /*0010*/  S2R R11, SR_TID.Y ;  /* 0x00000000000b7919 */ /* 0x000e220000002200 */
[----:B------:R-:W1:Y:S01]  /*0020*/  LDCU.64 UR6, c[0x0][0x390] ;  /* 0x00007200ff0677ac */ /* 0x000e620008000a00 */
[----:B------:R-:W0:Y:S01]  /*0030*/  S2R R6, SR_CTAID.Y ;  /* 0x0000000000067919 */ /* 0x000e220000002600 */
[----:B------:R-:W2:Y:S01]  /*0040*/  LDCU.64 UR4, c[0x0][0x358] ;  /* 0x00006b00ff0477ac */ /* 0x000ea20008000a00 */
[----:B------:R-:W3:Y:S01]  /*0050*/  S2R R4, SR_CTAID.X ;  /* 0x0000000000047919 */ /* 0x000ee20000002500 */
[----:B------:R-:W3:Y:S01]  /*0060*/  S2R R9, SR_TID.X ;  /* 0x0000000000097919 */ /* 0x000ee20000002100 */
[----:B0-----:R-:W-:-:S05]  /*0070*/  IMAD R5, R6, 0x20, R11 ;  /* 0x0000002006057824 */ /* 0x001fca00078e020b */
[----:B-1----:R-:W-:Y:S01]  /*0080*/  ISETP.GE.AND P0, PT, R5, UR6, PT ;  /* 0x0000000605007c0c */ /* 0x002fe2000bf06270 */
[----:B---3--:R-:W-:-:S05]  /*0090*/  IMAD R0, R4, 0x20, R9 ;  /* 0x0000002004007824 */ /* 0x008fca00078e0209 */
[----:B------:R-:W-:-:S13]  /*00a0*/  ISETP.GE.OR P0, PT, R0, UR7, P0 ;  /* 0x0000000700007c0c */ /* 0x000fda0008706670 */
[----:B------:R-:W0:Y:S01]  /*00b0*/  @!P0 LDC.64 R2, c[0x0][0x388] ;  /* 0x0000e200ff028b82 */ /* 0x000e220000000a00 */
[----:B------:R-:W-:-:S04]  /*00c0*/  @!P0 IMAD R5, R5, UR7, R0 ;  /* 0x0000000705058c24 */ /* 0x000fc8000f8e0200 */
[----:B0-----:R-:W-:-:S06]  /*00d0*/  @!P0 IMAD.WIDE R2, R5, 0x8, R2 ;  /* 0x0000000805028825 */ /* 0x001fcc00078e0202 */
[----:B--2---:R-:W2:Y:S01]  /*00e0*/  @!P0 LDG.E.64 R2, desc[UR4][R2.64] ;  /* 0x0000000402028981 */ /* 0x004ea2000c1e1b00 */
[----:B------:R-:W-:Y:S02]  /*00f0*/  @!P0 MOV R0, 0x400 ;  /* 0x0000040000008802 */ /* 0x000fe40000000f00 */
[----:B------:R-:W-:Y:S01]  /*0100*/  LEA R5, R4, R11, 0x5 ;  /* 0x0000000b04057211 */ /* 0x000fe200078e28ff */
[----:B------:R-:W0:Y:S01]  /*0110*/  @!P0 S2R R7, SR_CgaCtaId ;  /* 0x0000000000078919 */ /* 0x000e220000008800 */
[----:B------:R-:W-:Y:S02]  /*0120*/  IMAD R4, R6, 0x20, R9 ;  /* 0x0000002006047824 */ /* 0x000fe400078e0209 */
[----:B------:R-:W-:-:S04]  /*0130*/  ISETP.GE.AND P1, PT, R5, UR7, PT ;  /* 0x0000000705007c0c */ /* 0x000fc8000bf26270 */
[----:B------:R-:W-:Y:S02]  /*0140*/  ISETP.GE.OR P1, PT, R4, UR6, P1 ;  /* 0x0000000604007c0c */ /* 0x000fe40008f26670 */
[----:B0-----:R-:W-:-:S05]  /*0150*/  @!P0 LEA R0, R7, R0, 0x18 ;  /* 0x0000000007008211 */ /* 0x001fca00078ec0ff */
[----:B------:R-:W-:-:S05]  /*0160*/  @!P0 IMAD R0, R11, 0x108, R0 ;  /* 0x000001080b008824 */ /* 0x000fca00078e0200 */
[----:B------:R-:W-:-:S05]  /*0170*/  @!P0 LEA R0, R9, R0, 0x3 ;  /* 0x0000000009008211 */ /* 0x000fca00078e18ff */
[----:B--2---:R0:W-:Y:S01]  /*0180*/  @!P0 STS.64 [R0], R2 ;  /* 0x0000000200008388 */ /* 0x0041e20000000a00 */
[----:B------:R-:W-:Y:S06]  /*0190*/  BAR.SYNC.DEFER_BLOCKING 0x0 ;  /* 0x0000000000007b1d */ /* 0x000fec0000010000 */
[----:B------:R-:W-:Y:S05]  /*01a0*/  @P1 EXIT ;  /* 0x000000000000194d */ /* 0x000fea0003800000 */
[----:B0-----:R-:W0:Y:S01]  /*01b0*/  S2R R3, SR_CgaCtaId ;  /* 0x0000000000037919 */ /* 0x001e220000008800 */
[----:B------:R-:W-:Y:S01]  /*01c0*/  MOV R0, 0x400 ;  /* 0x0000040000007802 */ /* 0x000fe20000000f00 */
[----:B------:R-:W-:-:S03]  /*01d0*/  IMAD R5, R5, UR6, R4 ;  /* 0x0000000605057c24 */ /* 0x000fc6000f8e0204 */
[----:B0-----:R-:W-:Y:S02]  /*01e0*/  LEA R0, R3, R0, 0x18 ;  /* 0x0000000003007211 */ /* 0x001fe400078ec0ff */
[----:B------:R-:W0:Y:S03]  /*01f0*/  LDC.64 R2, c[0x0][0x380] ;  /* 0x0000e000ff027b82 */ /* 0x000e260000000a00 */
[----:B------:R-:W-:-:S04]  /*0200*/  IMAD R0, R9, 0x108, R0 ;  /* 0x0000010809007824 */ /* 0x000fc800078e0200 */
[----:B------:R-:W-:-:S05]  /*0210*/  IMAD R0, R11, 0x8, R0 ;  /* 0x000000080b007824 */ /* 0x000fca00078e0200 */
[----:B------:R-:W1:Y:S01]  /*0220*/  LDS.64 R6, [R0] ;  /* 0x0000000000067984 */ /* 0x000e620000000a00 */
[----:B0-----:R-:W-:-:S05]  /*0230*/  IMAD.WIDE R2, R5, 0x8, R2 ;  /* 0x0000000805027825 */ /* 0x001fca00078e0202 */
[----:B-1----:R-:W-:Y:S01]  /*0240*/  STG.E.64 desc[UR4][R2.64], R6 ;  /* 0x0000000602007986 */ /* 0x002fe2000c101b04 */
[----:B------:R-:W-:Y:S05]  /*0250*/  EXIT ;  /* 0x000000000000794d */ /* 0x000fea0003800000 */
.L_x_123:
        /* <DEDUP_REMOVED lines=10> */
.L_x_139:


//--------------------- .nv.global.init           --------------------------
	.section	.nv.global.init,"aw",@progbits
	.align	4
.nv.global.init:
	.type		__cudart_i2opi_f,@object
	.size		__cudart_i2opi_f,(.L_0 - __cudart_i2opi_f)
__cudart_i2opi_f:
        /*0000*/ 	.byte	0x41, 0x90, 0x43, 0x3c, 0x99, 0x95, 0x62, 0xdb, 0xc0, 0xdd, 0x34, 0xf5, 0xd1, 0x57, 0x27, 0xfc
        /*0010*/ 	.byte	0x29, 0x15, 0x44, 0x4e, 0x6e, 0x83, 0xf9, 0xa2
.L_0:


//--------------------- .nv.shared._Z18dft2d_tiled_kernelPKfP6float2ii --------------------------
	.section	.nv.shared._Z18dft2d_tiled_kernelPKfP6float2ii,"aw",@nobits
	.sectionflags	@""
	.align	4
.nv.shared._Z18dft2d_tiled_kernelPKfP6float2ii:
	.zero		2048


//--------------------- .nv.shared.reserved.0     --------------------------
	.section	.nv.shared.reserved.0,"aw",@nobits
	.weak		__nv_reservedSMEM_offset_0_alias
	.size		__nv_reservedSMEM_offset_0_alias, 0, 64
	.other		__nv_reservedSMEM_offset_0_alias,@"STO_CUDA_RESERVED_SHARED STV_DEFAULT"
__nv_reservedSMEM_offset_0_alias:
	.zero		0
	.zero		64


//--------------------- .nv.shared._Z11transpose32P6float2PKS_ii --------------------------
	.section	.nv.shared._Z11transpose32P6float2PKS_ii,"aw",@nobits
	.sectionflags	@""
	.align	8
.nv.shared._Z11transpose32P6float2PKS_ii:
	.zero		9472


//--------------------- .nv.constant0._Z18dft2d_tiled_kernelPKfP6float2ii --------------------------
	.section	.nv.constant0._Z18dft2d_tiled_kernelPKfP6float2ii,"a",@progbits
	.sectionflags	@""
	.align	4
.nv.constant0._Z18dft2d_tiled_kernelPKfP6float2ii:
	.zero		920


//--------------------- .nv.constant0._Z18dft2d_naive_kernelPKfP6float2ii --------------------------
	.section	.nv.constant0._Z18dft2d_naive_kernelPKfP6float2ii,"a",@progbits
	.sectionflags	@""
	.align	4
.nv.constant0._Z18dft2d_naive_kernelPKfP6float2ii:
	.zero		920


//--------------------- .nv.constant0._Z9blu_finalPK6float2PS_iif --------------------------
	.section	.nv.constant0._Z9blu_finalPK6float2PS_iif,"a",@progbits
	.sectionflags	@""
	.align	4
.nv.constant0._Z9blu_finalPK6float2PS_iif:
	.zero		924


//--------------------- .nv.constant0._Z7blu_mulPK6float2S1_PS_i --------------------------
	.section	.nv.constant0._Z7blu_mulPK6float2S1_PS_i,"a",@progbits
	.sectionflags	@""
	.align	4
.nv.constant0._Z7blu_mulPK6float2S1_PS_i:
	.zero		924


//--------------------- .nv.constant0._Z7blu_padP6float2ii --------------------------
	.section	.nv.constant0._Z7blu_padP6float2ii,"a",@progbits
	.sectionflags	@""
	.align	4
.nv.constant0._Z7blu_padP6float2ii:
	.zero		912


//--------------------- .nv.constant0._Z9blu_buildPK6float2PS_S2_if --------------------------
	.section	.nv.constant0._Z9blu_buildPK6float2PS_S2_if,"a",@progbits
	.sectionflags	@""
	.align	4
.nv.constant0._Z9blu_buildPK6float2PS_S2_if:
	.zero		928


//--------------------- .nv.constant0._Z10split_postP6float2i --------------------------
	.section	.nv.constant0._Z10split_postP6float2i,"a",@progbits
	.sectionflags	@""
	.align	4
.nv.constant0._Z10split_postP6float2i:
	.zero		908


//--------------------- .nv.constant0._Z12mixed_kernelP6float2iii --------------------------
	.section	.nv.constant0._Z12mixed_kernelP6float2iii,"a",@progbits
	.sectionflags	@""
	.align	4
.nv.constant0._Z12mixed_kernelP6float2iii:
	.zero		916


//--------------------- .nv.constant0._Z12radix2_stageP6float2ii --------------------------
	.section	.nv.constant0._Z12radix2_stageP6float2ii,"a",@progbits
	.sectionflags	@""
	.align	4
.nv.constant0._Z12radix2_stageP6float2ii:
	.zero		912


//--------------------- .nv.constant0._Z6bitrevP6float2ii --------------------------
	.section	.nv.constant0._Z6bitrevP6float2ii,"a",@progbits
	.sectionflags	@""
	.align	4
.nv.constant0._Z6bitrevP6float2ii:
	.zero		912


//--------------------- .nv.constant0._Z11transpose32P6float2PKS_ii --------------------------
	.section	.nv.constant0._Z11transpose32P6float2PKS_ii,"a",@progbits
	.sectionflags	@""
	.align	4
.nv.constant0._Z11transpose32P6float2PKS_ii:
	.zero		920


//--------------------- SYMBOLS --------------------------

	.type		.nv.reservedSmem.offset0,@object
	.size		.nv.reservedSmem.offset0,0x4
	.type		.nv.reservedSmem.cap,@object
	.size		.nv.reservedSmem.cap,0x4
